//
// Generated by NVIDIA NVVM Compiler
//
// Compiler Build ID: CL-36424714
// Cuda compilation tools, release 13.0, V13.0.88
// Based on NVVM 20.0.0
//

.version 9.0
.target sm_100
.address_size 64

	// .globl	_ZN3cub18CUB_300001_SM_10006detail11EmptyKernelIvEEvv
// _ZZN3cub18CUB_300001_SM_10006detail10radix_sort31DeviceRadixSortSingleTileKernelINS1_5radix10policy_hubIjNS0_8NullTypeEyE10Policy1000ELNS0_9SortOrderE0EjS6_yNS1_21identity_decomposer_tEEEvPKT1_PSB_PKT2_PSF_T3_iiT4_E12temp_storage has been demoted
// _ZZN3cub18CUB_300001_SM_10006detail10radix_sort30DeviceRadixSortHistogramKernelINS1_5radix10policy_hubIjNS0_8NullTypeEyE10Policy1000ELNS0_9SortOrderE0EjyNS1_21identity_decomposer_tEEEvPT2_PKT1_SB_iiT3_E12temp_storage has been demoted
// _ZZN3cub18CUB_300001_SM_10006detail10radix_sort33DeviceRadixSortExclusiveSumKernelINS1_5radix10policy_hubIjNS0_8NullTypeEyE10Policy1000EyEEvPT0_E12temp_storage has been demoted
// _ZZN3cub18CUB_300001_SM_10006detail10radix_sort29DeviceRadixSortOnesweepKernelINS1_5radix10policy_hubIjNS0_8NullTypeEyE10Policy1000ELNS0_9SortOrderE0EjS6_yiiNS1_21identity_decomposer_tEEEvPT5_SC_PT3_PKSD_PT1_PKSH_PT2_PKSL_T4_iiT6_E1s has been demoted
.global .align 1 .b8 _ZN34_INTERNAL_f31aae69_4_k_cu_2dee42634cuda3std3__45__cpo5beginE[1];
.global .align 1 .b8 _ZN34_INTERNAL_f31aae69_4_k_cu_2dee42634cuda3std3__45__cpo3endE[1];
.global .align 1 .b8 _ZN34_INTERNAL_f31aae69_4_k_cu_2dee42634cuda3std3__45__cpo6cbeginE[1];
.global .align 1 .b8 _ZN34_INTERNAL_f31aae69_4_k_cu_2dee42634cuda3std3__45__cpo4cendE[1];
.global .align 1 .b8 _ZN34_INTERNAL_f31aae69_4_k_cu_2dee42634cuda3std3__45__cpo6rbeginE[1];
.global .align 1 .b8 _ZN34_INTERNAL_f31aae69_4_k_cu_2dee42634cuda3std3__45__cpo4rendE[1];
.global .align 1 .b8 _ZN34_INTERNAL_f31aae69_4_k_cu_2dee42634cuda3std3__45__cpo7crbeginE[1];
.global .align 1 .b8 _ZN34_INTERNAL_f31aae69_4_k_cu_2dee42634cuda3std3__45__cpo5crendE[1];
.global .align 1 .b8 _ZN34_INTERNAL_f31aae69_4_k_cu_2dee42634cuda3std3__436_GLOBAL__N__f31aae69_4_k_cu_2dee42636ignoreE[1];
.global .align 1 .b8 _ZN34_INTERNAL_f31aae69_4_k_cu_2dee42634cuda3std3__419piecewise_constructE[1];
.global .align 1 .b8 _ZN34_INTERNAL_f31aae69_4_k_cu_2dee42634cuda3std3__48in_placeE[1];
.global .align 1 .b8 _ZN34_INTERNAL_f31aae69_4_k_cu_2dee42634cuda3std3__420unreachable_sentinelE[1];
.global .align 1 .b8 _ZN34_INTERNAL_f31aae69_4_k_cu_2dee42634cuda3std3__47nulloptE[1];
.global .align 1 .b8 _ZN34_INTERNAL_f31aae69_4_k_cu_2dee42634cuda3std3__48unexpectE[1];
.global .align 1 .b8 _ZN34_INTERNAL_f31aae69_4_k_cu_2dee42634cuda3std6ranges3__45__cpo4swapE[1];
.global .align 1 .b8 _ZN34_INTERNAL_f31aae69_4_k_cu_2dee42634cuda3std6ranges3__45__cpo9iter_moveE[1];
.global .align 1 .b8 _ZN34_INTERNAL_f31aae69_4_k_cu_2dee42634cuda3std6ranges3__45__cpo5beginE[1];
.global .align 1 .b8 _ZN34_INTERNAL_f31aae69_4_k_cu_2dee42634cuda3std6ranges3__45__cpo3endE[1];
.global .align 1 .b8 _ZN34_INTERNAL_f31aae69_4_k_cu_2dee42634cuda3std6ranges3__45__cpo6cbeginE[1];
.global .align 1 .b8 _ZN34_INTERNAL_f31aae69_4_k_cu_2dee42634cuda3std6ranges3__45__cpo4cendE[1];
.global .align 1 .b8 _ZN34_INTERNAL_f31aae69_4_k_cu_2dee42634cuda3std6ranges3__45__cpo7advanceE[1];
.global .align 1 .b8 _ZN34_INTERNAL_f31aae69_4_k_cu_2dee42634cuda3std6ranges3__45__cpo9iter_swapE[1];
.global .align 1 .b8 _ZN34_INTERNAL_f31aae69_4_k_cu_2dee42634cuda3std6ranges3__45__cpo4nextE[1];
.global .align 1 .b8 _ZN34_INTERNAL_f31aae69_4_k_cu_2dee42634cuda3std6ranges3__45__cpo4prevE[1];
.global .align 1 .b8 _ZN34_INTERNAL_f31aae69_4_k_cu_2dee42634cuda3std6ranges3__45__cpo4dataE[1];
.global .align 1 .b8 _ZN34_INTERNAL_f31aae69_4_k_cu_2dee42634cuda3std6ranges3__45__cpo5cdataE[1];
.global .align 1 .b8 _ZN34_INTERNAL_f31aae69_4_k_cu_2dee42634cuda3std6ranges3__45__cpo4sizeE[1];
.global .align 1 .b8 _ZN34_INTERNAL_f31aae69_4_k_cu_2dee42634cuda3std6ranges3__45__cpo5ssizeE[1];
.global .align 1 .b8 _ZN34_INTERNAL_f31aae69_4_k_cu_2dee42634cuda3std6ranges3__45__cpo8distanceE[1];
.global .align 1 .b8 _ZN34_INTERNAL_f31aae69_4_k_cu_2dee42636thrust24THRUST_300001_SM_1000_NS8cuda_cub3parE[1];
.global .align 1 .b8 _ZN34_INTERNAL_f31aae69_4_k_cu_2dee42636thrust24THRUST_300001_SM_1000_NS8cuda_cub10par_nosyncE[1];
.global .align 1 .b8 _ZN34_INTERNAL_f31aae69_4_k_cu_2dee42636thrust24THRUST_300001_SM_1000_NS6system6detail10sequential3seqE[1];
.global .align 1 .b8 _ZN34_INTERNAL_f31aae69_4_k_cu_2dee42636thrust24THRUST_300001_SM_1000_NS6system3cpp3parE[1];
.global .align 1 .b8 _ZN34_INTERNAL_f31aae69_4_k_cu_2dee42636thrust24THRUST_300001_SM_1000_NS12placeholders2_1E[1];
.global .align 1 .b8 _ZN34_INTERNAL_f31aae69_4_k_cu_2dee42636thrust24THRUST_300001_SM_1000_NS12placeholders2_2E[1];
.global .align 1 .b8 _ZN34_INTERNAL_f31aae69_4_k_cu_2dee42636thrust24THRUST_300001_SM_1000_NS12placeholders2_3E[1];
.global .align 1 .b8 _ZN34_INTERNAL_f31aae69_4_k_cu_2dee42636thrust24THRUST_300001_SM_1000_NS12placeholders2_4E[1];
.global .align 1 .b8 _ZN34_INTERNAL_f31aae69_4_k_cu_2dee42636thrust24THRUST_300001_SM_1000_NS12placeholders2_5E[1];
.global .align 1 .b8 _ZN34_INTERNAL_f31aae69_4_k_cu_2dee42636thrust24THRUST_300001_SM_1000_NS12placeholders2_6E[1];
.global .align 1 .b8 _ZN34_INTERNAL_f31aae69_4_k_cu_2dee42636thrust24THRUST_300001_SM_1000_NS12placeholders2_7E[1];
.global .align 1 .b8 _ZN34_INTERNAL_f31aae69_4_k_cu_2dee42636thrust24THRUST_300001_SM_1000_NS12placeholders2_8E[1];
.global .align 1 .b8 _ZN34_INTERNAL_f31aae69_4_k_cu_2dee42636thrust24THRUST_300001_SM_1000_NS12placeholders2_9E[1];
.global .align 1 .b8 _ZN34_INTERNAL_f31aae69_4_k_cu_2dee42636thrust24THRUST_300001_SM_1000_NS12placeholders3_10E[1];
.global .align 1 .b8 _ZN34_INTERNAL_f31aae69_4_k_cu_2dee42636thrust24THRUST_300001_SM_1000_NS3seqE[1];
.global .align 1 .b8 _ZN34_INTERNAL_f31aae69_4_k_cu_2dee42636thrust24THRUST_300001_SM_1000_NS6deviceE[1];

.visible .entry _ZN3cub18CUB_300001_SM_10006detail11EmptyKernelIvEEvv()
{


	ret;

}
	// .globl	_ZN3cub18CUB_300001_SM_10006detail8for_each13static_kernelINS2_12policy_hub_t12policy_500_tEmN6thrust24THRUST_300001_SM_1000_NS8cuda_cub20__uninitialized_fill7functorINS7_10device_ptrIjEEjEEEEvT0_T1_
.visible .entry _ZN3cub18CUB_300001_SM_10006detail8for_each13static_kernelINS2_12policy_hub_t12policy_500_tEmN6thrust24THRUST_300001_SM_1000_NS8cuda_cub20__uninitialized_fill7functorINS7_10device_ptrIjEEjEEEEvT0_T1_(
	.param .u64 _ZN3cub18CUB_300001_SM_10006detail8for_each13static_kernelINS2_12policy_hub_t12policy_500_tEmN6thrust24THRUST_300001_SM_1000_NS8cuda_cub20__uninitialized_fill7functorINS7_10device_ptrIjEEjEEEEvT0_T1__param_0,
	.param .align 8 .b8 _ZN3cub18CUB_300001_SM_10006detail8for_each13static_kernelINS2_12policy_hub_t12policy_500_tEmN6thrust24THRUST_300001_SM_1000_NS8cuda_cub20__uninitialized_fill7functorINS7_10device_ptrIjEEjEEEEvT0_T1__param_1[16]
)
.maxntid 256
{
	.reg .pred 	%p<4>;
	.reg .b16 	%rs<5>;
	.reg .b32 	%r<12>;
	.reg .b64 	%rd<16>;

	ld.param.u32 	%r3, [_ZN3cub18CUB_300001_SM_10006detail8for_each13static_kernelINS2_12policy_hub_t12policy_500_tEmN6thrust24THRUST_300001_SM_1000_NS8cuda_cub20__uninitialized_fill7functorINS7_10device_ptrIjEEjEEEEvT0_T1__param_1+8];
	ld.param.u64 	%rd4, [_ZN3cub18CUB_300001_SM_10006detail8for_each13static_kernelINS2_12policy_hub_t12policy_500_tEmN6thrust24THRUST_300001_SM_1000_NS8cuda_cub20__uninitialized_fill7functorINS7_10device_ptrIjEEjEEEEvT0_T1__param_1];
	ld.param.u64 	%rd5, [_ZN3cub18CUB_300001_SM_10006detail8for_each13static_kernelINS2_12policy_hub_t12policy_500_tEmN6thrust24THRUST_300001_SM_1000_NS8cuda_cub20__uninitialized_fill7functorINS7_10device_ptrIjEEjEEEEvT0_T1__param_0];
	mov.u32 	%r9, %ctaid.x;
	mul.wide.u32 	%rd1, %r9, 512;
	sub.s64 	%rd2, %rd5, %rd1;
	setp.lt.u64 	%p1, %rd2, 512;
	@%p1 bra 	$L__BB1_2;
	mov.u32 	%r11, %tid.x;
	cvta.to.global.u64 	%rd11, %rd4;
	cvt.u64.u32 	%rd12, %r11;
	add.s64 	%rd13, %rd1, %rd12;
	shl.b64 	%rd14, %rd13, 2;
	add.s64 	%rd15, %rd11, %rd14;
	st.global.u32 	[%rd15], %r3;
	st.global.u32 	[%rd15+1024], %r3;
	bra.uni 	$L__BB1_6;
$L__BB1_2:
	cvta.to.global.u64 	%rd6, %rd4;
	mov.u32 	%r2, %tid.x;
	cvt.u64.u32 	%rd7, %r2;
	setp.le.u64 	%p2, %rd2, %rd7;
	add.s64 	%rd8, %rd1, %rd7;
	shl.b64 	%rd9, %rd8, 2;
	add.s64 	%rd3, %rd6, %rd9;
	@%p2 bra 	$L__BB1_4;
	st.global.u32 	[%rd3], %r3;
$L__BB1_4:
	add.s32 	%r10, %r2, 256;
	cvt.u64.u32 	%rd10, %r10;
	setp.le.u64 	%p3, %rd2, %rd10;
	@%p3 bra 	$L__BB1_6;
	st.global.u32 	[%rd3+1024], %r3;
$L__BB1_6:
	ret;

}
	// .globl	_ZN3cub18CUB_300001_SM_10006detail8for_each13static_kernelINS2_12policy_hub_t12policy_500_tEmN6thrust24THRUST_300001_SM_1000_NS8cuda_cub20__uninitialized_fill7functorINS7_10device_ptrIfEEfEEEEvT0_T1_
.visible .entry _ZN3cub18CUB_300001_SM_10006detail8for_each13static_kernelINS2_12policy_hub_t12policy_500_tEmN6thrust24THRUST_300001_SM_1000_NS8cuda_cub20__uninitialized_fill7functorINS7_10device_ptrIfEEfEEEEvT0_T1_(
	.param .u64 _ZN3cub18CUB_300001_SM_10006detail8for_each13static_kernelINS2_12policy_hub_t12policy_500_tEmN6thrust24THRUST_300001_SM_1000_NS8cuda_cub20__uninitialized_fill7functorINS7_10device_ptrIfEEfEEEEvT0_T1__param_0,
	.param .align 8 .b8 _ZN3cub18CUB_300001_SM_10006detail8for_each13static_kernelINS2_12policy_hub_t12policy_500_tEmN6thrust24THRUST_300001_SM_1000_NS8cuda_cub20__uninitialized_fill7functorINS7_10device_ptrIfEEfEEEEvT0_T1__param_1[16]
)
.maxntid 256
{
	.reg .pred 	%p<4>;
	.reg .b16 	%rs<5>;
	.reg .b32 	%r<10>;
	.reg .b32 	%f<3>;
	.reg .b64 	%rd<16>;

	ld.param.f32 	%f2, [_ZN3cub18CUB_300001_SM_10006detail8for_each13static_kernelINS2_12policy_hub_t12policy_500_tEmN6thrust24THRUST_300001_SM_1000_NS8cuda_cub20__uninitialized_fill7functorINS7_10device_ptrIfEEfEEEEvT0_T1__param_1+8];
	ld.param.u64 	%rd4, [_ZN3cub18CUB_300001_SM_10006detail8for_each13static_kernelINS2_12policy_hub_t12policy_500_tEmN6thrust24THRUST_300001_SM_1000_NS8cuda_cub20__uninitialized_fill7functorINS7_10device_ptrIfEEfEEEEvT0_T1__param_1];
	ld.param.u64 	%rd5, [_ZN3cub18CUB_300001_SM_10006detail8for_each13static_kernelINS2_12policy_hub_t12policy_500_tEmN6thrust24THRUST_300001_SM_1000_NS8cuda_cub20__uninitialized_fill7functorINS7_10device_ptrIfEEfEEEEvT0_T1__param_0];
	mov.u32 	%r7, %ctaid.x;
	mul.wide.u32 	%rd1, %r7, 512;
	sub.s64 	%rd2, %rd5, %rd1;
	setp.lt.u64 	%p1, %rd2, 512;
	@%p1 bra 	$L__BB2_2;
	mov.u32 	%r9, %tid.x;
	cvta.to.global.u64 	%rd11, %rd4;
	cvt.u64.u32 	%rd12, %r9;
	add.s64 	%rd13, %rd1, %rd12;
	shl.b64 	%rd14, %rd13, 2;
	add.s64 	%rd15, %rd11, %rd14;
	st.global.f32 	[%rd15], %f2;
	st.global.f32 	[%rd15+1024], %f2;
	bra.uni 	$L__BB2_6;
$L__BB2_2:
	cvta.to.global.u64 	%rd6, %rd4;
	mov.u32 	%r1, %tid.x;
	cvt.u64.u32 	%rd7, %r1;
	setp.le.u64 	%p2, %rd2, %rd7;
	add.s64 	%rd8, %rd1, %rd7;
	shl.b64 	%rd9, %rd8, 2;
	add.s64 	%rd3, %rd6, %rd9;
	@%p2 bra 	$L__BB2_4;
	st.global.f32 	[%rd3], %f2;
$L__BB2_4:
	add.s32 	%r8, %r1, 256;
	cvt.u64.u32 	%rd10, %r8;
	setp.le.u64 	%p3, %rd2, %rd10;
	@%p3 bra 	$L__BB2_6;
	st.global.f32 	[%rd3+1024], %f2;
$L__BB2_6:
	ret;

}
	// .globl	_ZN3cub18CUB_300001_SM_10006detail8for_each13static_kernelINS2_12policy_hub_t12policy_500_tElNS2_12op_wrapper_tIl11GetWindows2N6thrust24THRUST_300001_SM_1000_NS17counting_iteratorIiNS9_11use_defaultESB_SB_EEEEEEvT0_T1_
.visible .entry _ZN3cub18CUB_300001_SM_10006detail8for_each13static_kernelINS2_12policy_hub_t12policy_500_tElNS2_12op_wrapper_tIl11GetWindows2N6thrust24THRUST_300001_SM_1000_NS17counting_iteratorIiNS9_11use_defaultESB_SB_EEEEEEvT0_T1_(
	.param .u64 _ZN3cub18CUB_300001_SM_10006detail8for_each13static_kernelINS2_12policy_hub_t12policy_500_tElNS2_12op_wrapper_tIl11GetWindows2N6thrust24THRUST_300001_SM_1000_NS17counting_iteratorIiNS9_11use_defaultESB_SB_EEEEEEvT0_T1__param_0,
	.param .align 8 .b8 _ZN3cub18CUB_300001_SM_10006detail8for_each13static_kernelINS2_12policy_hub_t12policy_500_tElNS2_12op_wrapper_tIl11GetWindows2N6thrust24THRUST_300001_SM_1000_NS17counting_iteratorIiNS9_11use_defaultESB_SB_EEEEEEvT0_T1__param_1[48]
)
.maxntid 256
{
	.reg .pred 	%p<338>;
	.reg .b16 	%rs<5>;
	.reg .b32 	%r<428>;
	.reg .b32 	%f<125>;
	.reg .b64 	%rd<77>;

	ld.param.u64 	%rd33, [_ZN3cub18CUB_300001_SM_10006detail8for_each13static_kernelINS2_12policy_hub_t12policy_500_tElNS2_12op_wrapper_tIl11GetWindows2N6thrust24THRUST_300001_SM_1000_NS17counting_iteratorIiNS9_11use_defaultESB_SB_EEEEEEvT0_T1__param_1+16];
	ld.param.u64 	%rd32, [_ZN3cub18CUB_300001_SM_10006detail8for_each13static_kernelINS2_12policy_hub_t12policy_500_tElNS2_12op_wrapper_tIl11GetWindows2N6thrust24THRUST_300001_SM_1000_NS17counting_iteratorIiNS9_11use_defaultESB_SB_EEEEEEvT0_T1__param_1+8];
	ld.param.u32 	%r231, [_ZN3cub18CUB_300001_SM_10006detail8for_each13static_kernelINS2_12policy_hub_t12policy_500_tElNS2_12op_wrapper_tIl11GetWindows2N6thrust24THRUST_300001_SM_1000_NS17counting_iteratorIiNS9_11use_defaultESB_SB_EEEEEEvT0_T1__param_1];
	ld.param.u64 	%rd34, [_ZN3cub18CUB_300001_SM_10006detail8for_each13static_kernelINS2_12policy_hub_t12policy_500_tElNS2_12op_wrapper_tIl11GetWindows2N6thrust24THRUST_300001_SM_1000_NS17counting_iteratorIiNS9_11use_defaultESB_SB_EEEEEEvT0_T1__param_0];
	ld.param.v2.u32 	{%r234, %r235}, [_ZN3cub18CUB_300001_SM_10006detail8for_each13static_kernelINS2_12policy_hub_t12policy_500_tElNS2_12op_wrapper_tIl11GetWindows2N6thrust24THRUST_300001_SM_1000_NS17counting_iteratorIiNS9_11use_defaultESB_SB_EEEEEEvT0_T1__param_1+32];
	ld.param.v2.u32 	{%r232, %r233}, [_ZN3cub18CUB_300001_SM_10006detail8for_each13static_kernelINS2_12policy_hub_t12policy_500_tElNS2_12op_wrapper_tIl11GetWindows2N6thrust24THRUST_300001_SM_1000_NS17counting_iteratorIiNS9_11use_defaultESB_SB_EEEEEEvT0_T1__param_1+24];
	mov.u32 	%r242, %ctaid.x;
	mul.wide.u32 	%rd1, %r242, 512;
	sub.s64 	%rd2, %rd34, %rd1;
	setp.lt.s64 	%p5, %rd2, 512;
	@%p5 bra 	$L__BB3_81;
	cvta.to.global.u64 	%rd3, %rd32;
	cvta.to.global.u64 	%rd4, %rd33;
	mov.u32 	%r294, %tid.x;
	cvt.u32.u64 	%r295, %rd1;
	add.s32 	%r296, %r294, %r295;
	add.s32 	%r5, %r296, %r231;
	neg.s32 	%r6, %r235;
	setp.lt.s32 	%p173, %r235, 0;
	@%p173 bra 	$L__BB3_162;
	shl.b32 	%r297, %r235, 1;
	or.b32  	%r7, %r297, 1;
	and.b32  	%r8, %r297, 6;
	div.s32 	%r9, %r5, %r232;
	mul.lo.s32 	%r298, %r9, %r232;
	sub.s32 	%r10, %r5, %r298;
	shl.b32 	%r11, %r5, 8;
	cvt.rn.f32.s32 	%f1, %r11;
	mad.lo.s32 	%r12, %r5, %r234, %r235;
	and.b32  	%r13, %r7, -8;
	and.b32  	%r14, %r235, 1;
	mov.u32 	%r344, %r6;
$L__BB3_3:
	setp.lt.u32 	%p174, %r235, 4;
	add.s32 	%r299, %r344, %r9;
	setp.gt.s32 	%p175, %r299, -1;
	setp.lt.s32 	%p176, %r299, %r233;
	and.pred  	%p1, %p175, %p176;
	mul.lo.s32 	%r16, %r299, %r232;
	add.s32 	%r300, %r12, %r344;
	mad.lo.s32 	%r17, %r300, %r234, %r235;
	mov.u32 	%r354, %r6;
	@%p174 bra 	$L__BB3_22;
	mov.u32 	%r354, %r6;
$L__BB3_5:
	.pragma "nounroll";
	add.s32 	%r19, %r354, %r10;
	setp.gt.s32 	%p177, %r19, -1;
	setp.lt.s32 	%p178, %r19, %r232;
	and.pred  	%p179, %p177, %p178;
	and.pred  	%p180, %p179, %p1;
	add.s32 	%r301, %r19, %r16;
	mul.wide.s32 	%rd57, %r301, 4;
	add.s64 	%rd5, %rd4, %rd57;
	not.pred 	%p181, %p180;
	mov.u32 	%r346, %r11;
	@%p181 bra 	$L__BB3_7;
	ld.global.f32 	%f65, [%rd5];
	add.f32 	%f66, %f65, %f1;
	cvt.rzi.u32.f32 	%r346, %f66;
$L__BB3_7:
	add.s32 	%r302, %r17, %r354;
	mul.wide.s32 	%rd58, %r302, 4;
	add.s64 	%rd6, %rd3, %rd58;
	st.global.u32 	[%rd6], %r346;
	add.s32 	%r303, %r19, 1;
	setp.gt.s32 	%p182, %r303, -1;
	setp.lt.s32 	%p183, %r303, %r232;
	and.pred  	%p184, %p182, %p183;
	and.pred  	%p185, %p184, %p1;
	not.pred 	%p186, %p185;
	mov.u32 	%r347, %r11;
	@%p186 bra 	$L__BB3_9;
	ld.global.f32 	%f67, [%rd5+4];
	add.f32 	%f68, %f67, %f1;
	cvt.rzi.u32.f32 	%r347, %f68;
$L__BB3_9:
	st.global.u32 	[%rd6+4], %r347;
	add.s32 	%r304, %r19, 2;
	setp.gt.s32 	%p187, %r304, -1;
	setp.lt.s32 	%p188, %r304, %r232;
	and.pred  	%p189, %p187, %p188;
	and.pred  	%p190, %p189, %p1;
	not.pred 	%p191, %p190;
	mov.u32 	%r348, %r11;
	@%p191 bra 	$L__BB3_11;
	ld.global.f32 	%f69, [%rd5+8];
	add.f32 	%f70, %f69, %f1;
	cvt.rzi.u32.f32 	%r348, %f70;
$L__BB3_11:
	st.global.u32 	[%rd6+8], %r348;
	add.s32 	%r305, %r19, 3;
	setp.gt.s32 	%p192, %r305, -1;
	setp.lt.s32 	%p193, %r305, %r232;
	and.pred  	%p194, %p192, %p193;
	and.pred  	%p195, %p194, %p1;
	not.pred 	%p196, %p195;
	mov.u32 	%r349, %r11;
	@%p196 bra 	$L__BB3_13;
	ld.global.f32 	%f71, [%rd5+12];
	add.f32 	%f72, %f71, %f1;
	cvt.rzi.u32.f32 	%r349, %f72;
$L__BB3_13:
	st.global.u32 	[%rd6+12], %r349;
	add.s32 	%r306, %r19, 4;
	setp.gt.s32 	%p197, %r306, -1;
	setp.lt.s32 	%p198, %r306, %r232;
	and.pred  	%p199, %p197, %p198;
	and.pred  	%p200, %p199, %p1;
	not.pred 	%p201, %p200;
	mov.u32 	%r350, %r11;
	@%p201 bra 	$L__BB3_15;
	ld.global.f32 	%f73, [%rd5+16];
	add.f32 	%f74, %f73, %f1;
	cvt.rzi.u32.f32 	%r350, %f74;
$L__BB3_15:
	st.global.u32 	[%rd6+16], %r350;
	add.s32 	%r307, %r19, 5;
	setp.gt.s32 	%p202, %r307, -1;
	setp.lt.s32 	%p203, %r307, %r232;
	and.pred  	%p204, %p202, %p203;
	and.pred  	%p205, %p204, %p1;
	not.pred 	%p206, %p205;
	mov.u32 	%r351, %r11;
	@%p206 bra 	$L__BB3_17;
	ld.global.f32 	%f75, [%rd5+20];
	add.f32 	%f76, %f75, %f1;
	cvt.rzi.u32.f32 	%r351, %f76;
$L__BB3_17:
	st.global.u32 	[%rd6+20], %r351;
	add.s32 	%r308, %r19, 6;
	setp.gt.s32 	%p207, %r308, -1;
	setp.lt.s32 	%p208, %r308, %r232;
	and.pred  	%p209, %p207, %p208;
	and.pred  	%p210, %p209, %p1;
	not.pred 	%p211, %p210;
	mov.u32 	%r352, %r11;
	@%p211 bra 	$L__BB3_19;
	ld.global.f32 	%f77, [%rd5+24];
	add.f32 	%f78, %f77, %f1;
	cvt.rzi.u32.f32 	%r352, %f78;
$L__BB3_19:
	st.global.u32 	[%rd6+24], %r352;
	add.s32 	%r309, %r19, 7;
	setp.gt.s32 	%p212, %r309, -1;
	setp.lt.s32 	%p213, %r309, %r232;
	and.pred  	%p214, %p212, %p213;
	and.pred  	%p215, %p214, %p1;
	not.pred 	%p216, %p215;
	mov.u32 	%r353, %r11;
	@%p216 bra 	$L__BB3_21;
	ld.global.f32 	%f79, [%rd5+28];
	add.f32 	%f80, %f79, %f1;
	cvt.rzi.u32.f32 	%r353, %f80;
$L__BB3_21:
	st.global.u32 	[%rd6+28], %r353;
	add.s32 	%r354, %r354, 8;
	add.s32 	%r310, %r354, %r235;
	setp.ne.s32 	%p217, %r310, %r13;
	@%p217 bra 	$L__BB3_5;
$L__BB3_22:
	setp.lt.u32 	%p218, %r8, 3;
	@%p218 bra 	$L__BB3_32;
	add.s32 	%r38, %r354, %r10;
	setp.gt.s32 	%p219, %r38, -1;
	setp.lt.s32 	%p220, %r38, %r232;
	and.pred  	%p221, %p219, %p220;
	and.pred  	%p222, %p221, %p1;
	add.s32 	%r311, %r38, %r16;
	mul.wide.s32 	%rd59, %r311, 4;
	add.s64 	%rd7, %rd4, %rd59;
	not.pred 	%p223, %p222;
	mov.u32 	%r355, %r11;
	@%p223 bra 	$L__BB3_25;
	ld.global.f32 	%f81, [%rd7];
	add.f32 	%f82, %f81, %f1;
	cvt.rzi.u32.f32 	%r355, %f82;
$L__BB3_25:
	add.s32 	%r312, %r17, %r354;
	mul.wide.s32 	%rd60, %r312, 4;
	add.s64 	%rd8, %rd3, %rd60;
	st.global.u32 	[%rd8], %r355;
	add.s32 	%r313, %r38, 1;
	setp.gt.s32 	%p224, %r313, -1;
	setp.lt.s32 	%p225, %r313, %r232;
	and.pred  	%p226, %p224, %p225;
	and.pred  	%p227, %p226, %p1;
	not.pred 	%p228, %p227;
	mov.u32 	%r356, %r11;
	@%p228 bra 	$L__BB3_27;
	ld.global.f32 	%f83, [%rd7+4];
	add.f32 	%f84, %f83, %f1;
	cvt.rzi.u32.f32 	%r356, %f84;
$L__BB3_27:
	st.global.u32 	[%rd8+4], %r356;
	add.s32 	%r314, %r38, 2;
	setp.gt.s32 	%p229, %r314, -1;
	setp.lt.s32 	%p230, %r314, %r232;
	and.pred  	%p231, %p229, %p230;
	and.pred  	%p232, %p231, %p1;
	not.pred 	%p233, %p232;
	mov.u32 	%r357, %r11;
	@%p233 bra 	$L__BB3_29;
	ld.global.f32 	%f85, [%rd7+8];
	add.f32 	%f86, %f85, %f1;
	cvt.rzi.u32.f32 	%r357, %f86;
$L__BB3_29:
	st.global.u32 	[%rd8+8], %r357;
	add.s32 	%r315, %r38, 3;
	setp.gt.s32 	%p234, %r315, -1;
	setp.lt.s32 	%p235, %r315, %r232;
	and.pred  	%p236, %p234, %p235;
	and.pred  	%p237, %p236, %p1;
	not.pred 	%p238, %p237;
	mov.u32 	%r358, %r11;
	@%p238 bra 	$L__BB3_31;
	ld.global.f32 	%f87, [%rd7+12];
	add.f32 	%f88, %f87, %f1;
	cvt.rzi.u32.f32 	%r358, %f88;
$L__BB3_31:
	st.global.u32 	[%rd8+12], %r358;
	add.s32 	%r354, %r354, 4;
$L__BB3_32:
	setp.eq.s32 	%p239, %r14, 0;
	@%p239 bra 	$L__BB3_38;
	add.s32 	%r49, %r354, %r10;
	setp.gt.s32 	%p240, %r49, -1;
	setp.lt.s32 	%p241, %r49, %r232;
	and.pred  	%p242, %p240, %p241;
	and.pred  	%p243, %p242, %p1;
	add.s32 	%r316, %r49, %r16;
	mul.wide.s32 	%rd61, %r316, 4;
	add.s64 	%rd9, %rd4, %rd61;
	not.pred 	%p244, %p243;
	mov.u32 	%r360, %r11;
	@%p244 bra 	$L__BB3_35;
	ld.global.f32 	%f89, [%rd9];
	add.f32 	%f90, %f89, %f1;
	cvt.rzi.u32.f32 	%r360, %f90;
$L__BB3_35:
	add.s32 	%r317, %r17, %r354;
	mul.wide.s32 	%rd62, %r317, 4;
	add.s64 	%rd10, %rd3, %rd62;
	st.global.u32 	[%rd10], %r360;
	add.s32 	%r318, %r49, 1;
	setp.gt.s32 	%p245, %r318, -1;
	setp.lt.s32 	%p246, %r318, %r232;
	and.pred  	%p247, %p245, %p246;
	and.pred  	%p248, %p247, %p1;
	not.pred 	%p249, %p248;
	mov.u32 	%r361, %r11;
	@%p249 bra 	$L__BB3_37;
	ld.global.f32 	%f91, [%rd9+4];
	add.f32 	%f92, %f91, %f1;
	cvt.rzi.u32.f32 	%r361, %f92;
$L__BB3_37:
	st.global.u32 	[%rd10+4], %r361;
	add.s32 	%r354, %r354, 2;
$L__BB3_38:
	add.s32 	%r56, %r354, %r10;
	setp.gt.s32 	%p250, %r56, -1;
	setp.lt.s32 	%p251, %r56, %r232;
	and.pred  	%p252, %p250, %p251;
	and.pred  	%p253, %p252, %p1;
	not.pred 	%p254, %p253;
	mov.u32 	%r363, %r11;
	@%p254 bra 	$L__BB3_40;
	add.s32 	%r319, %r56, %r16;
	mul.wide.s32 	%rd63, %r319, 4;
	add.s64 	%rd64, %rd4, %rd63;
	ld.global.f32 	%f93, [%rd64];
	add.f32 	%f94, %f93, %f1;
	cvt.rzi.u32.f32 	%r363, %f94;
$L__BB3_40:
	add.s32 	%r320, %r17, %r354;
	mul.wide.s32 	%rd65, %r320, 4;
	add.s64 	%rd66, %rd3, %rd65;
	st.global.u32 	[%rd66], %r363;
	add.s32 	%r59, %r344, 1;
	setp.ne.s32 	%p255, %r344, %r235;
	mov.u32 	%r344, %r59;
	@%p255 bra 	$L__BB3_3;
	add.s32 	%r321, %r5, 256;
	div.s32 	%r60, %r321, %r232;
	mul.lo.s32 	%r322, %r60, %r232;
	sub.s32 	%r61, %r321, %r322;
	shl.b32 	%r62, %r321, 8;
	cvt.rn.f32.s32 	%f2, %r62;
	shl.b32 	%r323, %r234, 8;
	add.s32 	%r63, %r12, %r323;
	neg.s32 	%r64, %r13;
	mov.u32 	%r364, %r6;
$L__BB3_42:
	setp.lt.u32 	%p256, %r235, 4;
	add.s32 	%r325, %r364, %r60;
	setp.gt.s32 	%p257, %r325, -1;
	setp.lt.s32 	%p258, %r325, %r233;
	and.pred  	%p2, %p257, %p258;
	mul.lo.s32 	%r66, %r325, %r232;
	add.s32 	%r326, %r63, %r364;
	mul.lo.s32 	%r367, %r326, %r234;
	add.s32 	%r68, %r367, %r235;
	mov.u32 	%r383, %r6;
	@%p256 bra 	$L__BB3_62;
	sub.s32 	%r369, 3, %r235;
	sub.s32 	%r366, %r61, %r235;
	add.s32 	%r365, %r366, %r66;
	mov.u32 	%r368, %r64;
$L__BB3_44:
	.pragma "nounroll";
	setp.gt.s32 	%p259, %r366, -1;
	setp.lt.s32 	%p260, %r366, %r232;
	and.pred  	%p261, %p259, %p260;
	and.pred  	%p262, %p261, %p2;
	mul.wide.s32 	%rd67, %r365, 4;
	add.s64 	%rd11, %rd4, %rd67;
	not.pred 	%p263, %p262;
	mov.u32 	%r370, %r62;
	@%p263 bra 	$L__BB3_46;
	ld.global.f32 	%f95, [%rd11];
	add.f32 	%f96, %f95, %f2;
	cvt.rzi.u32.f32 	%r370, %f96;
$L__BB3_46:
	mul.wide.s32 	%rd68, %r367, 4;
	add.s64 	%rd12, %rd3, %rd68;
	st.global.u32 	[%rd12], %r370;
	add.s32 	%r327, %r366, 1;
	setp.gt.s32 	%p264, %r327, -1;
	setp.lt.s32 	%p265, %r327, %r232;
	and.pred  	%p266, %p264, %p265;
	and.pred  	%p267, %p266, %p2;
	not.pred 	%p268, %p267;
	mov.u32 	%r371, %r62;
	@%p268 bra 	$L__BB3_48;
	ld.global.f32 	%f97, [%rd11+4];
	add.f32 	%f98, %f97, %f2;
	cvt.rzi.u32.f32 	%r371, %f98;
$L__BB3_48:
	st.global.u32 	[%rd12+4], %r371;
	add.s32 	%r328, %r366, 2;
	setp.gt.s32 	%p269, %r328, -1;
	setp.lt.s32 	%p270, %r328, %r232;
	and.pred  	%p271, %p269, %p270;
	and.pred  	%p272, %p271, %p2;
	not.pred 	%p273, %p272;
	mov.u32 	%r372, %r62;
	@%p273 bra 	$L__BB3_50;
	ld.global.f32 	%f99, [%rd11+8];
	add.f32 	%f100, %f99, %f2;
	cvt.rzi.u32.f32 	%r372, %f100;
$L__BB3_50:
	st.global.u32 	[%rd12+8], %r372;
	add.s32 	%r329, %r366, 3;
	setp.gt.s32 	%p274, %r329, -1;
	setp.lt.s32 	%p275, %r329, %r232;
	and.pred  	%p276, %p274, %p275;
	and.pred  	%p277, %p276, %p2;
	not.pred 	%p278, %p277;
	mov.u32 	%r373, %r62;
	@%p278 bra 	$L__BB3_52;
	ld.global.f32 	%f101, [%rd11+12];
	add.f32 	%f102, %f101, %f2;
	cvt.rzi.u32.f32 	%r373, %f102;
$L__BB3_52:
	st.global.u32 	[%rd12+12], %r373;
	add.s32 	%r330, %r366, 4;
	setp.gt.s32 	%p279, %r330, -1;
	setp.lt.s32 	%p280, %r330, %r232;
	and.pred  	%p281, %p279, %p280;
	and.pred  	%p282, %p281, %p2;
	not.pred 	%p283, %p282;
	mov.u32 	%r374, %r62;
	@%p283 bra 	$L__BB3_54;
	ld.global.f32 	%f103, [%rd11+16];
	add.f32 	%f104, %f103, %f2;
	cvt.rzi.u32.f32 	%r374, %f104;
$L__BB3_54:
	st.global.u32 	[%rd12+16], %r374;
	add.s32 	%r331, %r366, 5;
	setp.gt.s32 	%p284, %r331, -1;
	setp.lt.s32 	%p285, %r331, %r232;
	and.pred  	%p286, %p284, %p285;
	and.pred  	%p287, %p286, %p2;
	not.pred 	%p288, %p287;
	mov.u32 	%r375, %r62;
	@%p288 bra 	$L__BB3_56;
	ld.global.f32 	%f105, [%rd11+20];
	add.f32 	%f106, %f105, %f2;
	cvt.rzi.u32.f32 	%r375, %f106;
$L__BB3_56:
	st.global.u32 	[%rd12+20], %r375;
	add.s32 	%r332, %r366, 6;
	setp.gt.s32 	%p289, %r332, -1;
	setp.lt.s32 	%p290, %r332, %r232;
	and.pred  	%p291, %p289, %p290;
	and.pred  	%p292, %p291, %p2;
	not.pred 	%p293, %p292;
	mov.u32 	%r376, %r62;
	@%p293 bra 	$L__BB3_58;
	ld.global.f32 	%f107, [%rd11+24];
	add.f32 	%f108, %f107, %f2;
	cvt.rzi.u32.f32 	%r376, %f108;
$L__BB3_58:
	st.global.u32 	[%rd12+24], %r376;
	add.s32 	%r333, %r366, 7;
	setp.gt.s32 	%p294, %r333, -1;
	setp.lt.s32 	%p295, %r333, %r232;
	and.pred  	%p296, %p294, %p295;
	and.pred  	%p297, %p296, %p2;
	not.pred 	%p298, %p297;
	mov.u32 	%r377, %r62;
	@%p298 bra 	$L__BB3_60;
	ld.global.f32 	%f109, [%rd11+28];
	add.f32 	%f110, %f109, %f2;
	cvt.rzi.u32.f32 	%r377, %f110;
$L__BB3_60:
	st.global.u32 	[%rd12+28], %r377;
	add.s32 	%r369, %r369, 8;
	add.s32 	%r368, %r368, 8;
	add.s32 	%r367, %r367, 8;
	add.s32 	%r366, %r366, 8;
	add.s32 	%r365, %r365, 8;
	setp.ne.s32 	%p299, %r368, 0;
	@%p299 bra 	$L__BB3_44;
	add.s32 	%r383, %r369, -3;
$L__BB3_62:
	setp.lt.u32 	%p300, %r8, 3;
	@%p300 bra 	$L__BB3_72;
	add.s32 	%r100, %r383, %r61;
	setp.gt.s32 	%p301, %r100, -1;
	setp.lt.s32 	%p302, %r100, %r232;
	and.pred  	%p303, %p301, %p302;
	and.pred  	%p304, %p303, %p2;
	add.s32 	%r334, %r100, %r66;
	mul.wide.s32 	%rd69, %r334, 4;
	add.s64 	%rd13, %rd4, %rd69;
	not.pred 	%p305, %p304;
	mov.u32 	%r379, %r62;
	@%p305 bra 	$L__BB3_65;
	ld.global.f32 	%f111, [%rd13];
	add.f32 	%f112, %f111, %f2;
	cvt.rzi.u32.f32 	%r379, %f112;
$L__BB3_65:
	add.s32 	%r335, %r68, %r383;
	mul.wide.s32 	%rd70, %r335, 4;
	add.s64 	%rd14, %rd3, %rd70;
	st.global.u32 	[%rd14], %r379;
	add.s32 	%r336, %r100, 1;
	setp.gt.s32 	%p306, %r336, -1;
	setp.lt.s32 	%p307, %r336, %r232;
	and.pred  	%p308, %p306, %p307;
	and.pred  	%p309, %p308, %p2;
	not.pred 	%p310, %p309;
	mov.u32 	%r380, %r62;
	@%p310 bra 	$L__BB3_67;
	ld.global.f32 	%f113, [%rd13+4];
	add.f32 	%f114, %f113, %f2;
	cvt.rzi.u32.f32 	%r380, %f114;
$L__BB3_67:
	st.global.u32 	[%rd14+4], %r380;
	add.s32 	%r337, %r100, 2;
	setp.gt.s32 	%p311, %r337, -1;
	setp.lt.s32 	%p312, %r337, %r232;
	and.pred  	%p313, %p311, %p312;
	and.pred  	%p314, %p313, %p2;
	not.pred 	%p315, %p314;
	mov.u32 	%r381, %r62;
	@%p315 bra 	$L__BB3_69;
	ld.global.f32 	%f115, [%rd13+8];
	add.f32 	%f116, %f115, %f2;
	cvt.rzi.u32.f32 	%r381, %f116;
$L__BB3_69:
	st.global.u32 	[%rd14+8], %r381;
	add.s32 	%r338, %r100, 3;
	setp.gt.s32 	%p316, %r338, -1;
	setp.lt.s32 	%p317, %r338, %r232;
	and.pred  	%p318, %p316, %p317;
	and.pred  	%p319, %p318, %p2;
	not.pred 	%p320, %p319;
	mov.u32 	%r382, %r62;
	@%p320 bra 	$L__BB3_71;
	ld.global.f32 	%f117, [%rd13+12];
	add.f32 	%f118, %f117, %f2;
	cvt.rzi.u32.f32 	%r382, %f118;
$L__BB3_71:
	st.global.u32 	[%rd14+12], %r382;
	add.s32 	%r383, %r383, 4;
$L__BB3_72:
	setp.eq.s32 	%p321, %r14, 0;
	@%p321 bra 	$L__BB3_78;
	add.s32 	%r111, %r383, %r61;
	setp.gt.s32 	%p322, %r111, -1;
	setp.lt.s32 	%p323, %r111, %r232;
	and.pred  	%p324, %p322, %p323;
	and.pred  	%p325, %p324, %p2;
	add.s32 	%r339, %r111, %r66;
	mul.wide.s32 	%rd71, %r339, 4;
	add.s64 	%rd15, %rd4, %rd71;
	not.pred 	%p326, %p325;
	mov.u32 	%r384, %r62;
	@%p326 bra 	$L__BB3_75;
	ld.global.f32 	%f119, [%rd15];
	add.f32 	%f120, %f119, %f2;
	cvt.rzi.u32.f32 	%r384, %f120;
$L__BB3_75:
	add.s32 	%r340, %r68, %r383;
	mul.wide.s32 	%rd72, %r340, 4;
	add.s64 	%rd16, %rd3, %rd72;
	st.global.u32 	[%rd16], %r384;
	add.s32 	%r341, %r111, 1;
	setp.gt.s32 	%p327, %r341, -1;
	setp.lt.s32 	%p328, %r341, %r232;
	and.pred  	%p329, %p327, %p328;
	and.pred  	%p330, %p329, %p2;
	not.pred 	%p331, %p330;
	mov.u32 	%r385, %r62;
	@%p331 bra 	$L__BB3_77;
	ld.global.f32 	%f121, [%rd15+4];
	add.f32 	%f122, %f121, %f2;
	cvt.rzi.u32.f32 	%r385, %f122;
$L__BB3_77:
	st.global.u32 	[%rd16+4], %r385;
	add.s32 	%r383, %r383, 2;
$L__BB3_78:
	add.s32 	%r118, %r383, %r61;
	setp.gt.s32 	%p332, %r118, -1;
	setp.lt.s32 	%p333, %r118, %r232;
	and.pred  	%p334, %p332, %p333;
	and.pred  	%p335, %p334, %p2;
	not.pred 	%p336, %p335;
	mov.u32 	%r387, %r62;
	@%p336 bra 	$L__BB3_80;
	add.s32 	%r342, %r118, %r66;
	mul.wide.s32 	%rd73, %r342, 4;
	add.s64 	%rd74, %rd4, %rd73;
	ld.global.f32 	%f123, [%rd74];
	add.f32 	%f124, %f123, %f2;
	cvt.rzi.u32.f32 	%r387, %f124;
$L__BB3_80:
	add.s32 	%r343, %r68, %r383;
	mul.wide.s32 	%rd75, %r343, 4;
	add.s64 	%rd76, %rd3, %rd75;
	st.global.u32 	[%rd76], %r387;
	add.s32 	%r121, %r364, 1;
	setp.eq.s32 	%p337, %r364, %r235;
	mov.u32 	%r364, %r121;
	@%p337 bra 	$L__BB3_162;
	bra.uni 	$L__BB3_42;
$L__BB3_81:
	cvta.to.global.u64 	%rd17, %rd32;
	cvta.to.global.u64 	%rd18, %rd33;
	mov.u32 	%r125, %tid.x;
	cvt.s64.s32 	%rd19, %rd2;
	cvt.u32.u64 	%r243, %rd1;
	add.s32 	%r126, %r231, %r243;
	neg.s32 	%r127, %r235;
	setp.lt.s32 	%p6, %r235, 0;
	@%p6 bra 	$L__BB3_162;
	shl.b32 	%r244, %r235, 1;
	or.b32  	%r128, %r244, 1;
	and.b32  	%r129, %r244, 6;
	and.b32  	%r130, %r244, 2;
	cvt.u64.u32 	%rd35, %r125;
	setp.le.s64 	%p7, %rd19, %rd35;
	@%p7 bra 	$L__BB3_122;
	add.s32 	%r245, %r126, %r125;
	div.s32 	%r131, %r245, %r232;
	mul.lo.s32 	%r246, %r131, %r232;
	sub.s32 	%r132, %r245, %r246;
	shl.b32 	%r133, %r245, 8;
	cvt.rn.f32.s32 	%f3, %r133;
	mad.lo.s32 	%r134, %r245, %r234, %r235;
	mov.u32 	%r388, %r127;
$L__BB3_84:
	setp.lt.u32 	%p8, %r235, 4;
	add.s32 	%r247, %r388, %r131;
	setp.gt.s32 	%p9, %r247, -1;
	setp.lt.s32 	%p10, %r247, %r233;
	and.pred  	%p3, %p9, %p10;
	mul.lo.s32 	%r136, %r247, %r232;
	add.s32 	%r248, %r134, %r388;
	mad.lo.s32 	%r137, %r248, %r234, %r235;
	mov.u32 	%r398, %r127;
	@%p8 bra 	$L__BB3_103;
	mov.u32 	%r398, %r127;
$L__BB3_86:
	.pragma "nounroll";
	add.s32 	%r139, %r398, %r132;
	setp.gt.s32 	%p11, %r139, -1;
	setp.lt.s32 	%p12, %r139, %r232;
	and.pred  	%p13, %p11, %p12;
	and.pred  	%p14, %p13, %p3;
	add.s32 	%r249, %r139, %r136;
	mul.wide.s32 	%rd36, %r249, 4;
	add.s64 	%rd20, %rd18, %rd36;
	not.pred 	%p15, %p14;
	mov.u32 	%r390, %r133;
	@%p15 bra 	$L__BB3_88;
	ld.global.f32 	%f5, [%rd20];
	add.f32 	%f6, %f5, %f3;
	cvt.rzi.u32.f32 	%r390, %f6;
$L__BB3_88:
	add.s32 	%r250, %r137, %r398;
	mul.wide.s32 	%rd37, %r250, 4;
	add.s64 	%rd21, %rd17, %rd37;
	st.global.u32 	[%rd21], %r390;
	add.s32 	%r251, %r139, 1;
	setp.gt.s32 	%p16, %r251, -1;
	setp.lt.s32 	%p17, %r251, %r232;
	and.pred  	%p18, %p16, %p17;
	and.pred  	%p19, %p18, %p3;
	not.pred 	%p20, %p19;
	mov.u32 	%r391, %r133;
	@%p20 bra 	$L__BB3_90;
	ld.global.f32 	%f7, [%rd20+4];
	add.f32 	%f8, %f7, %f3;
	cvt.rzi.u32.f32 	%r391, %f8;
$L__BB3_90:
	st.global.u32 	[%rd21+4], %r391;
	add.s32 	%r252, %r139, 2;
	setp.gt.s32 	%p21, %r252, -1;
	setp.lt.s32 	%p22, %r252, %r232;
	and.pred  	%p23, %p21, %p22;
	and.pred  	%p24, %p23, %p3;
	not.pred 	%p25, %p24;
	mov.u32 	%r392, %r133;
	@%p25 bra 	$L__BB3_92;
	ld.global.f32 	%f9, [%rd20+8];
	add.f32 	%f10, %f9, %f3;
	cvt.rzi.u32.f32 	%r392, %f10;
$L__BB3_92:
	st.global.u32 	[%rd21+8], %r392;
	add.s32 	%r253, %r139, 3;
	setp.gt.s32 	%p26, %r253, -1;
	setp.lt.s32 	%p27, %r253, %r232;
	and.pred  	%p28, %p26, %p27;
	and.pred  	%p29, %p28, %p3;
	not.pred 	%p30, %p29;
	mov.u32 	%r393, %r133;
	@%p30 bra 	$L__BB3_94;
	ld.global.f32 	%f11, [%rd20+12];
	add.f32 	%f12, %f11, %f3;
	cvt.rzi.u32.f32 	%r393, %f12;
$L__BB3_94:
	st.global.u32 	[%rd21+12], %r393;
	add.s32 	%r254, %r139, 4;
	setp.gt.s32 	%p31, %r254, -1;
	setp.lt.s32 	%p32, %r254, %r232;
	and.pred  	%p33, %p31, %p32;
	and.pred  	%p34, %p33, %p3;
	not.pred 	%p35, %p34;
	mov.u32 	%r394, %r133;
	@%p35 bra 	$L__BB3_96;
	ld.global.f32 	%f13, [%rd20+16];
	add.f32 	%f14, %f13, %f3;
	cvt.rzi.u32.f32 	%r394, %f14;
$L__BB3_96:
	st.global.u32 	[%rd21+16], %r394;
	add.s32 	%r255, %r139, 5;
	setp.gt.s32 	%p36, %r255, -1;
	setp.lt.s32 	%p37, %r255, %r232;
	and.pred  	%p38, %p36, %p37;
	and.pred  	%p39, %p38, %p3;
	not.pred 	%p40, %p39;
	mov.u32 	%r395, %r133;
	@%p40 bra 	$L__BB3_98;
	ld.global.f32 	%f15, [%rd20+20];
	add.f32 	%f16, %f15, %f3;
	cvt.rzi.u32.f32 	%r395, %f16;
$L__BB3_98:
	st.global.u32 	[%rd21+20], %r395;
	add.s32 	%r256, %r139, 6;
	setp.gt.s32 	%p41, %r256, -1;
	setp.lt.s32 	%p42, %r256, %r232;
	and.pred  	%p43, %p41, %p42;
	and.pred  	%p44, %p43, %p3;
	not.pred 	%p45, %p44;
	mov.u32 	%r396, %r133;
	@%p45 bra 	$L__BB3_100;
	ld.global.f32 	%f17, [%rd20+24];
	add.f32 	%f18, %f17, %f3;
	cvt.rzi.u32.f32 	%r396, %f18;
$L__BB3_100:
	st.global.u32 	[%rd21+24], %r396;
	add.s32 	%r257, %r139, 7;
	setp.gt.s32 	%p46, %r257, -1;
	setp.lt.s32 	%p47, %r257, %r232;
	and.pred  	%p48, %p46, %p47;
	and.pred  	%p49, %p48, %p3;
	not.pred 	%p50, %p49;
	mov.u32 	%r397, %r133;
	@%p50 bra 	$L__BB3_102;
	ld.global.f32 	%f19, [%rd20+28];
	add.f32 	%f20, %f19, %f3;
	cvt.rzi.u32.f32 	%r397, %f20;
$L__BB3_102:
	st.global.u32 	[%rd21+28], %r397;
	add.s32 	%r398, %r398, 8;
	add.s32 	%r258, %r398, %r235;
	and.b32  	%r259, %r128, -8;
	setp.ne.s32 	%p51, %r258, %r259;
	@%p51 bra 	$L__BB3_86;
$L__BB3_103:
	setp.lt.u32 	%p52, %r129, 3;
	@%p52 bra 	$L__BB3_113;
	add.s32 	%r158, %r398, %r132;
	setp.gt.s32 	%p53, %r158, -1;
	setp.lt.s32 	%p54, %r158, %r232;
	and.pred  	%p55, %p53, %p54;
	and.pred  	%p56, %p55, %p3;
	add.s32 	%r260, %r158, %r136;
	mul.wide.s32 	%rd38, %r260, 4;
	add.s64 	%rd22, %rd18, %rd38;
	not.pred 	%p57, %p56;
	mov.u32 	%r399, %r133;
	@%p57 bra 	$L__BB3_106;
	ld.global.f32 	%f21, [%rd22];
	add.f32 	%f22, %f21, %f3;
	cvt.rzi.u32.f32 	%r399, %f22;
$L__BB3_106:
	add.s32 	%r261, %r137, %r398;
	mul.wide.s32 	%rd39, %r261, 4;
	add.s64 	%rd23, %rd17, %rd39;
	st.global.u32 	[%rd23], %r399;
	add.s32 	%r262, %r158, 1;
	setp.gt.s32 	%p58, %r262, -1;
	setp.lt.s32 	%p59, %r262, %r232;
	and.pred  	%p60, %p58, %p59;
	and.pred  	%p61, %p60, %p3;
	not.pred 	%p62, %p61;
	mov.u32 	%r400, %r133;
	@%p62 bra 	$L__BB3_108;
	ld.global.f32 	%f23, [%rd22+4];
	add.f32 	%f24, %f23, %f3;
	cvt.rzi.u32.f32 	%r400, %f24;
$L__BB3_108:
	st.global.u32 	[%rd23+4], %r400;
	add.s32 	%r263, %r158, 2;
	setp.gt.s32 	%p63, %r263, -1;
	setp.lt.s32 	%p64, %r263, %r232;
	and.pred  	%p65, %p63, %p64;
	and.pred  	%p66, %p65, %p3;
	not.pred 	%p67, %p66;
	mov.u32 	%r401, %r133;
	@%p67 bra 	$L__BB3_110;
	ld.global.f32 	%f25, [%rd22+8];
	add.f32 	%f26, %f25, %f3;
	cvt.rzi.u32.f32 	%r401, %f26;
$L__BB3_110:
	st.global.u32 	[%rd23+8], %r401;
	add.s32 	%r264, %r158, 3;
	setp.gt.s32 	%p68, %r264, -1;
	setp.lt.s32 	%p69, %r264, %r232;
	and.pred  	%p70, %p68, %p69;
	and.pred  	%p71, %p70, %p3;
	not.pred 	%p72, %p71;
	mov.u32 	%r402, %r133;
	@%p72 bra 	$L__BB3_112;
	ld.global.f32 	%f27, [%rd22+12];
	add.f32 	%f28, %f27, %f3;
	cvt.rzi.u32.f32 	%r402, %f28;
$L__BB3_112:
	st.global.u32 	[%rd23+12], %r402;
	add.s32 	%r398, %r398, 4;
$L__BB3_113:
	setp.eq.s32 	%p73, %r130, 0;
	@%p73 bra 	$L__BB3_119;
	add.s32 	%r169, %r398, %r132;
	setp.gt.s32 	%p74, %r169, -1;
	setp.lt.s32 	%p75, %r169, %r232;
	and.pred  	%p76, %p74, %p75;
	and.pred  	%p77, %p76, %p3;
	add.s32 	%r265, %r169, %r136;
	mul.wide.s32 	%rd40, %r265, 4;
	add.s64 	%rd24, %rd18, %rd40;
	not.pred 	%p78, %p77;
	mov.u32 	%r404, %r133;
	@%p78 bra 	$L__BB3_116;
	ld.global.f32 	%f29, [%rd24];
	add.f32 	%f30, %f29, %f3;
	cvt.rzi.u32.f32 	%r404, %f30;
$L__BB3_116:
	add.s32 	%r266, %r137, %r398;
	mul.wide.s32 	%rd41, %r266, 4;
	add.s64 	%rd25, %rd17, %rd41;
	st.global.u32 	[%rd25], %r404;
	add.s32 	%r267, %r169, 1;
	setp.gt.s32 	%p79, %r267, -1;
	setp.lt.s32 	%p80, %r267, %r232;
	and.pred  	%p81, %p79, %p80;
	and.pred  	%p82, %p81, %p3;
	not.pred 	%p83, %p82;
	mov.u32 	%r405, %r133;
	@%p83 bra 	$L__BB3_118;
	ld.global.f32 	%f31, [%rd24+4];
	add.f32 	%f32, %f31, %f3;
	cvt.rzi.u32.f32 	%r405, %f32;
$L__BB3_118:
	st.global.u32 	[%rd25+4], %r405;
	add.s32 	%r398, %r398, 2;
$L__BB3_119:
	add.s32 	%r176, %r398, %r132;
	setp.gt.s32 	%p84, %r176, -1;
	setp.lt.s32 	%p85, %r176, %r232;
	and.pred  	%p86, %p84, %p85;
	and.pred  	%p87, %p86, %p3;
	not.pred 	%p88, %p87;
	mov.u32 	%r407, %r133;
	@%p88 bra 	$L__BB3_121;
	add.s32 	%r268, %r176, %r136;
	mul.wide.s32 	%rd42, %r268, 4;
	add.s64 	%rd43, %rd18, %rd42;
	ld.global.f32 	%f33, [%rd43];
	add.f32 	%f34, %f33, %f3;
	cvt.rzi.u32.f32 	%r407, %f34;
$L__BB3_121:
	add.s32 	%r269, %r137, %r398;
	mul.wide.s32 	%rd44, %r269, 4;
	add.s64 	%rd45, %rd17, %rd44;
	st.global.u32 	[%rd45], %r407;
	add.s32 	%r179, %r388, 1;
	setp.ne.s32 	%p89, %r388, %r235;
	mov.u32 	%r388, %r179;
	@%p89 bra 	$L__BB3_84;
$L__BB3_122:
	add.s32 	%r180, %r125, 256;
	cvt.u64.u32 	%rd46, %r180;
	setp.le.s64 	%p90, %rd19, %rd46;
	@%p90 bra 	$L__BB3_162;
	add.s32 	%r270, %r126, %r180;
	div.s32 	%r181, %r270, %r232;
	mul.lo.s32 	%r271, %r181, %r232;
	sub.s32 	%r182, %r270, %r271;
	shl.b32 	%r183, %r270, 8;
	cvt.rn.f32.s32 	%f4, %r183;
	mad.lo.s32 	%r184, %r270, %r234, %r235;
	and.b32  	%r185, %r128, -8;
	mov.u32 	%r408, %r127;
$L__BB3_124:
	setp.lt.u32 	%p91, %r235, 4;
	add.s32 	%r272, %r408, %r181;
	setp.gt.s32 	%p92, %r272, -1;
	setp.lt.s32 	%p93, %r272, %r233;
	and.pred  	%p4, %p92, %p93;
	mul.lo.s32 	%r187, %r272, %r232;
	add.s32 	%r273, %r184, %r408;
	mad.lo.s32 	%r188, %r273, %r234, %r235;
	mov.u32 	%r418, %r127;
	@%p91 bra 	$L__BB3_143;
	mov.u32 	%r418, %r127;
$L__BB3_126:
	.pragma "nounroll";
	add.s32 	%r190, %r418, %r182;
	setp.gt.s32 	%p94, %r190, -1;
	setp.lt.s32 	%p95, %r190, %r232;
	and.pred  	%p96, %p94, %p95;
	and.pred  	%p97, %p96, %p4;
	add.s32 	%r274, %r190, %r187;
	mul.wide.s32 	%rd47, %r274, 4;
	add.s64 	%rd26, %rd18, %rd47;
	not.pred 	%p98, %p97;
	mov.u32 	%r410, %r183;
	@%p98 bra 	$L__BB3_128;
	ld.global.f32 	%f35, [%rd26];
	add.f32 	%f36, %f35, %f4;
	cvt.rzi.u32.f32 	%r410, %f36;
$L__BB3_128:
	add.s32 	%r275, %r188, %r418;
	mul.wide.s32 	%rd48, %r275, 4;
	add.s64 	%rd27, %rd17, %rd48;
	st.global.u32 	[%rd27], %r410;
	add.s32 	%r276, %r190, 1;
	setp.gt.s32 	%p99, %r276, -1;
	setp.lt.s32 	%p100, %r276, %r232;
	and.pred  	%p101, %p99, %p100;
	and.pred  	%p102, %p101, %p4;
	not.pred 	%p103, %p102;
	mov.u32 	%r411, %r183;
	@%p103 bra 	$L__BB3_130;
	ld.global.f32 	%f37, [%rd26+4];
	add.f32 	%f38, %f37, %f4;
	cvt.rzi.u32.f32 	%r411, %f38;
$L__BB3_130:
	st.global.u32 	[%rd27+4], %r411;
	add.s32 	%r277, %r190, 2;
	setp.gt.s32 	%p104, %r277, -1;
	setp.lt.s32 	%p105, %r277, %r232;
	and.pred  	%p106, %p104, %p105;
	and.pred  	%p107, %p106, %p4;
	not.pred 	%p108, %p107;
	mov.u32 	%r412, %r183;
	@%p108 bra 	$L__BB3_132;
	ld.global.f32 	%f39, [%rd26+8];
	add.f32 	%f40, %f39, %f4;
	cvt.rzi.u32.f32 	%r412, %f40;
$L__BB3_132:
	st.global.u32 	[%rd27+8], %r412;
	add.s32 	%r278, %r190, 3;
	setp.gt.s32 	%p109, %r278, -1;
	setp.lt.s32 	%p110, %r278, %r232;
	and.pred  	%p111, %p109, %p110;
	and.pred  	%p112, %p111, %p4;
	not.pred 	%p113, %p112;
	mov.u32 	%r413, %r183;
	@%p113 bra 	$L__BB3_134;
	ld.global.f32 	%f41, [%rd26+12];
	add.f32 	%f42, %f41, %f4;
	cvt.rzi.u32.f32 	%r413, %f42;
$L__BB3_134:
	st.global.u32 	[%rd27+12], %r413;
	add.s32 	%r279, %r190, 4;
	setp.gt.s32 	%p114, %r279, -1;
	setp.lt.s32 	%p115, %r279, %r232;
	and.pred  	%p116, %p114, %p115;
	and.pred  	%p117, %p116, %p4;
	not.pred 	%p118, %p117;
	mov.u32 	%r414, %r183;
	@%p118 bra 	$L__BB3_136;
	ld.global.f32 	%f43, [%rd26+16];
	add.f32 	%f44, %f43, %f4;
	cvt.rzi.u32.f32 	%r414, %f44;
$L__BB3_136:
	st.global.u32 	[%rd27+16], %r414;
	add.s32 	%r280, %r190, 5;
	setp.gt.s32 	%p119, %r280, -1;
	setp.lt.s32 	%p120, %r280, %r232;
	and.pred  	%p121, %p119, %p120;
	and.pred  	%p122, %p121, %p4;
	not.pred 	%p123, %p122;
	mov.u32 	%r415, %r183;
	@%p123 bra 	$L__BB3_138;
	ld.global.f32 	%f45, [%rd26+20];
	add.f32 	%f46, %f45, %f4;
	cvt.rzi.u32.f32 	%r415, %f46;
$L__BB3_138:
	st.global.u32 	[%rd27+20], %r415;
	add.s32 	%r281, %r190, 6;
	setp.gt.s32 	%p124, %r281, -1;
	setp.lt.s32 	%p125, %r281, %r232;
	and.pred  	%p126, %p124, %p125;
	and.pred  	%p127, %p126, %p4;
	not.pred 	%p128, %p127;
	mov.u32 	%r416, %r183;
	@%p128 bra 	$L__BB3_140;
	ld.global.f32 	%f47, [%rd26+24];
	add.f32 	%f48, %f47, %f4;
	cvt.rzi.u32.f32 	%r416, %f48;
$L__BB3_140:
	st.global.u32 	[%rd27+24], %r416;
	add.s32 	%r282, %r190, 7;
	setp.gt.s32 	%p129, %r282, -1;
	setp.lt.s32 	%p130, %r282, %r232;
	and.pred  	%p131, %p129, %p130;
	and.pred  	%p132, %p131, %p4;
	not.pred 	%p133, %p132;
	mov.u32 	%r417, %r183;
	@%p133 bra 	$L__BB3_142;
	ld.global.f32 	%f49, [%rd26+28];
	add.f32 	%f50, %f49, %f4;
	cvt.rzi.u32.f32 	%r417, %f50;
$L__BB3_142:
	st.global.u32 	[%rd27+28], %r417;
	add.s32 	%r418, %r418, 8;
	add.s32 	%r283, %r418, %r235;
	setp.ne.s32 	%p134, %r283, %r185;
	@%p134 bra 	$L__BB3_126;
$L__BB3_143:
	setp.lt.u32 	%p135, %r129, 3;
	@%p135 bra 	$L__BB3_153;
	add.s32 	%r209, %r418, %r182;
	setp.gt.s32 	%p136, %r209, -1;
	setp.lt.s32 	%p137, %r209, %r232;
	and.pred  	%p138, %p136, %p137;
	and.pred  	%p139, %p138, %p4;
	add.s32 	%r284, %r209, %r187;
	mul.wide.s32 	%rd49, %r284, 4;
	add.s64 	%rd28, %rd18, %rd49;
	not.pred 	%p140, %p139;
	mov.u32 	%r419, %r183;
	@%p140 bra 	$L__BB3_146;
	ld.global.f32 	%f51, [%rd28];
	add.f32 	%f52, %f51, %f4;
	cvt.rzi.u32.f32 	%r419, %f52;
$L__BB3_146:
	add.s32 	%r285, %r188, %r418;
	mul.wide.s32 	%rd50, %r285, 4;
	add.s64 	%rd29, %rd17, %rd50;
	st.global.u32 	[%rd29], %r419;
	add.s32 	%r286, %r209, 1;
	setp.gt.s32 	%p141, %r286, -1;
	setp.lt.s32 	%p142, %r286, %r232;
	and.pred  	%p143, %p141, %p142;
	and.pred  	%p144, %p143, %p4;
	not.pred 	%p145, %p144;
	mov.u32 	%r420, %r183;
	@%p145 bra 	$L__BB3_148;
	ld.global.f32 	%f53, [%rd28+4];
	add.f32 	%f54, %f53, %f4;
	cvt.rzi.u32.f32 	%r420, %f54;
$L__BB3_148:
	st.global.u32 	[%rd29+4], %r420;
	add.s32 	%r287, %r209, 2;
	setp.gt.s32 	%p146, %r287, -1;
	setp.lt.s32 	%p147, %r287, %r232;
	and.pred  	%p148, %p146, %p147;
	and.pred  	%p149, %p148, %p4;
	not.pred 	%p150, %p149;
	mov.u32 	%r421, %r183;
	@%p150 bra 	$L__BB3_150;
	ld.global.f32 	%f55, [%rd28+8];
	add.f32 	%f56, %f55, %f4;
	cvt.rzi.u32.f32 	%r421, %f56;
$L__BB3_150:
	st.global.u32 	[%rd29+8], %r421;
	add.s32 	%r288, %r209, 3;
	setp.gt.s32 	%p151, %r288, -1;
	setp.lt.s32 	%p152, %r288, %r232;
	and.pred  	%p153, %p151, %p152;
	and.pred  	%p154, %p153, %p4;
	not.pred 	%p155, %p154;
	mov.u32 	%r422, %r183;
	@%p155 bra 	$L__BB3_152;
	ld.global.f32 	%f57, [%rd28+12];
	add.f32 	%f58, %f57, %f4;
	cvt.rzi.u32.f32 	%r422, %f58;
$L__BB3_152:
	st.global.u32 	[%rd29+12], %r422;
	add.s32 	%r418, %r418, 4;
$L__BB3_153:
	setp.eq.s32 	%p156, %r130, 0;
	@%p156 bra 	$L__BB3_159;
	add.s32 	%r220, %r418, %r182;
	setp.gt.s32 	%p157, %r220, -1;
	setp.lt.s32 	%p158, %r220, %r232;
	and.pred  	%p159, %p157, %p158;
	and.pred  	%p160, %p159, %p4;
	add.s32 	%r289, %r220, %r187;
	mul.wide.s32 	%rd51, %r289, 4;
	add.s64 	%rd30, %rd18, %rd51;
	not.pred 	%p161, %p160;
	mov.u32 	%r424, %r183;
	@%p161 bra 	$L__BB3_156;
	ld.global.f32 	%f59, [%rd30];
	add.f32 	%f60, %f59, %f4;
	cvt.rzi.u32.f32 	%r424, %f60;
$L__BB3_156:
	add.s32 	%r290, %r188, %r418;
	mul.wide.s32 	%rd52, %r290, 4;
	add.s64 	%rd31, %rd17, %rd52;
	st.global.u32 	[%rd31], %r424;
	add.s32 	%r291, %r220, 1;
	setp.gt.s32 	%p162, %r291, -1;
	setp.lt.s32 	%p163, %r291, %r232;
	and.pred  	%p164, %p162, %p163;
	and.pred  	%p165, %p164, %p4;
	not.pred 	%p166, %p165;
	mov.u32 	%r425, %r183;
	@%p166 bra 	$L__BB3_158;
	ld.global.f32 	%f61, [%rd30+4];
	add.f32 	%f62, %f61, %f4;
	cvt.rzi.u32.f32 	%r425, %f62;
$L__BB3_158:
	st.global.u32 	[%rd31+4], %r425;
	add.s32 	%r418, %r418, 2;
$L__BB3_159:
	add.s32 	%r227, %r418, %r182;
	setp.gt.s32 	%p167, %r227, -1;
	setp.lt.s32 	%p168, %r227, %r232;
	and.pred  	%p169, %p167, %p168;
	and.pred  	%p170, %p169, %p4;
	not.pred 	%p171, %p170;
	mov.u32 	%r427, %r183;
	@%p171 bra 	$L__BB3_161;
	add.s32 	%r292, %r227, %r187;
	mul.wide.s32 	%rd53, %r292, 4;
	add.s64 	%rd54, %rd18, %rd53;
	ld.global.f32 	%f63, [%rd54];
	add.f32 	%f64, %f63, %f4;
	cvt.rzi.u32.f32 	%r427, %f64;
$L__BB3_161:
	add.s32 	%r293, %r188, %r418;
	mul.wide.s32 	%rd55, %r293, 4;
	add.s64 	%rd56, %rd17, %rd55;
	st.global.u32 	[%rd56], %r427;
	add.s32 	%r230, %r408, 1;
	setp.ne.s32 	%p172, %r408, %r235;
	mov.u32 	%r408, %r230;
	@%p172 bra 	$L__BB3_124;
$L__BB3_162:
	ret;

}
	// .globl	_ZN3cub18CUB_300001_SM_10006detail8for_each13static_kernelINS2_12policy_hub_t12policy_500_tElN6thrust24THRUST_300001_SM_1000_NS8cuda_cub20__uninitialized_copy7functorINS7_6detail15normal_iteratorINS7_10device_ptrIjEEEENS7_7pointerIjNS8_3tagENS7_11use_defaultESI_EEEEEEvT0_T1_
.visible .entry _ZN3cub18CUB_300001_SM_10006detail8for_each13static_kernelINS2_12policy_hub_t12policy_500_tElN6thrust24THRUST_300001_SM_1000_NS8cuda_cub20__uninitialized_copy7functorINS7_6detail15normal_iteratorINS7_10device_ptrIjEEEENS7_7pointerIjNS8_3tagENS7_11use_defaultESI_EEEEEEvT0_T1_(
	.param .u64 _ZN3cub18CUB_300001_SM_10006detail8for_each13static_kernelINS2_12policy_hub_t12policy_500_tElN6thrust24THRUST_300001_SM_1000_NS8cuda_cub20__uninitialized_copy7functorINS7_6detail15normal_iteratorINS7_10device_ptrIjEEEENS7_7pointerIjNS8_3tagENS7_11use_defaultESI_EEEEEEvT0_T1__param_0,
	.param .align 8 .b8 _ZN3cub18CUB_300001_SM_10006detail8for_each13static_kernelINS2_12policy_hub_t12policy_500_tElN6thrust24THRUST_300001_SM_1000_NS8cuda_cub20__uninitialized_copy7functorINS7_6detail15normal_iteratorINS7_10device_ptrIjEEEENS7_7pointerIjNS8_3tagENS7_11use_defaultESI_EEEEEEvT0_T1__param_1[16]
)
.maxntid 256
{
	.reg .pred 	%p<4>;
	.reg .b32 	%r<10>;
	.reg .b64 	%rd<26>;

	ld.param.u64 	%rd8, [_ZN3cub18CUB_300001_SM_10006detail8for_each13static_kernelINS2_12policy_hub_t12policy_500_tElN6thrust24THRUST_300001_SM_1000_NS8cuda_cub20__uninitialized_copy7functorINS7_6detail15normal_iteratorINS7_10device_ptrIjEEEENS7_7pointerIjNS8_3tagENS7_11use_defaultESI_EEEEEEvT0_T1__param_1+8];
	ld.param.u64 	%rd7, [_ZN3cub18CUB_300001_SM_10006detail8for_each13static_kernelINS2_12policy_hub_t12policy_500_tElN6thrust24THRUST_300001_SM_1000_NS8cuda_cub20__uninitialized_copy7functorINS7_6detail15normal_iteratorINS7_10device_ptrIjEEEENS7_7pointerIjNS8_3tagENS7_11use_defaultESI_EEEEEEvT0_T1__param_1];
	ld.param.u64 	%rd9, [_ZN3cub18CUB_300001_SM_10006detail8for_each13static_kernelINS2_12policy_hub_t12policy_500_tElN6thrust24THRUST_300001_SM_1000_NS8cuda_cub20__uninitialized_copy7functorINS7_6detail15normal_iteratorINS7_10device_ptrIjEEEENS7_7pointerIjNS8_3tagENS7_11use_defaultESI_EEEEEEvT0_T1__param_0];
	mov.u32 	%r1, %ctaid.x;
	mul.wide.u32 	%rd1, %r1, 512;
	sub.s64 	%rd2, %rd9, %rd1;
	setp.lt.s64 	%p1, %rd2, 512;
	@%p1 bra 	$L__BB4_2;
	mov.u32 	%r7, %tid.x;
	cvta.to.global.u64 	%rd19, %rd8;
	cvta.to.global.u64 	%rd20, %rd7;
	cvt.u64.u32 	%rd21, %r7;
	add.s64 	%rd22, %rd1, %rd21;
	shl.b64 	%rd23, %rd22, 2;
	add.s64 	%rd24, %rd20, %rd23;
	add.s64 	%rd25, %rd19, %rd23;
	ld.global.u32 	%r8, [%rd24];
	st.global.u32 	[%rd25], %r8;
	ld.global.u32 	%r9, [%rd24+1024];
	st.global.u32 	[%rd25+1024], %r9;
	bra.uni 	$L__BB4_6;
$L__BB4_2:
	cvta.to.global.u64 	%rd3, %rd7;
	cvta.to.global.u64 	%rd4, %rd8;
	mov.u32 	%r2, %tid.x;
	cvt.s64.s32 	%rd5, %rd2;
	cvt.u64.u32 	%rd6, %r2;
	setp.le.s64 	%p2, %rd5, %rd6;
	@%p2 bra 	$L__BB4_4;
	add.s64 	%rd10, %rd1, %rd6;
	shl.b64 	%rd11, %rd10, 2;
	add.s64 	%rd12, %rd3, %rd11;
	add.s64 	%rd13, %rd4, %rd11;
	ld.global.u32 	%r3, [%rd12];
	st.global.u32 	[%rd13], %r3;
$L__BB4_4:
	cvt.u32.u64 	%r4, %rd6;
	add.s32 	%r5, %r4, 256;
	cvt.u64.u32 	%rd14, %r5;
	setp.le.s64 	%p3, %rd5, %rd14;
	@%p3 bra 	$L__BB4_6;
	add.s64 	%rd15, %rd1, %rd6;
	shl.b64 	%rd16, %rd15, 2;
	add.s64 	%rd17, %rd3, %rd16;
	add.s64 	%rd18, %rd4, %rd16;
	ld.global.u32 	%r6, [%rd17+1024];
	st.global.u32 	[%rd18+1024], %r6;
$L__BB4_6:
	ret;

}
	// .globl	_ZN3cub18CUB_300001_SM_10006detail8for_each13static_kernelINS2_12policy_hub_t12policy_500_tElNS2_12op_wrapper_tIl10GetWindowsN6thrust24THRUST_300001_SM_1000_NS17counting_iteratorIiNS9_11use_defaultESB_SB_EEEEEEvT0_T1_
.visible .entry _ZN3cub18CUB_300001_SM_10006detail8for_each13static_kernelINS2_12policy_hub_t12policy_500_tElNS2_12op_wrapper_tIl10GetWindowsN6thrust24THRUST_300001_SM_1000_NS17counting_iteratorIiNS9_11use_defaultESB_SB_EEEEEEvT0_T1_(
	.param .u64 _ZN3cub18CUB_300001_SM_10006detail8for_each13static_kernelINS2_12policy_hub_t12policy_500_tElNS2_12op_wrapper_tIl10GetWindowsN6thrust24THRUST_300001_SM_1000_NS17counting_iteratorIiNS9_11use_defaultESB_SB_EEEEEEvT0_T1__param_0,
	.param .align 8 .b8 _ZN3cub18CUB_300001_SM_10006detail8for_each13static_kernelINS2_12policy_hub_t12policy_500_tElNS2_12op_wrapper_tIl10GetWindowsN6thrust24THRUST_300001_SM_1000_NS17counting_iteratorIiNS9_11use_defaultESB_SB_EEEEEEvT0_T1__param_1[40]
)
.maxntid 256
{
	.reg .pred 	%p<284>;
	.reg .b32 	%r<305>;
	.reg .b32 	%f<61>;
	.reg .b64 	%rd<85>;

	ld.param.u64 	%rd33, [_ZN3cub18CUB_300001_SM_10006detail8for_each13static_kernelINS2_12policy_hub_t12policy_500_tElNS2_12op_wrapper_tIl10GetWindowsN6thrust24THRUST_300001_SM_1000_NS17counting_iteratorIiNS9_11use_defaultESB_SB_EEEEEEvT0_T1__param_1+16];
	ld.param.u64 	%rd32, [_ZN3cub18CUB_300001_SM_10006detail8for_each13static_kernelINS2_12policy_hub_t12policy_500_tElNS2_12op_wrapper_tIl10GetWindowsN6thrust24THRUST_300001_SM_1000_NS17counting_iteratorIiNS9_11use_defaultESB_SB_EEEEEEvT0_T1__param_1+8];
	ld.param.u32 	%r114, [_ZN3cub18CUB_300001_SM_10006detail8for_each13static_kernelINS2_12policy_hub_t12policy_500_tElNS2_12op_wrapper_tIl10GetWindowsN6thrust24THRUST_300001_SM_1000_NS17counting_iteratorIiNS9_11use_defaultESB_SB_EEEEEEvT0_T1__param_1];
	ld.param.u64 	%rd34, [_ZN3cub18CUB_300001_SM_10006detail8for_each13static_kernelINS2_12policy_hub_t12policy_500_tElNS2_12op_wrapper_tIl10GetWindowsN6thrust24THRUST_300001_SM_1000_NS17counting_iteratorIiNS9_11use_defaultESB_SB_EEEEEEvT0_T1__param_0];
	ld.param.v2.u32 	{%r117, %r118}, [_ZN3cub18CUB_300001_SM_10006detail8for_each13static_kernelINS2_12policy_hub_t12policy_500_tElNS2_12op_wrapper_tIl10GetWindowsN6thrust24THRUST_300001_SM_1000_NS17counting_iteratorIiNS9_11use_defaultESB_SB_EEEEEEvT0_T1__param_1+32];
	ld.param.v2.u32 	{%r115, %r116}, [_ZN3cub18CUB_300001_SM_10006detail8for_each13static_kernelINS2_12policy_hub_t12policy_500_tElNS2_12op_wrapper_tIl10GetWindowsN6thrust24THRUST_300001_SM_1000_NS17counting_iteratorIiNS9_11use_defaultESB_SB_EEEEEEvT0_T1__param_1+24];
	mov.u32 	%r119, %ctaid.x;
	mul.wide.u32 	%rd1, %r119, 512;
	sub.s64 	%rd2, %rd34, %rd1;
	setp.lt.s64 	%p5, %rd2, 512;
	@%p5 bra 	$L__BB5_113;
	cvta.to.global.u64 	%rd3, %rd32;
	cvta.to.global.u64 	%rd4, %rd33;
	mov.u32 	%r201, %tid.x;
	cvt.u32.u64 	%r202, %rd1;
	add.s32 	%r203, %r201, %r202;
	add.s32 	%r5, %r203, %r114;
	mul.lo.s32 	%r6, %r115, %r116;
	neg.s32 	%r7, %r118;
	setp.lt.s32 	%p146, %r118, 0;
	@%p146 bra 	$L__BB5_226;
	shl.b32 	%r204, %r118, 1;
	or.b32  	%r8, %r204, 1;
	and.b32  	%r9, %r204, 6;
	and.b32  	%r10, %r204, 2;
	setp.ge.s32 	%p147, %r5, %r6;
	@%p147 bra 	$L__BB5_57;
	div.s32 	%r11, %r5, %r115;
	mul.lo.s32 	%r205, %r11, %r115;
	sub.s32 	%r12, %r5, %r205;
	mad.lo.s32 	%r13, %r5, %r117, %r118;
	and.b32  	%r14, %r8, -8;
	mov.u32 	%r281, %r7;
$L__BB5_4:
	setp.lt.u32 	%p148, %r118, 4;
	add.s32 	%r206, %r281, %r11;
	setp.gt.s32 	%p149, %r206, -1;
	setp.lt.s32 	%p150, %r206, %r116;
	and.pred  	%p1, %p149, %p150;
	add.s32 	%r207, %r13, %r281;
	mad.lo.s32 	%r16, %r207, %r117, %r118;
	mul.lo.s32 	%r17, %r206, %r115;
	mov.u32 	%r283, %r7;
	@%p148 bra 	$L__BB5_31;
	mov.u32 	%r283, %r7;
$L__BB5_6:
	.pragma "nounroll";
	add.s32 	%r19, %r283, %r12;
	setp.gt.s32 	%p151, %r19, -1;
	setp.lt.s32 	%p152, %r19, %r115;
	and.pred  	%p153, %p151, %p152;
	and.pred  	%p154, %p153, %p1;
	add.s32 	%r208, %r19, %r17;
	mul.wide.s32 	%rd61, %r208, 4;
	add.s64 	%rd5, %rd4, %rd61;
	add.s32 	%r209, %r16, %r283;
	mul.wide.s32 	%rd62, %r209, 4;
	add.s64 	%rd6, %rd3, %rd62;
	not.pred 	%p155, %p154;
	@%p155 bra 	$L__BB5_8;
	ld.global.f32 	%f31, [%rd5];
	st.global.f32 	[%rd6], %f31;
	bra.uni 	$L__BB5_9;
$L__BB5_8:
	mov.b32 	%r210, 0;
	st.global.u32 	[%rd6], %r210;
$L__BB5_9:
	add.s32 	%r211, %r19, 1;
	setp.gt.s32 	%p156, %r211, -1;
	setp.lt.s32 	%p157, %r211, %r115;
	and.pred  	%p158, %p156, %p157;
	and.pred  	%p159, %p158, %p1;
	@%p159 bra 	$L__BB5_11;
	mov.b32 	%r212, 0;
	st.global.u32 	[%rd6+4], %r212;
	bra.uni 	$L__BB5_12;
$L__BB5_11:
	ld.global.f32 	%f32, [%rd5+4];
	st.global.f32 	[%rd6+4], %f32;
$L__BB5_12:
	add.s32 	%r213, %r19, 2;
	setp.gt.s32 	%p160, %r213, -1;
	setp.lt.s32 	%p161, %r213, %r115;
	and.pred  	%p162, %p160, %p161;
	and.pred  	%p163, %p162, %p1;
	@%p163 bra 	$L__BB5_14;
	mov.b32 	%r214, 0;
	st.global.u32 	[%rd6+8], %r214;
	bra.uni 	$L__BB5_15;
$L__BB5_14:
	ld.global.f32 	%f33, [%rd5+8];
	st.global.f32 	[%rd6+8], %f33;
$L__BB5_15:
	add.s32 	%r215, %r19, 3;
	setp.gt.s32 	%p164, %r215, -1;
	setp.lt.s32 	%p165, %r215, %r115;
	and.pred  	%p166, %p164, %p165;
	and.pred  	%p167, %p166, %p1;
	@%p167 bra 	$L__BB5_17;
	mov.b32 	%r216, 0;
	st.global.u32 	[%rd6+12], %r216;
	bra.uni 	$L__BB5_18;
$L__BB5_17:
	ld.global.f32 	%f34, [%rd5+12];
	st.global.f32 	[%rd6+12], %f34;
$L__BB5_18:
	add.s32 	%r217, %r19, 4;
	setp.gt.s32 	%p168, %r217, -1;
	setp.lt.s32 	%p169, %r217, %r115;
	and.pred  	%p170, %p168, %p169;
	and.pred  	%p171, %p170, %p1;
	@%p171 bra 	$L__BB5_20;
	mov.b32 	%r218, 0;
	st.global.u32 	[%rd6+16], %r218;
	bra.uni 	$L__BB5_21;
$L__BB5_20:
	ld.global.f32 	%f35, [%rd5+16];
	st.global.f32 	[%rd6+16], %f35;
$L__BB5_21:
	add.s32 	%r219, %r19, 5;
	setp.gt.s32 	%p172, %r219, -1;
	setp.lt.s32 	%p173, %r219, %r115;
	and.pred  	%p174, %p172, %p173;
	and.pred  	%p175, %p174, %p1;
	@%p175 bra 	$L__BB5_23;
	mov.b32 	%r220, 0;
	st.global.u32 	[%rd6+20], %r220;
	bra.uni 	$L__BB5_24;
$L__BB5_23:
	ld.global.f32 	%f36, [%rd5+20];
	st.global.f32 	[%rd6+20], %f36;
$L__BB5_24:
	add.s32 	%r221, %r19, 6;
	setp.gt.s32 	%p176, %r221, -1;
	setp.lt.s32 	%p177, %r221, %r115;
	and.pred  	%p178, %p176, %p177;
	and.pred  	%p179, %p178, %p1;
	@%p179 bra 	$L__BB5_26;
	mov.b32 	%r222, 0;
	st.global.u32 	[%rd6+24], %r222;
	bra.uni 	$L__BB5_27;
$L__BB5_26:
	ld.global.f32 	%f37, [%rd5+24];
	st.global.f32 	[%rd6+24], %f37;
$L__BB5_27:
	add.s32 	%r223, %r19, 7;
	setp.gt.s32 	%p180, %r223, -1;
	setp.lt.s32 	%p181, %r223, %r115;
	and.pred  	%p182, %p180, %p181;
	and.pred  	%p183, %p182, %p1;
	@%p183 bra 	$L__BB5_29;
	mov.b32 	%r224, 0;
	st.global.u32 	[%rd6+28], %r224;
	bra.uni 	$L__BB5_30;
$L__BB5_29:
	ld.global.f32 	%f38, [%rd5+28];
	st.global.f32 	[%rd6+28], %f38;
$L__BB5_30:
	add.s32 	%r283, %r283, 8;
	add.s32 	%r225, %r283, %r118;
	setp.ne.s32 	%p184, %r225, %r14;
	@%p184 bra 	$L__BB5_6;
$L__BB5_31:
	setp.lt.u32 	%p185, %r9, 3;
	@%p185 bra 	$L__BB5_45;
	add.s32 	%r22, %r283, %r12;
	setp.gt.s32 	%p186, %r22, -1;
	setp.lt.s32 	%p187, %r22, %r115;
	and.pred  	%p188, %p186, %p187;
	and.pred  	%p189, %p188, %p1;
	add.s32 	%r226, %r22, %r17;
	mul.wide.s32 	%rd63, %r226, 4;
	add.s64 	%rd7, %rd4, %rd63;
	add.s32 	%r227, %r16, %r283;
	mul.wide.s32 	%rd64, %r227, 4;
	add.s64 	%rd8, %rd3, %rd64;
	@%p189 bra 	$L__BB5_34;
	mov.b32 	%r228, 0;
	st.global.u32 	[%rd8], %r228;
	bra.uni 	$L__BB5_35;
$L__BB5_34:
	ld.global.f32 	%f39, [%rd7];
	st.global.f32 	[%rd8], %f39;
$L__BB5_35:
	add.s32 	%r229, %r22, 1;
	setp.gt.s32 	%p190, %r229, -1;
	setp.lt.s32 	%p191, %r229, %r115;
	and.pred  	%p192, %p190, %p191;
	and.pred  	%p193, %p192, %p1;
	@%p193 bra 	$L__BB5_37;
	mov.b32 	%r230, 0;
	st.global.u32 	[%rd8+4], %r230;
	bra.uni 	$L__BB5_38;
$L__BB5_37:
	ld.global.f32 	%f40, [%rd7+4];
	st.global.f32 	[%rd8+4], %f40;
$L__BB5_38:
	add.s32 	%r231, %r22, 2;
	setp.gt.s32 	%p194, %r231, -1;
	setp.lt.s32 	%p195, %r231, %r115;
	and.pred  	%p196, %p194, %p195;
	and.pred  	%p197, %p196, %p1;
	@%p197 bra 	$L__BB5_40;
	mov.b32 	%r232, 0;
	st.global.u32 	[%rd8+8], %r232;
	bra.uni 	$L__BB5_41;
$L__BB5_40:
	ld.global.f32 	%f41, [%rd7+8];
	st.global.f32 	[%rd8+8], %f41;
$L__BB5_41:
	add.s32 	%r233, %r22, 3;
	setp.gt.s32 	%p198, %r233, -1;
	setp.lt.s32 	%p199, %r233, %r115;
	and.pred  	%p200, %p198, %p199;
	and.pred  	%p201, %p200, %p1;
	@%p201 bra 	$L__BB5_43;
	mov.b32 	%r234, 0;
	st.global.u32 	[%rd8+12], %r234;
	bra.uni 	$L__BB5_44;
$L__BB5_43:
	ld.global.f32 	%f42, [%rd7+12];
	st.global.f32 	[%rd8+12], %f42;
$L__BB5_44:
	add.s32 	%r283, %r283, 4;
$L__BB5_45:
	setp.eq.s32 	%p202, %r10, 0;
	@%p202 bra 	$L__BB5_53;
	add.s32 	%r25, %r283, %r12;
	setp.gt.s32 	%p203, %r25, -1;
	setp.lt.s32 	%p204, %r25, %r115;
	and.pred  	%p205, %p203, %p204;
	and.pred  	%p206, %p205, %p1;
	add.s32 	%r235, %r25, %r17;
	mul.wide.s32 	%rd65, %r235, 4;
	add.s64 	%rd9, %rd4, %rd65;
	add.s32 	%r236, %r16, %r283;
	mul.wide.s32 	%rd66, %r236, 4;
	add.s64 	%rd10, %rd3, %rd66;
	@%p206 bra 	$L__BB5_48;
	mov.b32 	%r237, 0;
	st.global.u32 	[%rd10], %r237;
	bra.uni 	$L__BB5_49;
$L__BB5_48:
	ld.global.f32 	%f43, [%rd9];
	st.global.f32 	[%rd10], %f43;
$L__BB5_49:
	add.s32 	%r238, %r25, 1;
	setp.gt.s32 	%p207, %r238, -1;
	setp.lt.s32 	%p208, %r238, %r115;
	and.pred  	%p209, %p207, %p208;
	and.pred  	%p210, %p209, %p1;
	@%p210 bra 	$L__BB5_51;
	mov.b32 	%r239, 0;
	st.global.u32 	[%rd10+4], %r239;
	bra.uni 	$L__BB5_52;
$L__BB5_51:
	ld.global.f32 	%f44, [%rd9+4];
	st.global.f32 	[%rd10+4], %f44;
$L__BB5_52:
	add.s32 	%r283, %r283, 2;
$L__BB5_53:
	add.s32 	%r28, %r283, %r12;
	setp.gt.s32 	%p211, %r28, -1;
	setp.lt.s32 	%p212, %r28, %r115;
	and.pred  	%p213, %p211, %p212;
	and.pred  	%p214, %p213, %p1;
	@%p214 bra 	$L__BB5_55;
	add.s32 	%r240, %r16, %r283;
	mul.wide.s32 	%rd67, %r240, 4;
	add.s64 	%rd68, %rd3, %rd67;
	mov.b32 	%r241, 0;
	st.global.u32 	[%rd68], %r241;
	bra.uni 	$L__BB5_56;
$L__BB5_55:
	add.s32 	%r242, %r28, %r17;
	mul.wide.s32 	%rd69, %r242, 4;
	add.s64 	%rd70, %rd4, %rd69;
	ld.global.f32 	%f45, [%rd70];
	add.s32 	%r243, %r16, %r283;
	mul.wide.s32 	%rd71, %r243, 4;
	add.s64 	%rd72, %rd3, %rd71;
	st.global.f32 	[%rd72], %f45;
$L__BB5_56:
	add.s32 	%r29, %r281, 1;
	setp.ne.s32 	%p215, %r281, %r118;
	mov.u32 	%r281, %r29;
	@%p215 bra 	$L__BB5_4;
$L__BB5_57:
	add.s32 	%r30, %r5, 256;
	setp.ge.s32 	%p216, %r30, %r6;
	@%p216 bra 	$L__BB5_226;
	div.s32 	%r31, %r30, %r115;
	mul.lo.s32 	%r244, %r31, %r115;
	sub.s32 	%r32, %r30, %r244;
	mad.lo.s32 	%r33, %r30, %r117, %r118;
	sub.s32 	%r34, 3, %r118;
	and.b32  	%r245, %r8, -8;
	neg.s32 	%r35, %r245;
	sub.s32 	%r36, %r32, %r118;
	mov.u32 	%r286, %r7;
$L__BB5_59:
	setp.lt.u32 	%p217, %r118, 4;
	add.s32 	%r246, %r286, %r31;
	setp.gt.s32 	%p218, %r246, -1;
	setp.lt.s32 	%p219, %r246, %r116;
	and.pred  	%p2, %p218, %p219;
	add.s32 	%r247, %r33, %r286;
	mul.lo.s32 	%r289, %r247, %r117;
	add.s32 	%r39, %r289, %r118;
	mul.lo.s32 	%r40, %r246, %r115;
	mov.u32 	%r293, %r7;
	@%p217 bra 	$L__BB5_87;
	add.s32 	%r287, %r36, %r40;
	mov.u32 	%r288, %r36;
	mov.u32 	%r290, %r35;
	mov.u32 	%r291, %r34;
$L__BB5_61:
	.pragma "nounroll";
	setp.gt.s32 	%p220, %r288, -1;
	setp.lt.s32 	%p221, %r288, %r115;
	and.pred  	%p222, %p220, %p221;
	and.pred  	%p223, %p222, %p2;
	mul.wide.s32 	%rd73, %r287, 4;
	add.s64 	%rd11, %rd4, %rd73;
	mul.wide.s32 	%rd74, %r289, 4;
	add.s64 	%rd12, %rd3, %rd74;
	@%p223 bra 	$L__BB5_63;
	mov.b32 	%r248, 0;
	st.global.u32 	[%rd12], %r248;
	bra.uni 	$L__BB5_64;
$L__BB5_63:
	ld.global.f32 	%f46, [%rd11];
	st.global.f32 	[%rd12], %f46;
$L__BB5_64:
	add.s32 	%r249, %r288, 1;
	setp.gt.s32 	%p224, %r249, -1;
	setp.lt.s32 	%p225, %r249, %r115;
	and.pred  	%p226, %p224, %p225;
	and.pred  	%p227, %p226, %p2;
	@%p227 bra 	$L__BB5_66;
	mov.b32 	%r250, 0;
	st.global.u32 	[%rd12+4], %r250;
	bra.uni 	$L__BB5_67;
$L__BB5_66:
	ld.global.f32 	%f47, [%rd11+4];
	st.global.f32 	[%rd12+4], %f47;
$L__BB5_67:
	add.s32 	%r251, %r288, 2;
	setp.gt.s32 	%p228, %r251, -1;
	setp.lt.s32 	%p229, %r251, %r115;
	and.pred  	%p230, %p228, %p229;
	and.pred  	%p231, %p230, %p2;
	@%p231 bra 	$L__BB5_69;
	mov.b32 	%r252, 0;
	st.global.u32 	[%rd12+8], %r252;
	bra.uni 	$L__BB5_70;
$L__BB5_69:
	ld.global.f32 	%f48, [%rd11+8];
	st.global.f32 	[%rd12+8], %f48;
$L__BB5_70:
	add.s32 	%r253, %r288, 3;
	setp.gt.s32 	%p232, %r253, -1;
	setp.lt.s32 	%p233, %r253, %r115;
	and.pred  	%p234, %p232, %p233;
	and.pred  	%p235, %p234, %p2;
	@%p235 bra 	$L__BB5_72;
	mov.b32 	%r254, 0;
	st.global.u32 	[%rd12+12], %r254;
	bra.uni 	$L__BB5_73;
$L__BB5_72:
	ld.global.f32 	%f49, [%rd11+12];
	st.global.f32 	[%rd12+12], %f49;
$L__BB5_73:
	add.s32 	%r255, %r288, 4;
	setp.gt.s32 	%p236, %r255, -1;
	setp.lt.s32 	%p237, %r255, %r115;
	and.pred  	%p238, %p236, %p237;
	and.pred  	%p239, %p238, %p2;
	@%p239 bra 	$L__BB5_75;
	mov.b32 	%r256, 0;
	st.global.u32 	[%rd12+16], %r256;
	bra.uni 	$L__BB5_76;
$L__BB5_75:
	ld.global.f32 	%f50, [%rd11+16];
	st.global.f32 	[%rd12+16], %f50;
$L__BB5_76:
	add.s32 	%r257, %r288, 5;
	setp.gt.s32 	%p240, %r257, -1;
	setp.lt.s32 	%p241, %r257, %r115;
	and.pred  	%p242, %p240, %p241;
	and.pred  	%p243, %p242, %p2;
	@%p243 bra 	$L__BB5_78;
	mov.b32 	%r258, 0;
	st.global.u32 	[%rd12+20], %r258;
	bra.uni 	$L__BB5_79;
$L__BB5_78:
	ld.global.f32 	%f51, [%rd11+20];
	st.global.f32 	[%rd12+20], %f51;
$L__BB5_79:
	add.s32 	%r259, %r288, 6;
	setp.gt.s32 	%p244, %r259, -1;
	setp.lt.s32 	%p245, %r259, %r115;
	and.pred  	%p246, %p244, %p245;
	and.pred  	%p247, %p246, %p2;
	@%p247 bra 	$L__BB5_81;
	mov.b32 	%r260, 0;
	st.global.u32 	[%rd12+24], %r260;
	bra.uni 	$L__BB5_82;
$L__BB5_81:
	ld.global.f32 	%f52, [%rd11+24];
	st.global.f32 	[%rd12+24], %f52;
$L__BB5_82:
	add.s32 	%r261, %r288, 7;
	setp.gt.s32 	%p248, %r261, -1;
	setp.lt.s32 	%p249, %r261, %r115;
	and.pred  	%p250, %p248, %p249;
	and.pred  	%p251, %p250, %p2;
	@%p251 bra 	$L__BB5_84;
	mov.b32 	%r262, 0;
	st.global.u32 	[%rd12+28], %r262;
	bra.uni 	$L__BB5_85;
$L__BB5_84:
	ld.global.f32 	%f53, [%rd11+28];
	st.global.f32 	[%rd12+28], %f53;
$L__BB5_85:
	add.s32 	%r291, %r291, 8;
	add.s32 	%r290, %r290, 8;
	add.s32 	%r289, %r289, 8;
	add.s32 	%r288, %r288, 8;
	add.s32 	%r287, %r287, 8;
	setp.ne.s32 	%p252, %r290, 0;
	@%p252 bra 	$L__BB5_61;
	add.s32 	%r293, %r291, -3;
$L__BB5_87:
	setp.lt.u32 	%p253, %r9, 3;
	@%p253 bra 	$L__BB5_101;
	add.s32 	%r54, %r293, %r32;
	setp.gt.s32 	%p254, %r54, -1;
	setp.lt.s32 	%p255, %r54, %r115;
	and.pred  	%p256, %p254, %p255;
	and.pred  	%p257, %p256, %p2;
	add.s32 	%r263, %r54, %r40;
	mul.wide.s32 	%rd75, %r263, 4;
	add.s64 	%rd13, %rd4, %rd75;
	add.s32 	%r264, %r39, %r293;
	mul.wide.s32 	%rd76, %r264, 4;
	add.s64 	%rd14, %rd3, %rd76;
	@%p257 bra 	$L__BB5_90;
	mov.b32 	%r265, 0;
	st.global.u32 	[%rd14], %r265;
	bra.uni 	$L__BB5_91;
$L__BB5_90:
	ld.global.f32 	%f54, [%rd13];
	st.global.f32 	[%rd14], %f54;
$L__BB5_91:
	add.s32 	%r266, %r54, 1;
	setp.gt.s32 	%p258, %r266, -1;
	setp.lt.s32 	%p259, %r266, %r115;
	and.pred  	%p260, %p258, %p259;
	and.pred  	%p261, %p260, %p2;
	@%p261 bra 	$L__BB5_93;
	mov.b32 	%r267, 0;
	st.global.u32 	[%rd14+4], %r267;
	bra.uni 	$L__BB5_94;
$L__BB5_93:
	ld.global.f32 	%f55, [%rd13+4];
	st.global.f32 	[%rd14+4], %f55;
$L__BB5_94:
	add.s32 	%r268, %r54, 2;
	setp.gt.s32 	%p262, %r268, -1;
	setp.lt.s32 	%p263, %r268, %r115;
	and.pred  	%p264, %p262, %p263;
	and.pred  	%p265, %p264, %p2;
	@%p265 bra 	$L__BB5_96;
	mov.b32 	%r269, 0;
	st.global.u32 	[%rd14+8], %r269;
	bra.uni 	$L__BB5_97;
$L__BB5_96:
	ld.global.f32 	%f56, [%rd13+8];
	st.global.f32 	[%rd14+8], %f56;
$L__BB5_97:
	add.s32 	%r270, %r54, 3;
	setp.gt.s32 	%p266, %r270, -1;
	setp.lt.s32 	%p267, %r270, %r115;
	and.pred  	%p268, %p266, %p267;
	and.pred  	%p269, %p268, %p2;
	@%p269 bra 	$L__BB5_99;
	mov.b32 	%r271, 0;
	st.global.u32 	[%rd14+12], %r271;
	bra.uni 	$L__BB5_100;
$L__BB5_99:
	ld.global.f32 	%f57, [%rd13+12];
	st.global.f32 	[%rd14+12], %f57;
$L__BB5_100:
	add.s32 	%r293, %r293, 4;
$L__BB5_101:
	setp.eq.s32 	%p270, %r10, 0;
	@%p270 bra 	$L__BB5_109;
	add.s32 	%r57, %r293, %r32;
	setp.gt.s32 	%p271, %r57, -1;
	setp.lt.s32 	%p272, %r57, %r115;
	and.pred  	%p273, %p271, %p272;
	and.pred  	%p274, %p273, %p2;
	add.s32 	%r272, %r57, %r40;
	mul.wide.s32 	%rd77, %r272, 4;
	add.s64 	%rd15, %rd4, %rd77;
	add.s32 	%r273, %r39, %r293;
	mul.wide.s32 	%rd78, %r273, 4;
	add.s64 	%rd16, %rd3, %rd78;
	@%p274 bra 	$L__BB5_104;
	mov.b32 	%r274, 0;
	st.global.u32 	[%rd16], %r274;
	bra.uni 	$L__BB5_105;
$L__BB5_104:
	ld.global.f32 	%f58, [%rd15];
	st.global.f32 	[%rd16], %f58;
$L__BB5_105:
	add.s32 	%r275, %r57, 1;
	setp.gt.s32 	%p275, %r275, -1;
	setp.lt.s32 	%p276, %r275, %r115;
	and.pred  	%p277, %p275, %p276;
	and.pred  	%p278, %p277, %p2;
	@%p278 bra 	$L__BB5_107;
	mov.b32 	%r276, 0;
	st.global.u32 	[%rd16+4], %r276;
	bra.uni 	$L__BB5_108;
$L__BB5_107:
	ld.global.f32 	%f59, [%rd15+4];
	st.global.f32 	[%rd16+4], %f59;
$L__BB5_108:
	add.s32 	%r293, %r293, 2;
$L__BB5_109:
	add.s32 	%r60, %r293, %r32;
	setp.gt.s32 	%p279, %r60, -1;
	setp.lt.s32 	%p280, %r60, %r115;
	and.pred  	%p281, %p279, %p280;
	and.pred  	%p282, %p281, %p2;
	@%p282 bra 	$L__BB5_111;
	add.s32 	%r277, %r39, %r293;
	mul.wide.s32 	%rd79, %r277, 4;
	add.s64 	%rd80, %rd3, %rd79;
	mov.b32 	%r278, 0;
	st.global.u32 	[%rd80], %r278;
	bra.uni 	$L__BB5_112;
$L__BB5_111:
	add.s32 	%r279, %r60, %r40;
	mul.wide.s32 	%rd81, %r279, 4;
	add.s64 	%rd82, %rd4, %rd81;
	ld.global.f32 	%f60, [%rd82];
	add.s32 	%r280, %r39, %r293;
	mul.wide.s32 	%rd83, %r280, 4;
	add.s64 	%rd84, %rd3, %rd83;
	st.global.f32 	[%rd84], %f60;
$L__BB5_112:
	add.s32 	%r61, %r286, 1;
	setp.eq.s32 	%p283, %r286, %r118;
	mov.u32 	%r286, %r61;
	@%p283 bra 	$L__BB5_226;
	bra.uni 	$L__BB5_59;
$L__BB5_113:
	cvta.to.global.u64 	%rd17, %rd32;
	cvta.to.global.u64 	%rd18, %rd33;
	mov.u32 	%r66, %tid.x;
	cvt.s64.s32 	%rd19, %rd2;
	cvt.u32.u64 	%r120, %rd1;
	add.s32 	%r67, %r114, %r120;
	mul.lo.s32 	%r68, %r115, %r116;
	neg.s32 	%r69, %r118;
	setp.lt.s32 	%p6, %r118, 0;
	@%p6 bra 	$L__BB5_226;
	shl.b32 	%r121, %r118, 1;
	or.b32  	%r70, %r121, 1;
	and.b32  	%r71, %r121, 6;
	and.b32  	%r72, %r121, 2;
	cvt.u64.u32 	%rd35, %r66;
	setp.le.s64 	%p7, %rd19, %rd35;
	@%p7 bra 	$L__BB5_170;
	add.s32 	%r73, %r67, %r66;
	setp.ge.s32 	%p8, %r73, %r68;
	@%p8 bra 	$L__BB5_170;
	div.s32 	%r74, %r73, %r115;
	mul.lo.s32 	%r122, %r74, %r115;
	sub.s32 	%r75, %r73, %r122;
	mad.lo.s32 	%r76, %r73, %r117, %r118;
	and.b32  	%r77, %r70, -8;
	mov.u32 	%r295, %r69;
$L__BB5_117:
	setp.lt.u32 	%p9, %r118, 4;
	add.s32 	%r123, %r295, %r74;
	setp.gt.s32 	%p10, %r123, -1;
	setp.lt.s32 	%p11, %r123, %r116;
	and.pred  	%p3, %p10, %p11;
	add.s32 	%r124, %r76, %r295;
	mad.lo.s32 	%r79, %r124, %r117, %r118;
	mul.lo.s32 	%r80, %r123, %r115;
	mov.u32 	%r297, %r69;
	@%p9 bra 	$L__BB5_144;
	mov.u32 	%r297, %r69;
$L__BB5_119:
	.pragma "nounroll";
	add.s32 	%r82, %r297, %r75;
	setp.gt.s32 	%p12, %r82, -1;
	setp.lt.s32 	%p13, %r82, %r115;
	and.pred  	%p14, %p12, %p13;
	and.pred  	%p15, %p14, %p3;
	add.s32 	%r125, %r82, %r80;
	mul.wide.s32 	%rd36, %r125, 4;
	add.s64 	%rd20, %rd18, %rd36;
	add.s32 	%r126, %r79, %r297;
	mul.wide.s32 	%rd37, %r126, 4;
	add.s64 	%rd21, %rd17, %rd37;
	not.pred 	%p16, %p15;
	@%p16 bra 	$L__BB5_121;
	ld.global.f32 	%f1, [%rd20];
	st.global.f32 	[%rd21], %f1;
	bra.uni 	$L__BB5_122;
$L__BB5_121:
	mov.b32 	%r127, 0;
	st.global.u32 	[%rd21], %r127;
$L__BB5_122:
	add.s32 	%r128, %r82, 1;
	setp.gt.s32 	%p17, %r128, -1;
	setp.lt.s32 	%p18, %r128, %r115;
	and.pred  	%p19, %p17, %p18;
	and.pred  	%p20, %p19, %p3;
	@%p20 bra 	$L__BB5_124;
	mov.b32 	%r129, 0;
	st.global.u32 	[%rd21+4], %r129;
	bra.uni 	$L__BB5_125;
$L__BB5_124:
	ld.global.f32 	%f2, [%rd20+4];
	st.global.f32 	[%rd21+4], %f2;
$L__BB5_125:
	add.s32 	%r130, %r82, 2;
	setp.gt.s32 	%p21, %r130, -1;
	setp.lt.s32 	%p22, %r130, %r115;
	and.pred  	%p23, %p21, %p22;
	and.pred  	%p24, %p23, %p3;
	@%p24 bra 	$L__BB5_127;
	mov.b32 	%r131, 0;
	st.global.u32 	[%rd21+8], %r131;
	bra.uni 	$L__BB5_128;
$L__BB5_127:
	ld.global.f32 	%f3, [%rd20+8];
	st.global.f32 	[%rd21+8], %f3;
$L__BB5_128:
	add.s32 	%r132, %r82, 3;
	setp.gt.s32 	%p25, %r132, -1;
	setp.lt.s32 	%p26, %r132, %r115;
	and.pred  	%p27, %p25, %p26;
	and.pred  	%p28, %p27, %p3;
	@%p28 bra 	$L__BB5_130;
	mov.b32 	%r133, 0;
	st.global.u32 	[%rd21+12], %r133;
	bra.uni 	$L__BB5_131;
$L__BB5_130:
	ld.global.f32 	%f4, [%rd20+12];
	st.global.f32 	[%rd21+12], %f4;
$L__BB5_131:
	add.s32 	%r134, %r82, 4;
	setp.gt.s32 	%p29, %r134, -1;
	setp.lt.s32 	%p30, %r134, %r115;
	and.pred  	%p31, %p29, %p30;
	and.pred  	%p32, %p31, %p3;
	@%p32 bra 	$L__BB5_133;
	mov.b32 	%r135, 0;
	st.global.u32 	[%rd21+16], %r135;
	bra.uni 	$L__BB5_134;
$L__BB5_133:
	ld.global.f32 	%f5, [%rd20+16];
	st.global.f32 	[%rd21+16], %f5;
$L__BB5_134:
	add.s32 	%r136, %r82, 5;
	setp.gt.s32 	%p33, %r136, -1;
	setp.lt.s32 	%p34, %r136, %r115;
	and.pred  	%p35, %p33, %p34;
	and.pred  	%p36, %p35, %p3;
	@%p36 bra 	$L__BB5_136;
	mov.b32 	%r137, 0;
	st.global.u32 	[%rd21+20], %r137;
	bra.uni 	$L__BB5_137;
$L__BB5_136:
	ld.global.f32 	%f6, [%rd20+20];
	st.global.f32 	[%rd21+20], %f6;
$L__BB5_137:
	add.s32 	%r138, %r82, 6;
	setp.gt.s32 	%p37, %r138, -1;
	setp.lt.s32 	%p38, %r138, %r115;
	and.pred  	%p39, %p37, %p38;
	and.pred  	%p40, %p39, %p3;
	@%p40 bra 	$L__BB5_139;
	mov.b32 	%r139, 0;
	st.global.u32 	[%rd21+24], %r139;
	bra.uni 	$L__BB5_140;
$L__BB5_139:
	ld.global.f32 	%f7, [%rd20+24];
	st.global.f32 	[%rd21+24], %f7;
$L__BB5_140:
	add.s32 	%r140, %r82, 7;
	setp.gt.s32 	%p41, %r140, -1;
	setp.lt.s32 	%p42, %r140, %r115;
	and.pred  	%p43, %p41, %p42;
	and.pred  	%p44, %p43, %p3;
	@%p44 bra 	$L__BB5_142;
	mov.b32 	%r141, 0;
	st.global.u32 	[%rd21+28], %r141;
	bra.uni 	$L__BB5_143;
$L__BB5_142:
	ld.global.f32 	%f8, [%rd20+28];
	st.global.f32 	[%rd21+28], %f8;
$L__BB5_143:
	add.s32 	%r297, %r297, 8;
	add.s32 	%r142, %r297, %r118;
	setp.ne.s32 	%p45, %r142, %r77;
	@%p45 bra 	$L__BB5_119;
$L__BB5_144:
	setp.lt.u32 	%p46, %r71, 3;
	@%p46 bra 	$L__BB5_158;
	add.s32 	%r85, %r297, %r75;
	setp.gt.s32 	%p47, %r85, -1;
	setp.lt.s32 	%p48, %r85, %r115;
	and.pred  	%p49, %p47, %p48;
	and.pred  	%p50, %p49, %p3;
	add.s32 	%r143, %r85, %r80;
	mul.wide.s32 	%rd38, %r143, 4;
	add.s64 	%rd22, %rd18, %rd38;
	add.s32 	%r144, %r79, %r297;
	mul.wide.s32 	%rd39, %r144, 4;
	add.s64 	%rd23, %rd17, %rd39;
	@%p50 bra 	$L__BB5_147;
	mov.b32 	%r145, 0;
	st.global.u32 	[%rd23], %r145;
	bra.uni 	$L__BB5_148;
$L__BB5_147:
	ld.global.f32 	%f9, [%rd22];
	st.global.f32 	[%rd23], %f9;
$L__BB5_148:
	add.s32 	%r146, %r85, 1;
	setp.gt.s32 	%p51, %r146, -1;
	setp.lt.s32 	%p52, %r146, %r115;
	and.pred  	%p53, %p51, %p52;
	and.pred  	%p54, %p53, %p3;
	@%p54 bra 	$L__BB5_150;
	mov.b32 	%r147, 0;
	st.global.u32 	[%rd23+4], %r147;
	bra.uni 	$L__BB5_151;
$L__BB5_150:
	ld.global.f32 	%f10, [%rd22+4];
	st.global.f32 	[%rd23+4], %f10;
$L__BB5_151:
	add.s32 	%r148, %r85, 2;
	setp.gt.s32 	%p55, %r148, -1;
	setp.lt.s32 	%p56, %r148, %r115;
	and.pred  	%p57, %p55, %p56;
	and.pred  	%p58, %p57, %p3;
	@%p58 bra 	$L__BB5_153;
	mov.b32 	%r149, 0;
	st.global.u32 	[%rd23+8], %r149;
	bra.uni 	$L__BB5_154;
$L__BB5_153:
	ld.global.f32 	%f11, [%rd22+8];
	st.global.f32 	[%rd23+8], %f11;
$L__BB5_154:
	add.s32 	%r150, %r85, 3;
	setp.gt.s32 	%p59, %r150, -1;
	setp.lt.s32 	%p60, %r150, %r115;
	and.pred  	%p61, %p59, %p60;
	and.pred  	%p62, %p61, %p3;
	@%p62 bra 	$L__BB5_156;
	mov.b32 	%r151, 0;
	st.global.u32 	[%rd23+12], %r151;
	bra.uni 	$L__BB5_157;
$L__BB5_156:
	ld.global.f32 	%f12, [%rd22+12];
	st.global.f32 	[%rd23+12], %f12;
$L__BB5_157:
	add.s32 	%r297, %r297, 4;
$L__BB5_158:
	setp.eq.s32 	%p63, %r72, 0;
	@%p63 bra 	$L__BB5_166;
	add.s32 	%r88, %r297, %r75;
	setp.gt.s32 	%p64, %r88, -1;
	setp.lt.s32 	%p65, %r88, %r115;
	and.pred  	%p66, %p64, %p65;
	and.pred  	%p67, %p66, %p3;
	add.s32 	%r152, %r88, %r80;
	mul.wide.s32 	%rd40, %r152, 4;
	add.s64 	%rd24, %rd18, %rd40;
	add.s32 	%r153, %r79, %r297;
	mul.wide.s32 	%rd41, %r153, 4;
	add.s64 	%rd25, %rd17, %rd41;
	@%p67 bra 	$L__BB5_161;
	mov.b32 	%r154, 0;
	st.global.u32 	[%rd25], %r154;
	bra.uni 	$L__BB5_162;
$L__BB5_161:
	ld.global.f32 	%f13, [%rd24];
	st.global.f32 	[%rd25], %f13;
$L__BB5_162:
	add.s32 	%r155, %r88, 1;
	setp.gt.s32 	%p68, %r155, -1;
	setp.lt.s32 	%p69, %r155, %r115;
	and.pred  	%p70, %p68, %p69;
	and.pred  	%p71, %p70, %p3;
	@%p71 bra 	$L__BB5_164;
	mov.b32 	%r156, 0;
	st.global.u32 	[%rd25+4], %r156;
	bra.uni 	$L__BB5_165;
$L__BB5_164:
	ld.global.f32 	%f14, [%rd24+4];
	st.global.f32 	[%rd25+4], %f14;
$L__BB5_165:
	add.s32 	%r297, %r297, 2;
$L__BB5_166:
	add.s32 	%r91, %r297, %r75;
	setp.gt.s32 	%p72, %r91, -1;
	setp.lt.s32 	%p73, %r91, %r115;
	and.pred  	%p74, %p72, %p73;
	and.pred  	%p75, %p74, %p3;
	@%p75 bra 	$L__BB5_168;
	add.s32 	%r157, %r79, %r297;
	mul.wide.s32 	%rd42, %r157, 4;
	add.s64 	%rd43, %rd17, %rd42;
	mov.b32 	%r158, 0;
	st.global.u32 	[%rd43], %r158;
	bra.uni 	$L__BB5_169;
$L__BB5_168:
	add.s32 	%r159, %r91, %r80;
	mul.wide.s32 	%rd44, %r159, 4;
	add.s64 	%rd45, %rd18, %rd44;
	ld.global.f32 	%f15, [%rd45];
	add.s32 	%r160, %r79, %r297;
	mul.wide.s32 	%rd46, %r160, 4;
	add.s64 	%rd47, %rd17, %rd46;
	st.global.f32 	[%rd47], %f15;
$L__BB5_169:
	add.s32 	%r92, %r295, 1;
	setp.ne.s32 	%p76, %r295, %r118;
	mov.u32 	%r295, %r92;
	@%p76 bra 	$L__BB5_117;
$L__BB5_170:
	add.s32 	%r93, %r66, 256;
	cvt.u64.u32 	%rd48, %r93;
	setp.le.s64 	%p77, %rd19, %rd48;
	@%p77 bra 	$L__BB5_226;
	add.s32 	%r94, %r67, %r93;
	setp.ge.s32 	%p78, %r94, %r68;
	@%p78 bra 	$L__BB5_226;
	div.s32 	%r95, %r94, %r115;
	mul.lo.s32 	%r162, %r95, %r115;
	sub.s32 	%r96, %r94, %r162;
	mad.lo.s32 	%r97, %r94, %r117, %r118;
	and.b32  	%r98, %r70, -8;
	mov.u32 	%r300, %r69;
$L__BB5_173:
	setp.lt.u32 	%p79, %r118, 4;
	add.s32 	%r163, %r300, %r95;
	setp.gt.s32 	%p80, %r163, -1;
	setp.lt.s32 	%p81, %r163, %r116;
	and.pred  	%p4, %p80, %p81;
	add.s32 	%r164, %r97, %r300;
	mad.lo.s32 	%r100, %r164, %r117, %r118;
	mul.lo.s32 	%r101, %r163, %r115;
	mov.u32 	%r302, %r69;
	@%p79 bra 	$L__BB5_200;
	mov.u32 	%r302, %r69;
$L__BB5_175:
	.pragma "nounroll";
	add.s32 	%r103, %r302, %r96;
	setp.gt.s32 	%p82, %r103, -1;
	setp.lt.s32 	%p83, %r103, %r115;
	and.pred  	%p84, %p82, %p83;
	and.pred  	%p85, %p84, %p4;
	add.s32 	%r165, %r103, %r101;
	mul.wide.s32 	%rd49, %r165, 4;
	add.s64 	%rd26, %rd18, %rd49;
	add.s32 	%r166, %r100, %r302;
	mul.wide.s32 	%rd50, %r166, 4;
	add.s64 	%rd27, %rd17, %rd50;
	@%p85 bra 	$L__BB5_177;
	mov.b32 	%r167, 0;
	st.global.u32 	[%rd27], %r167;
	bra.uni 	$L__BB5_178;
$L__BB5_177:
	ld.global.f32 	%f16, [%rd26];
	st.global.f32 	[%rd27], %f16;
$L__BB5_178:
	add.s32 	%r168, %r103, 1;
	setp.gt.s32 	%p86, %r168, -1;
	setp.lt.s32 	%p87, %r168, %r115;
	and.pred  	%p88, %p86, %p87;
	and.pred  	%p89, %p88, %p4;
	@%p89 bra 	$L__BB5_180;
	mov.b32 	%r169, 0;
	st.global.u32 	[%rd27+4], %r169;
	bra.uni 	$L__BB5_181;
$L__BB5_180:
	ld.global.f32 	%f17, [%rd26+4];
	st.global.f32 	[%rd27+4], %f17;
$L__BB5_181:
	add.s32 	%r170, %r103, 2;
	setp.gt.s32 	%p90, %r170, -1;
	setp.lt.s32 	%p91, %r170, %r115;
	and.pred  	%p92, %p90, %p91;
	and.pred  	%p93, %p92, %p4;
	@%p93 bra 	$L__BB5_183;
	mov.b32 	%r171, 0;
	st.global.u32 	[%rd27+8], %r171;
	bra.uni 	$L__BB5_184;
$L__BB5_183:
	ld.global.f32 	%f18, [%rd26+8];
	st.global.f32 	[%rd27+8], %f18;
$L__BB5_184:
	add.s32 	%r172, %r103, 3;
	setp.gt.s32 	%p94, %r172, -1;
	setp.lt.s32 	%p95, %r172, %r115;
	and.pred  	%p96, %p94, %p95;
	and.pred  	%p97, %p96, %p4;
	@%p97 bra 	$L__BB5_186;
	mov.b32 	%r173, 0;
	st.global.u32 	[%rd27+12], %r173;
	bra.uni 	$L__BB5_187;
$L__BB5_186:
	ld.global.f32 	%f19, [%rd26+12];
	st.global.f32 	[%rd27+12], %f19;
$L__BB5_187:
	add.s32 	%r174, %r103, 4;
	setp.gt.s32 	%p98, %r174, -1;
	setp.lt.s32 	%p99, %r174, %r115;
	and.pred  	%p100, %p98, %p99;
	and.pred  	%p101, %p100, %p4;
	@%p101 bra 	$L__BB5_189;
	mov.b32 	%r175, 0;
	st.global.u32 	[%rd27+16], %r175;
	bra.uni 	$L__BB5_190;
$L__BB5_189:
	ld.global.f32 	%f20, [%rd26+16];
	st.global.f32 	[%rd27+16], %f20;
$L__BB5_190:
	add.s32 	%r176, %r103, 5;
	setp.gt.s32 	%p102, %r176, -1;
	setp.lt.s32 	%p103, %r176, %r115;
	and.pred  	%p104, %p102, %p103;
	and.pred  	%p105, %p104, %p4;
	@%p105 bra 	$L__BB5_192;
	mov.b32 	%r177, 0;
	st.global.u32 	[%rd27+20], %r177;
	bra.uni 	$L__BB5_193;
$L__BB5_192:
	ld.global.f32 	%f21, [%rd26+20];
	st.global.f32 	[%rd27+20], %f21;
$L__BB5_193:
	add.s32 	%r178, %r103, 6;
	setp.gt.s32 	%p106, %r178, -1;
	setp.lt.s32 	%p107, %r178, %r115;
	and.pred  	%p108, %p106, %p107;
	and.pred  	%p109, %p108, %p4;
	@%p109 bra 	$L__BB5_195;
	mov.b32 	%r179, 0;
	st.global.u32 	[%rd27+24], %r179;
	bra.uni 	$L__BB5_196;
$L__BB5_195:
	ld.global.f32 	%f22, [%rd26+24];
	st.global.f32 	[%rd27+24], %f22;
$L__BB5_196:
	add.s32 	%r180, %r103, 7;
	setp.gt.s32 	%p110, %r180, -1;
	setp.lt.s32 	%p111, %r180, %r115;
	and.pred  	%p112, %p110, %p111;
	and.pred  	%p113, %p112, %p4;
	@%p113 bra 	$L__BB5_198;
	mov.b32 	%r181, 0;
	st.global.u32 	[%rd27+28], %r181;
	bra.uni 	$L__BB5_199;
$L__BB5_198:
	ld.global.f32 	%f23, [%rd26+28];
	st.global.f32 	[%rd27+28], %f23;
$L__BB5_199:
	add.s32 	%r302, %r302, 8;
	add.s32 	%r182, %r302, %r118;
	setp.ne.s32 	%p114, %r182, %r98;
	@%p114 bra 	$L__BB5_175;
$L__BB5_200:
	setp.lt.u32 	%p115, %r71, 3;
	@%p115 bra 	$L__BB5_214;
	add.s32 	%r106, %r302, %r96;
	setp.gt.s32 	%p116, %r106, -1;
	setp.lt.s32 	%p117, %r106, %r115;
	and.pred  	%p118, %p116, %p117;
	and.pred  	%p119, %p118, %p4;
	add.s32 	%r183, %r106, %r101;
	mul.wide.s32 	%rd51, %r183, 4;
	add.s64 	%rd28, %rd18, %rd51;
	add.s32 	%r184, %r100, %r302;
	mul.wide.s32 	%rd52, %r184, 4;
	add.s64 	%rd29, %rd17, %rd52;
	@%p119 bra 	$L__BB5_203;
	mov.b32 	%r185, 0;
	st.global.u32 	[%rd29], %r185;
	bra.uni 	$L__BB5_204;
$L__BB5_203:
	ld.global.f32 	%f24, [%rd28];
	st.global.f32 	[%rd29], %f24;
$L__BB5_204:
	add.s32 	%r186, %r106, 1;
	setp.gt.s32 	%p120, %r186, -1;
	setp.lt.s32 	%p121, %r186, %r115;
	and.pred  	%p122, %p120, %p121;
	and.pred  	%p123, %p122, %p4;
	@%p123 bra 	$L__BB5_206;
	mov.b32 	%r187, 0;
	st.global.u32 	[%rd29+4], %r187;
	bra.uni 	$L__BB5_207;
$L__BB5_206:
	ld.global.f32 	%f25, [%rd28+4];
	st.global.f32 	[%rd29+4], %f25;
$L__BB5_207:
	add.s32 	%r188, %r106, 2;
	setp.gt.s32 	%p124, %r188, -1;
	setp.lt.s32 	%p125, %r188, %r115;
	and.pred  	%p126, %p124, %p125;
	and.pred  	%p127, %p126, %p4;
	@%p127 bra 	$L__BB5_209;
	mov.b32 	%r189, 0;
	st.global.u32 	[%rd29+8], %r189;
	bra.uni 	$L__BB5_210;
$L__BB5_209:
	ld.global.f32 	%f26, [%rd28+8];
	st.global.f32 	[%rd29+8], %f26;
$L__BB5_210:
	add.s32 	%r190, %r106, 3;
	setp.gt.s32 	%p128, %r190, -1;
	setp.lt.s32 	%p129, %r190, %r115;
	and.pred  	%p130, %p128, %p129;
	and.pred  	%p131, %p130, %p4;
	@%p131 bra 	$L__BB5_212;
	mov.b32 	%r191, 0;
	st.global.u32 	[%rd29+12], %r191;
	bra.uni 	$L__BB5_213;
$L__BB5_212:
	ld.global.f32 	%f27, [%rd28+12];
	st.global.f32 	[%rd29+12], %f27;
$L__BB5_213:
	add.s32 	%r302, %r302, 4;
$L__BB5_214:
	setp.eq.s32 	%p132, %r72, 0;
	@%p132 bra 	$L__BB5_222;
	add.s32 	%r109, %r302, %r96;
	setp.gt.s32 	%p133, %r109, -1;
	setp.lt.s32 	%p134, %r109, %r115;
	and.pred  	%p135, %p133, %p134;
	and.pred  	%p136, %p135, %p4;
	add.s32 	%r192, %r109, %r101;
	mul.wide.s32 	%rd53, %r192, 4;
	add.s64 	%rd30, %rd18, %rd53;
	add.s32 	%r193, %r100, %r302;
	mul.wide.s32 	%rd54, %r193, 4;
	add.s64 	%rd31, %rd17, %rd54;
	@%p136 bra 	$L__BB5_217;
	mov.b32 	%r194, 0;
	st.global.u32 	[%rd31], %r194;
	bra.uni 	$L__BB5_218;
$L__BB5_217:
	ld.global.f32 	%f28, [%rd30];
	st.global.f32 	[%rd31], %f28;
$L__BB5_218:
	add.s32 	%r195, %r109, 1;
	setp.gt.s32 	%p137, %r195, -1;
	setp.lt.s32 	%p138, %r195, %r115;
	and.pred  	%p139, %p137, %p138;
	and.pred  	%p140, %p139, %p4;
	@%p140 bra 	$L__BB5_220;
	mov.b32 	%r196, 0;
	st.global.u32 	[%rd31+4], %r196;
	bra.uni 	$L__BB5_221;
$L__BB5_220:
	ld.global.f32 	%f29, [%rd30+4];
	st.global.f32 	[%rd31+4], %f29;
$L__BB5_221:
	add.s32 	%r302, %r302, 2;
$L__BB5_222:
	add.s32 	%r112, %r302, %r96;
	setp.gt.s32 	%p141, %r112, -1;
	setp.lt.s32 	%p142, %r112, %r115;
	and.pred  	%p143, %p141, %p142;
	and.pred  	%p144, %p143, %p4;
	@%p144 bra 	$L__BB5_224;
	add.s32 	%r197, %r100, %r302;
	mul.wide.s32 	%rd55, %r197, 4;
	add.s64 	%rd56, %rd17, %rd55;
	mov.b32 	%r198, 0;
	st.global.u32 	[%rd56], %r198;
	bra.uni 	$L__BB5_225;
$L__BB5_224:
	add.s32 	%r199, %r112, %r101;
	mul.wide.s32 	%rd57, %r199, 4;
	add.s64 	%rd58, %rd18, %rd57;
	ld.global.f32 	%f30, [%rd58];
	add.s32 	%r200, %r100, %r302;
	mul.wide.s32 	%rd59, %r200, 4;
	add.s64 	%rd60, %rd17, %rd59;
	st.global.f32 	[%rd60], %f30;
$L__BB5_225:
	add.s32 	%r113, %r300, 1;
	setp.ne.s32 	%p145, %r300, %r118;
	mov.u32 	%r300, %r113;
	@%p145 bra 	$L__BB5_173;
$L__BB5_226:
	ret;

}
	// .globl	_ZN3cub18CUB_300001_SM_10006detail9transform16transform_kernelINS2_10policy_hubILb1EN4cuda3std3__45tupleIJN6thrust24THRUST_300001_SM_1000_NS17counting_iteratorIiNSA_11use_defaultESC_SC_EEEEEE10policy1000Ei10GetMedian2NSA_6detail15normal_iteratorINSA_10device_ptrIjEEEEJSD_EEEvT0_iT1_T2_DpNS2_10kernel_argIT3_EE
.visible .entry _ZN3cub18CUB_300001_SM_10006detail9transform16transform_kernelINS2_10policy_hubILb1EN4cuda3std3__45tupleIJN6thrust24THRUST_300001_SM_1000_NS17counting_iteratorIiNSA_11use_defaultESC_SC_EEEEEE10policy1000Ei10GetMedian2NSA_6detail15normal_iteratorINSA_10device_ptrIjEEEEJSD_EEEvT0_iT1_T2_DpNS2_10kernel_argIT3_EE(
	.param .u32 _ZN3cub18CUB_300001_SM_10006detail9transform16transform_kernelINS2_10policy_hubILb1EN4cuda3std3__45tupleIJN6thrust24THRUST_300001_SM_1000_NS17counting_iteratorIiNSA_11use_defaultESC_SC_EEEEEE10policy1000Ei10GetMedian2NSA_6detail15normal_iteratorINSA_10device_ptrIjEEEEJSD_EEEvT0_iT1_T2_DpNS2_10kernel_argIT3_EE_param_0,
	.param .u32 _ZN3cub18CUB_300001_SM_10006detail9transform16transform_kernelINS2_10policy_hubILb1EN4cuda3std3__45tupleIJN6thrust24THRUST_300001_SM_1000_NS17counting_iteratorIiNSA_11use_defaultESC_SC_EEEEEE10policy1000Ei10GetMedian2NSA_6detail15normal_iteratorINSA_10device_ptrIjEEEEJSD_EEEvT0_iT1_T2_DpNS2_10kernel_argIT3_EE_param_1,
	.param .align 8 .b8 _ZN3cub18CUB_300001_SM_10006detail9transform16transform_kernelINS2_10policy_hubILb1EN4cuda3std3__45tupleIJN6thrust24THRUST_300001_SM_1000_NS17counting_iteratorIiNSA_11use_defaultESC_SC_EEEEEE10policy1000Ei10GetMedian2NSA_6detail15normal_iteratorINSA_10device_ptrIjEEEEJSD_EEEvT0_iT1_T2_DpNS2_10kernel_argIT3_EE_param_2[16],
	.param .align 8 .b8 _ZN3cub18CUB_300001_SM_10006detail9transform16transform_kernelINS2_10policy_hubILb1EN4cuda3std3__45tupleIJN6thrust24THRUST_300001_SM_1000_NS17counting_iteratorIiNSA_11use_defaultESC_SC_EEEEEE10policy1000Ei10GetMedian2NSA_6detail15normal_iteratorINSA_10device_ptrIjEEEEJSD_EEEvT0_iT1_T2_DpNS2_10kernel_argIT3_EE_param_3[8],
	.param .align 8 .b8 _ZN3cub18CUB_300001_SM_10006detail9transform16transform_kernelINS2_10policy_hubILb1EN4cuda3std3__45tupleIJN6thrust24THRUST_300001_SM_1000_NS17counting_iteratorIiNSA_11use_defaultESC_SC_EEEEEE10policy1000Ei10GetMedian2NSA_6detail15normal_iteratorINSA_10device_ptrIjEEEEJSD_EEEvT0_iT1_T2_DpNS2_10kernel_argIT3_EE_param_4[16]
)
.maxntid 128
{
	.reg .pred 	%p<35>;
	.reg .b32 	%r<268>;
	.reg .b64 	%rd<93>;

	ld.param.u32 	%r1, [_ZN3cub18CUB_300001_SM_10006detail9transform16transform_kernelINS2_10policy_hubILb1EN4cuda3std3__45tupleIJN6thrust24THRUST_300001_SM_1000_NS17counting_iteratorIiNSA_11use_defaultESC_SC_EEEEEE10policy1000Ei10GetMedian2NSA_6detail15normal_iteratorINSA_10device_ptrIjEEEEJSD_EEEvT0_iT1_T2_DpNS2_10kernel_argIT3_EE_param_2+8];
	ld.param.u32 	%r2, [_ZN3cub18CUB_300001_SM_10006detail9transform16transform_kernelINS2_10policy_hubILb1EN4cuda3std3__45tupleIJN6thrust24THRUST_300001_SM_1000_NS17counting_iteratorIiNSA_11use_defaultESC_SC_EEEEEE10policy1000Ei10GetMedian2NSA_6detail15normal_iteratorINSA_10device_ptrIjEEEEJSD_EEEvT0_iT1_T2_DpNS2_10kernel_argIT3_EE_param_4];
	ld.param.u32 	%r78, [_ZN3cub18CUB_300001_SM_10006detail9transform16transform_kernelINS2_10policy_hubILb1EN4cuda3std3__45tupleIJN6thrust24THRUST_300001_SM_1000_NS17counting_iteratorIiNSA_11use_defaultESC_SC_EEEEEE10policy1000Ei10GetMedian2NSA_6detail15normal_iteratorINSA_10device_ptrIjEEEEJSD_EEEvT0_iT1_T2_DpNS2_10kernel_argIT3_EE_param_0];
	ld.param.u64 	%rd11, [_ZN3cub18CUB_300001_SM_10006detail9transform16transform_kernelINS2_10policy_hubILb1EN4cuda3std3__45tupleIJN6thrust24THRUST_300001_SM_1000_NS17counting_iteratorIiNSA_11use_defaultESC_SC_EEEEEE10policy1000Ei10GetMedian2NSA_6detail15normal_iteratorINSA_10device_ptrIjEEEEJSD_EEEvT0_iT1_T2_DpNS2_10kernel_argIT3_EE_param_3];
	ld.param.u64 	%rd12, [_ZN3cub18CUB_300001_SM_10006detail9transform16transform_kernelINS2_10policy_hubILb1EN4cuda3std3__45tupleIJN6thrust24THRUST_300001_SM_1000_NS17counting_iteratorIiNSA_11use_defaultESC_SC_EEEEEE10policy1000Ei10GetMedian2NSA_6detail15normal_iteratorINSA_10device_ptrIjEEEEJSD_EEEvT0_iT1_T2_DpNS2_10kernel_argIT3_EE_param_2];
	ld.param.u32 	%r77, [_ZN3cub18CUB_300001_SM_10006detail9transform16transform_kernelINS2_10policy_hubILb1EN4cuda3std3__45tupleIJN6thrust24THRUST_300001_SM_1000_NS17counting_iteratorIiNSA_11use_defaultESC_SC_EEEEEE10policy1000Ei10GetMedian2NSA_6detail15normal_iteratorINSA_10device_ptrIjEEEEJSD_EEEvT0_iT1_T2_DpNS2_10kernel_argIT3_EE_param_1];
	cvta.to.global.u64 	%rd1, %rd12;
	cvta.to.global.u64 	%rd2, %rd11;
	shl.b32 	%r79, %r77, 7;
	mov.u32 	%r3, %ctaid.x;
	mul.lo.s32 	%r4, %r79, %r3;
	sub.s32 	%r80, %r78, %r4;
	min.s32 	%r5, %r79, %r80;
	add.s32 	%r6, %r2, %r4;
	mul.wide.s32 	%rd13, %r4, 4;
	add.s64 	%rd3, %rd2, %rd13;
	setp.gt.s32 	%p1, %r79, %r80;
	@%p1 bra 	$L__BB6_13;
	setp.lt.s32 	%p2, %r77, 1;
	@%p2 bra 	$L__BB6_54;
	mov.u32 	%r7, %tid.x;
	shr.u32 	%r82, %r1, 31;
	add.s32 	%r83, %r1, %r82;
	shr.s32 	%r8, %r83, 1;
	and.b32  	%r9, %r77, 7;
	setp.lt.u32 	%p3, %r77, 8;
	mov.b32 	%r266, 0;
	@%p3 bra 	$L__BB6_5;
	and.b32  	%r84, %r77, 2147483640;
	neg.s32 	%r260, %r84;
	add.s32 	%r85, %r2, %r7;
	add.s32 	%r86, %r85, %r4;
	mad.lo.s32 	%r259, %r1, %r86, %r8;
	mul.lo.s32 	%r87, %r3, %r77;
	shl.b32 	%r88, %r87, 15;
	shl.b32 	%r89, %r2, 8;
	add.s32 	%r90, %r88, %r89;
	neg.s32 	%r258, %r90;
	add.s32 	%r91, %r86, 896;
	mad.lo.s32 	%r257, %r1, %r91, %r8;
	add.s32 	%r92, %r86, 768;
	mad.lo.s32 	%r256, %r1, %r92, %r8;
	add.s64 	%rd15, %rd13, %rd2;
	add.s64 	%rd4, %rd15, 1536;
	add.s32 	%r255, %r7, 128;
	mul.wide.u32 	%rd16, %r7, 4;
	add.s64 	%rd92, %rd15, %rd16;
	add.s32 	%r93, %r86, 128;
	mad.lo.s32 	%r254, %r1, %r93, %r8;
	add.s32 	%r94, %r86, 256;
	mad.lo.s32 	%r253, %r1, %r94, %r8;
	add.s32 	%r95, %r86, 384;
	mad.lo.s32 	%r252, %r1, %r95, %r8;
	add.s32 	%r96, %r86, 512;
	mad.lo.s32 	%r251, %r1, %r96, %r8;
	add.s32 	%r97, %r86, 640;
	mad.lo.s32 	%r250, %r1, %r97, %r8;
$L__BB6_4:
	.pragma "nounroll";
	and.b32  	%r266, %r77, 2147483640;
	mul.wide.s32 	%rd17, %r255, 4;
	add.s64 	%rd18, %rd4, %rd17;
	mul.wide.s32 	%rd19, %r259, 4;
	add.s64 	%rd20, %rd1, %rd19;
	ld.global.u32 	%r98, [%rd20];
	shl.b32 	%r99, %r7, 8;
	sub.s32 	%r100, %r258, %r99;
	add.s32 	%r101, %r100, %r98;
	st.global.u32 	[%rd92], %r101;
	mul.wide.s32 	%rd21, %r254, 4;
	add.s64 	%rd22, %rd1, %rd21;
	ld.global.u32 	%r102, [%rd22];
	add.s32 	%r103, %r100, %r102;
	add.s32 	%r104, %r103, -32768;
	st.global.u32 	[%rd18+-1536], %r104;
	mul.wide.s32 	%rd23, %r253, 4;
	add.s64 	%rd24, %rd1, %rd23;
	ld.global.u32 	%r105, [%rd24];
	add.s32 	%r106, %r100, %r105;
	add.s32 	%r107, %r106, -65536;
	st.global.u32 	[%rd18+-1024], %r107;
	mul.wide.s32 	%rd25, %r252, 4;
	add.s64 	%rd26, %rd1, %rd25;
	ld.global.u32 	%r108, [%rd26];
	add.s32 	%r109, %r100, %r108;
	add.s32 	%r110, %r109, -98304;
	st.global.u32 	[%rd18+-512], %r110;
	mul.wide.s32 	%rd27, %r251, 4;
	add.s64 	%rd28, %rd1, %rd27;
	ld.global.u32 	%r111, [%rd28];
	add.s32 	%r112, %r100, %r111;
	add.s32 	%r113, %r112, -131072;
	st.global.u32 	[%rd18], %r113;
	mul.wide.s32 	%rd29, %r250, 4;
	add.s64 	%rd30, %rd1, %rd29;
	ld.global.u32 	%r114, [%rd30];
	add.s32 	%r115, %r100, %r114;
	add.s32 	%r116, %r115, -163840;
	st.global.u32 	[%rd18+512], %r116;
	mul.wide.s32 	%rd31, %r256, 4;
	add.s64 	%rd32, %rd1, %rd31;
	ld.global.u32 	%r117, [%rd32];
	add.s32 	%r118, %r100, %r117;
	add.s32 	%r119, %r118, -196608;
	st.global.u32 	[%rd18+1024], %r119;
	mul.wide.s32 	%rd33, %r257, 4;
	add.s64 	%rd34, %rd1, %rd33;
	ld.global.u32 	%r120, [%rd34];
	add.s32 	%r121, %r100, %r120;
	add.s32 	%r122, %r121, -229376;
	st.global.u32 	[%rd18+1536], %r122;
	add.s32 	%r260, %r260, 8;
	shl.b32 	%r123, %r1, 10;
	add.s32 	%r259, %r259, %r123;
	add.s32 	%r258, %r258, -262144;
	add.s32 	%r257, %r257, %r123;
	add.s32 	%r256, %r256, %r123;
	add.s32 	%r255, %r255, 1024;
	add.s64 	%rd92, %rd92, 4096;
	add.s32 	%r254, %r254, %r123;
	add.s32 	%r253, %r253, %r123;
	add.s32 	%r252, %r252, %r123;
	add.s32 	%r251, %r251, %r123;
	add.s32 	%r250, %r250, %r123;
	setp.eq.s32 	%p4, %r260, 0;
	@%p4 bra 	$L__BB6_5;
	bra.uni 	$L__BB6_4;
$L__BB6_5:
	setp.eq.s32 	%p5, %r9, 0;
	@%p5 bra 	$L__BB6_54;
	and.b32  	%r72, %r77, 3;
	setp.lt.u32 	%p6, %r9, 4;
	@%p6 bra 	$L__BB6_8;
	shl.b32 	%r124, %r266, 7;
	add.s32 	%r125, %r124, %r7;
	add.s32 	%r126, %r125, %r6;
	mad.lo.s32 	%r127, %r126, %r1, %r8;
	mul.wide.s32 	%rd35, %r127, 4;
	add.s64 	%rd36, %rd1, %rd35;
	ld.global.u32 	%r128, [%rd36];
	shl.b32 	%r129, %r126, 8;
	sub.s32 	%r130, %r128, %r129;
	mul.wide.s32 	%rd37, %r125, 4;
	add.s64 	%rd38, %rd3, %rd37;
	st.global.u32 	[%rd38], %r130;
	add.s32 	%r131, %r126, 128;
	mad.lo.s32 	%r132, %r131, %r1, %r8;
	mul.wide.s32 	%rd39, %r132, 4;
	add.s64 	%rd40, %rd1, %rd39;
	ld.global.u32 	%r133, [%rd40];
	shl.b32 	%r134, %r131, 8;
	sub.s32 	%r135, %r133, %r134;
	st.global.u32 	[%rd38+512], %r135;
	add.s32 	%r136, %r126, 256;
	mad.lo.s32 	%r137, %r136, %r1, %r8;
	mul.wide.s32 	%rd41, %r137, 4;
	add.s64 	%rd42, %rd1, %rd41;
	ld.global.u32 	%r138, [%rd42];
	shl.b32 	%r139, %r136, 8;
	sub.s32 	%r140, %r138, %r139;
	st.global.u32 	[%rd38+1024], %r140;
	add.s32 	%r141, %r126, 384;
	mad.lo.s32 	%r142, %r141, %r1, %r8;
	mul.wide.s32 	%rd43, %r142, 4;
	add.s64 	%rd44, %rd1, %rd43;
	ld.global.u32 	%r143, [%rd44];
	shl.b32 	%r144, %r141, 8;
	sub.s32 	%r145, %r143, %r144;
	st.global.u32 	[%rd38+1536], %r145;
	add.s32 	%r266, %r266, 4;
$L__BB6_8:
	setp.eq.s32 	%p7, %r72, 0;
	@%p7 bra 	$L__BB6_54;
	setp.eq.s32 	%p8, %r72, 1;
	@%p8 bra 	$L__BB6_11;
	shl.b32 	%r146, %r266, 7;
	add.s32 	%r147, %r146, %r7;
	add.s32 	%r148, %r147, %r6;
	mad.lo.s32 	%r149, %r148, %r1, %r8;
	mul.wide.s32 	%rd45, %r149, 4;
	add.s64 	%rd46, %rd1, %rd45;
	ld.global.u32 	%r150, [%rd46];
	shl.b32 	%r151, %r148, 8;
	sub.s32 	%r152, %r150, %r151;
	mul.wide.s32 	%rd47, %r147, 4;
	add.s64 	%rd48, %rd3, %rd47;
	st.global.u32 	[%rd48], %r152;
	add.s32 	%r153, %r148, 128;
	mad.lo.s32 	%r154, %r153, %r1, %r8;
	mul.wide.s32 	%rd49, %r154, 4;
	add.s64 	%rd50, %rd1, %rd49;
	ld.global.u32 	%r155, [%rd50];
	shl.b32 	%r156, %r153, 8;
	sub.s32 	%r157, %r155, %r156;
	st.global.u32 	[%rd48+512], %r157;
	add.s32 	%r266, %r266, 2;
$L__BB6_11:
	and.b32  	%r158, %r77, 1;
	setp.eq.b32 	%p9, %r158, 1;
	not.pred 	%p10, %p9;
	@%p10 bra 	$L__BB6_54;
	shl.b32 	%r159, %r266, 7;
	add.s32 	%r160, %r159, %r7;
	add.s32 	%r161, %r160, %r6;
	mad.lo.s32 	%r162, %r161, %r1, %r8;
	mul.wide.s32 	%rd51, %r162, 4;
	add.s64 	%rd52, %rd1, %rd51;
	ld.global.u32 	%r163, [%rd52];
	shl.b32 	%r164, %r161, 8;
	sub.s32 	%r165, %r163, %r164;
	mul.wide.s32 	%rd53, %r160, 4;
	add.s64 	%rd54, %rd3, %rd53;
	st.global.u32 	[%rd54], %r165;
	bra.uni 	$L__BB6_54;
$L__BB6_13:
	setp.lt.s32 	%p11, %r77, 1;
	@%p11 bra 	$L__BB6_54;
	mov.u32 	%r21, %tid.x;
	shr.u32 	%r167, %r1, 31;
	add.s32 	%r168, %r1, %r167;
	shr.s32 	%r22, %r168, 1;
	and.b32  	%r23, %r77, 7;
	setp.lt.u32 	%p12, %r77, 8;
	mov.b32 	%r262, 0;
	@%p12 bra 	$L__BB6_33;
	and.b32  	%r262, %r77, 2147483640;
	mov.b32 	%r261, 0;
$L__BB6_16:
	.pragma "nounroll";
	shl.b32 	%r170, %r261, 7;
	add.s32 	%r49, %r170, %r21;
	setp.ge.s32 	%p13, %r49, %r5;
	@%p13 bra 	$L__BB6_18;
	add.s32 	%r171, %r49, %r6;
	mad.lo.s32 	%r172, %r171, %r1, %r22;
	mul.wide.s32 	%rd55, %r172, 4;
	add.s64 	%rd56, %rd1, %rd55;
	ld.global.u32 	%r173, [%rd56];
	shl.b32 	%r174, %r171, 8;
	sub.s32 	%r175, %r173, %r174;
	mul.wide.u32 	%rd57, %r49, 4;
	add.s64 	%rd58, %rd3, %rd57;
	st.global.u32 	[%rd58], %r175;
$L__BB6_18:
	add.s32 	%r50, %r49, 128;
	setp.ge.s32 	%p14, %r50, %r5;
	mul.wide.s32 	%rd59, %r50, 4;
	add.s64 	%rd8, %rd3, %rd59;
	@%p14 bra 	$L__BB6_20;
	add.s32 	%r176, %r50, %r6;
	mad.lo.s32 	%r177, %r176, %r1, %r22;
	mul.wide.s32 	%rd60, %r177, 4;
	add.s64 	%rd61, %rd1, %rd60;
	ld.global.u32 	%r178, [%rd61];
	shl.b32 	%r179, %r176, 8;
	sub.s32 	%r180, %r178, %r179;
	st.global.u32 	[%rd8], %r180;
$L__BB6_20:
	add.s32 	%r51, %r49, 256;
	setp.ge.s32 	%p15, %r51, %r5;
	@%p15 bra 	$L__BB6_22;
	add.s32 	%r181, %r51, %r6;
	mad.lo.s32 	%r182, %r181, %r1, %r22;
	mul.wide.s32 	%rd62, %r182, 4;
	add.s64 	%rd63, %rd1, %rd62;
	ld.global.u32 	%r183, [%rd63];
	shl.b32 	%r184, %r181, 8;
	sub.s32 	%r185, %r183, %r184;
	st.global.u32 	[%rd8+512], %r185;
$L__BB6_22:
	add.s32 	%r52, %r49, 384;
	setp.ge.s32 	%p16, %r52, %r5;
	@%p16 bra 	$L__BB6_24;
	add.s32 	%r186, %r52, %r6;
	mad.lo.s32 	%r187, %r186, %r1, %r22;
	mul.wide.s32 	%rd64, %r187, 4;
	add.s64 	%rd65, %rd1, %rd64;
	ld.global.u32 	%r188, [%rd65];
	shl.b32 	%r189, %r186, 8;
	sub.s32 	%r190, %r188, %r189;
	st.global.u32 	[%rd8+1024], %r190;
$L__BB6_24:
	add.s32 	%r53, %r49, 512;
	setp.ge.s32 	%p17, %r53, %r5;
	@%p17 bra 	$L__BB6_26;
	add.s32 	%r191, %r53, %r6;
	mad.lo.s32 	%r192, %r191, %r1, %r22;
	mul.wide.s32 	%rd66, %r192, 4;
	add.s64 	%rd67, %rd1, %rd66;
	ld.global.u32 	%r193, [%rd67];
	shl.b32 	%r194, %r191, 8;
	sub.s32 	%r195, %r193, %r194;
	st.global.u32 	[%rd8+1536], %r195;
$L__BB6_26:
	add.s32 	%r54, %r49, 640;
	setp.ge.s32 	%p18, %r54, %r5;
	@%p18 bra 	$L__BB6_28;
	add.s32 	%r196, %r54, %r6;
	mad.lo.s32 	%r197, %r196, %r1, %r22;
	mul.wide.s32 	%rd68, %r197, 4;
	add.s64 	%rd69, %rd1, %rd68;
	ld.global.u32 	%r198, [%rd69];
	shl.b32 	%r199, %r196, 8;
	sub.s32 	%r200, %r198, %r199;
	st.global.u32 	[%rd8+2048], %r200;
$L__BB6_28:
	add.s32 	%r55, %r49, 768;
	setp.ge.s32 	%p19, %r55, %r5;
	@%p19 bra 	$L__BB6_30;
	add.s32 	%r201, %r55, %r6;
	mad.lo.s32 	%r202, %r201, %r1, %r22;
	mul.wide.s32 	%rd70, %r202, 4;
	add.s64 	%rd71, %rd1, %rd70;
	ld.global.u32 	%r203, [%rd71];
	shl.b32 	%r204, %r201, 8;
	sub.s32 	%r205, %r203, %r204;
	st.global.u32 	[%rd8+2560], %r205;
$L__BB6_30:
	add.s32 	%r56, %r49, 896;
	setp.ge.s32 	%p20, %r56, %r5;
	@%p20 bra 	$L__BB6_32;
	add.s32 	%r206, %r56, %r6;
	mad.lo.s32 	%r207, %r206, %r1, %r22;
	mul.wide.s32 	%rd72, %r207, 4;
	add.s64 	%rd73, %rd1, %rd72;
	ld.global.u32 	%r208, [%rd73];
	shl.b32 	%r209, %r206, 8;
	sub.s32 	%r210, %r208, %r209;
	st.global.u32 	[%rd8+3072], %r210;
$L__BB6_32:
	add.s32 	%r261, %r261, 8;
	setp.ne.s32 	%p21, %r261, %r262;
	@%p21 bra 	$L__BB6_16;
$L__BB6_33:
	setp.eq.s32 	%p22, %r23, 0;
	@%p22 bra 	$L__BB6_54;
	and.b32  	%r59, %r77, 3;
	setp.lt.u32 	%p23, %r23, 4;
	@%p23 bra 	$L__BB6_44;
	shl.b32 	%r211, %r262, 7;
	add.s32 	%r60, %r211, %r21;
	setp.ge.s32 	%p24, %r60, %r5;
	mul.wide.s32 	%rd74, %r60, 4;
	add.s64 	%rd9, %rd3, %rd74;
	@%p24 bra 	$L__BB6_37;
	add.s32 	%r212, %r60, %r6;
	mad.lo.s32 	%r213, %r212, %r1, %r22;
	mul.wide.s32 	%rd75, %r213, 4;
	add.s64 	%rd76, %rd1, %rd75;
	ld.global.u32 	%r214, [%rd76];
	shl.b32 	%r215, %r212, 8;
	sub.s32 	%r216, %r214, %r215;
	st.global.u32 	[%rd9], %r216;
$L__BB6_37:
	add.s32 	%r61, %r60, 128;
	setp.ge.s32 	%p25, %r61, %r5;
	@%p25 bra 	$L__BB6_39;
	add.s32 	%r217, %r61, %r6;
	mad.lo.s32 	%r218, %r217, %r1, %r22;
	mul.wide.s32 	%rd77, %r218, 4;
	add.s64 	%rd78, %rd1, %rd77;
	ld.global.u32 	%r219, [%rd78];
	shl.b32 	%r220, %r217, 8;
	sub.s32 	%r221, %r219, %r220;
	st.global.u32 	[%rd9+512], %r221;
$L__BB6_39:
	add.s32 	%r62, %r60, 256;
	setp.ge.s32 	%p26, %r62, %r5;
	@%p26 bra 	$L__BB6_41;
	add.s32 	%r222, %r62, %r6;
	mad.lo.s32 	%r223, %r222, %r1, %r22;
	mul.wide.s32 	%rd79, %r223, 4;
	add.s64 	%rd80, %rd1, %rd79;
	ld.global.u32 	%r224, [%rd80];
	shl.b32 	%r225, %r222, 8;
	sub.s32 	%r226, %r224, %r225;
	st.global.u32 	[%rd9+1024], %r226;
$L__BB6_41:
	add.s32 	%r63, %r60, 384;
	setp.ge.s32 	%p27, %r63, %r5;
	@%p27 bra 	$L__BB6_43;
	add.s32 	%r227, %r63, %r6;
	mad.lo.s32 	%r228, %r227, %r1, %r22;
	mul.wide.s32 	%rd81, %r228, 4;
	add.s64 	%rd82, %rd1, %rd81;
	ld.global.u32 	%r229, [%rd82];
	shl.b32 	%r230, %r227, 8;
	sub.s32 	%r231, %r229, %r230;
	st.global.u32 	[%rd9+1536], %r231;
$L__BB6_43:
	add.s32 	%r262, %r262, 4;
$L__BB6_44:
	setp.eq.s32 	%p28, %r59, 0;
	@%p28 bra 	$L__BB6_54;
	setp.eq.s32 	%p29, %r59, 1;
	@%p29 bra 	$L__BB6_51;
	shl.b32 	%r232, %r262, 7;
	add.s32 	%r66, %r232, %r21;
	setp.ge.s32 	%p30, %r66, %r5;
	mul.wide.s32 	%rd83, %r66, 4;
	add.s64 	%rd10, %rd3, %rd83;
	@%p30 bra 	$L__BB6_48;
	add.s32 	%r233, %r66, %r6;
	mad.lo.s32 	%r234, %r233, %r1, %r22;
	mul.wide.s32 	%rd84, %r234, 4;
	add.s64 	%rd85, %rd1, %rd84;
	ld.global.u32 	%r235, [%rd85];
	shl.b32 	%r236, %r233, 8;
	sub.s32 	%r237, %r235, %r236;
	st.global.u32 	[%rd10], %r237;
$L__BB6_48:
	add.s32 	%r67, %r66, 128;
	setp.ge.s32 	%p31, %r67, %r5;
	@%p31 bra 	$L__BB6_50;
	add.s32 	%r238, %r67, %r6;
	mad.lo.s32 	%r239, %r238, %r1, %r22;
	mul.wide.s32 	%rd86, %r239, 4;
	add.s64 	%rd87, %rd1, %rd86;
	ld.global.u32 	%r240, [%rd87];
	shl.b32 	%r241, %r238, 8;
	sub.s32 	%r242, %r240, %r241;
	st.global.u32 	[%rd10+512], %r242;
$L__BB6_50:
	add.s32 	%r262, %r262, 2;
$L__BB6_51:
	and.b32  	%r243, %r77, 1;
	setp.eq.b32 	%p32, %r243, 1;
	not.pred 	%p33, %p32;
	@%p33 bra 	$L__BB6_54;
	shl.b32 	%r244, %r262, 7;
	add.s32 	%r70, %r244, %r21;
	setp.ge.s32 	%p34, %r70, %r5;
	@%p34 bra 	$L__BB6_54;
	add.s32 	%r245, %r70, %r6;
	mad.lo.s32 	%r246, %r245, %r1, %r22;
	mul.wide.s32 	%rd88, %r246, 4;
	add.s64 	%rd89, %rd1, %rd88;
	ld.global.u32 	%r247, [%rd89];
	shl.b32 	%r248, %r245, 8;
	sub.s32 	%r249, %r247, %r248;
	mul.wide.s32 	%rd90, %r70, 4;
	add.s64 	%rd91, %rd3, %rd90;
	st.global.u32 	[%rd91], %r249;
$L__BB6_54:
	ret;

}
	// .globl	_ZN3cub18CUB_300001_SM_10006detail9transform16transform_kernelINS2_10policy_hubILb1EN4cuda3std3__45tupleIJN6thrust24THRUST_300001_SM_1000_NS17counting_iteratorIiNSA_11use_defaultESC_SC_EEEEEE10policy1000El10GetMedian2NSA_6detail15normal_iteratorINSA_10device_ptrIjEEEEJSD_EEEvT0_iT1_T2_DpNS2_10kernel_argIT3_EE
.visible .entry _ZN3cub18CUB_300001_SM_10006detail9transform16transform_kernelINS2_10policy_hubILb1EN4cuda3std3__45tupleIJN6thrust24THRUST_300001_SM_1000_NS17counting_iteratorIiNSA_11use_defaultESC_SC_EEEEEE10policy1000El10GetMedian2NSA_6detail15normal_iteratorINSA_10device_ptrIjEEEEJSD_EEEvT0_iT1_T2_DpNS2_10kernel_argIT3_EE(
	.param .u64 _ZN3cub18CUB_300001_SM_10006detail9transform16transform_kernelINS2_10policy_hubILb1EN4cuda3std3__45tupleIJN6thrust24THRUST_300001_SM_1000_NS17counting_iteratorIiNSA_11use_defaultESC_SC_EEEEEE10policy1000El10GetMedian2NSA_6detail15normal_iteratorINSA_10device_ptrIjEEEEJSD_EEEvT0_iT1_T2_DpNS2_10kernel_argIT3_EE_param_0,
	.param .u32 _ZN3cub18CUB_300001_SM_10006detail9transform16transform_kernelINS2_10policy_hubILb1EN4cuda3std3__45tupleIJN6thrust24THRUST_300001_SM_1000_NS17counting_iteratorIiNSA_11use_defaultESC_SC_EEEEEE10policy1000El10GetMedian2NSA_6detail15normal_iteratorINSA_10device_ptrIjEEEEJSD_EEEvT0_iT1_T2_DpNS2_10kernel_argIT3_EE_param_1,
	.param .align 8 .b8 _ZN3cub18CUB_300001_SM_10006detail9transform16transform_kernelINS2_10policy_hubILb1EN4cuda3std3__45tupleIJN6thrust24THRUST_300001_SM_1000_NS17counting_iteratorIiNSA_11use_defaultESC_SC_EEEEEE10policy1000El10GetMedian2NSA_6detail15normal_iteratorINSA_10device_ptrIjEEEEJSD_EEEvT0_iT1_T2_DpNS2_10kernel_argIT3_EE_param_2[16],
	.param .align 8 .b8 _ZN3cub18CUB_300001_SM_10006detail9transform16transform_kernelINS2_10policy_hubILb1EN4cuda3std3__45tupleIJN6thrust24THRUST_300001_SM_1000_NS17counting_iteratorIiNSA_11use_defaultESC_SC_EEEEEE10policy1000El10GetMedian2NSA_6detail15normal_iteratorINSA_10device_ptrIjEEEEJSD_EEEvT0_iT1_T2_DpNS2_10kernel_argIT3_EE_param_3[8],
	.param .align 8 .b8 _ZN3cub18CUB_300001_SM_10006detail9transform16transform_kernelINS2_10policy_hubILb1EN4cuda3std3__45tupleIJN6thrust24THRUST_300001_SM_1000_NS17counting_iteratorIiNSA_11use_defaultESC_SC_EEEEEE10policy1000El10GetMedian2NSA_6detail15normal_iteratorINSA_10device_ptrIjEEEEJSD_EEEvT0_iT1_T2_DpNS2_10kernel_argIT3_EE_param_4[16]
)
.maxntid 128
{
	.reg .pred 	%p<35>;
	.reg .b32 	%r<266>;
	.reg .b64 	%rd<99>;

	ld.param.u32 	%r1, [_ZN3cub18CUB_300001_SM_10006detail9transform16transform_kernelINS2_10policy_hubILb1EN4cuda3std3__45tupleIJN6thrust24THRUST_300001_SM_1000_NS17counting_iteratorIiNSA_11use_defaultESC_SC_EEEEEE10policy1000El10GetMedian2NSA_6detail15normal_iteratorINSA_10device_ptrIjEEEEJSD_EEEvT0_iT1_T2_DpNS2_10kernel_argIT3_EE_param_2+8];
	ld.param.u32 	%r2, [_ZN3cub18CUB_300001_SM_10006detail9transform16transform_kernelINS2_10policy_hubILb1EN4cuda3std3__45tupleIJN6thrust24THRUST_300001_SM_1000_NS17counting_iteratorIiNSA_11use_defaultESC_SC_EEEEEE10policy1000El10GetMedian2NSA_6detail15normal_iteratorINSA_10device_ptrIjEEEEJSD_EEEvT0_iT1_T2_DpNS2_10kernel_argIT3_EE_param_4];
	ld.param.u64 	%rd12, [_ZN3cub18CUB_300001_SM_10006detail9transform16transform_kernelINS2_10policy_hubILb1EN4cuda3std3__45tupleIJN6thrust24THRUST_300001_SM_1000_NS17counting_iteratorIiNSA_11use_defaultESC_SC_EEEEEE10policy1000El10GetMedian2NSA_6detail15normal_iteratorINSA_10device_ptrIjEEEEJSD_EEEvT0_iT1_T2_DpNS2_10kernel_argIT3_EE_param_0];
	ld.param.u64 	%rd13, [_ZN3cub18CUB_300001_SM_10006detail9transform16transform_kernelINS2_10policy_hubILb1EN4cuda3std3__45tupleIJN6thrust24THRUST_300001_SM_1000_NS17counting_iteratorIiNSA_11use_defaultESC_SC_EEEEEE10policy1000El10GetMedian2NSA_6detail15normal_iteratorINSA_10device_ptrIjEEEEJSD_EEEvT0_iT1_T2_DpNS2_10kernel_argIT3_EE_param_3];
	ld.param.u64 	%rd14, [_ZN3cub18CUB_300001_SM_10006detail9transform16transform_kernelINS2_10policy_hubILb1EN4cuda3std3__45tupleIJN6thrust24THRUST_300001_SM_1000_NS17counting_iteratorIiNSA_11use_defaultESC_SC_EEEEEE10policy1000El10GetMedian2NSA_6detail15normal_iteratorINSA_10device_ptrIjEEEEJSD_EEEvT0_iT1_T2_DpNS2_10kernel_argIT3_EE_param_2];
	ld.param.u32 	%r77, [_ZN3cub18CUB_300001_SM_10006detail9transform16transform_kernelINS2_10policy_hubILb1EN4cuda3std3__45tupleIJN6thrust24THRUST_300001_SM_1000_NS17counting_iteratorIiNSA_11use_defaultESC_SC_EEEEEE10policy1000El10GetMedian2NSA_6detail15normal_iteratorINSA_10device_ptrIjEEEEJSD_EEEvT0_iT1_T2_DpNS2_10kernel_argIT3_EE_param_1];
	cvta.to.global.u64 	%rd1, %rd14;
	cvta.to.global.u64 	%rd2, %rd13;
	shl.b32 	%r78, %r77, 7;
	mov.u32 	%r3, %ctaid.x;
	cvt.u64.u32 	%rd15, %r3;
	cvt.s64.s32 	%rd16, %r78;
	mul.lo.s64 	%rd3, %rd16, %rd15;
	sub.s64 	%rd17, %rd12, %rd3;
	min.s64 	%rd18, %rd17, %rd16;
	cvt.u32.u64 	%r4, %rd18;
	cvt.u32.u64 	%r5, %rd3;
	add.s32 	%r6, %r2, %r5;
	shl.b64 	%rd19, %rd3, 2;
	add.s64 	%rd4, %rd2, %rd19;
	setp.eq.s32 	%p1, %r78, %r4;
	@%p1 bra 	$L__BB7_42;
	setp.lt.s32 	%p2, %r77, 1;
	@%p2 bra 	$L__BB7_54;
	mov.u32 	%r7, %tid.x;
	shr.u32 	%r80, %r1, 31;
	add.s32 	%r81, %r1, %r80;
	shr.s32 	%r8, %r81, 1;
	and.b32  	%r9, %r77, 7;
	setp.lt.u32 	%p3, %r77, 8;
	mov.b32 	%r263, 0;
	@%p3 bra 	$L__BB7_21;
	and.b32  	%r263, %r77, 2147483640;
	mov.b32 	%r259, 0;
$L__BB7_4:
	.pragma "nounroll";
	shl.b32 	%r83, %r259, 7;
	add.s32 	%r49, %r83, %r7;
	setp.ge.s32 	%p4, %r49, %r4;
	@%p4 bra 	$L__BB7_6;
	add.s32 	%r84, %r49, %r6;
	mad.lo.s32 	%r85, %r84, %r1, %r8;
	mul.wide.s32 	%rd20, %r85, 4;
	add.s64 	%rd21, %rd1, %rd20;
	ld.global.u32 	%r86, [%rd21];
	shl.b32 	%r87, %r84, 8;
	sub.s32 	%r88, %r86, %r87;
	mul.wide.u32 	%rd22, %r49, 4;
	add.s64 	%rd23, %rd4, %rd22;
	st.global.u32 	[%rd23], %r88;
$L__BB7_6:
	add.s32 	%r50, %r49, 128;
	setp.ge.s32 	%p5, %r50, %r4;
	mul.wide.s32 	%rd24, %r50, 4;
	add.s64 	%rd9, %rd4, %rd24;
	@%p5 bra 	$L__BB7_8;
	add.s32 	%r89, %r50, %r6;
	mad.lo.s32 	%r90, %r89, %r1, %r8;
	mul.wide.s32 	%rd25, %r90, 4;
	add.s64 	%rd26, %rd1, %rd25;
	ld.global.u32 	%r91, [%rd26];
	shl.b32 	%r92, %r89, 8;
	sub.s32 	%r93, %r91, %r92;
	st.global.u32 	[%rd9], %r93;
$L__BB7_8:
	add.s32 	%r51, %r49, 256;
	setp.ge.s32 	%p6, %r51, %r4;
	@%p6 bra 	$L__BB7_10;
	add.s32 	%r94, %r51, %r6;
	mad.lo.s32 	%r95, %r94, %r1, %r8;
	mul.wide.s32 	%rd27, %r95, 4;
	add.s64 	%rd28, %rd1, %rd27;
	ld.global.u32 	%r96, [%rd28];
	shl.b32 	%r97, %r94, 8;
	sub.s32 	%r98, %r96, %r97;
	st.global.u32 	[%rd9+512], %r98;
$L__BB7_10:
	add.s32 	%r52, %r49, 384;
	setp.ge.s32 	%p7, %r52, %r4;
	@%p7 bra 	$L__BB7_12;
	add.s32 	%r99, %r52, %r6;
	mad.lo.s32 	%r100, %r99, %r1, %r8;
	mul.wide.s32 	%rd29, %r100, 4;
	add.s64 	%rd30, %rd1, %rd29;
	ld.global.u32 	%r101, [%rd30];
	shl.b32 	%r102, %r99, 8;
	sub.s32 	%r103, %r101, %r102;
	st.global.u32 	[%rd9+1024], %r103;
$L__BB7_12:
	add.s32 	%r53, %r49, 512;
	setp.ge.s32 	%p8, %r53, %r4;
	@%p8 bra 	$L__BB7_14;
	add.s32 	%r104, %r53, %r6;
	mad.lo.s32 	%r105, %r104, %r1, %r8;
	mul.wide.s32 	%rd31, %r105, 4;
	add.s64 	%rd32, %rd1, %rd31;
	ld.global.u32 	%r106, [%rd32];
	shl.b32 	%r107, %r104, 8;
	sub.s32 	%r108, %r106, %r107;
	st.global.u32 	[%rd9+1536], %r108;
$L__BB7_14:
	add.s32 	%r54, %r49, 640;
	setp.ge.s32 	%p9, %r54, %r4;
	@%p9 bra 	$L__BB7_16;
	add.s32 	%r109, %r54, %r6;
	mad.lo.s32 	%r110, %r109, %r1, %r8;
	mul.wide.s32 	%rd33, %r110, 4;
	add.s64 	%rd34, %rd1, %rd33;
	ld.global.u32 	%r111, [%rd34];
	shl.b32 	%r112, %r109, 8;
	sub.s32 	%r113, %r111, %r112;
	st.global.u32 	[%rd9+2048], %r113;
$L__BB7_16:
	add.s32 	%r55, %r49, 768;
	setp.ge.s32 	%p10, %r55, %r4;
	@%p10 bra 	$L__BB7_18;
	add.s32 	%r114, %r55, %r6;
	mad.lo.s32 	%r115, %r114, %r1, %r8;
	mul.wide.s32 	%rd35, %r115, 4;
	add.s64 	%rd36, %rd1, %rd35;
	ld.global.u32 	%r116, [%rd36];
	shl.b32 	%r117, %r114, 8;
	sub.s32 	%r118, %r116, %r117;
	st.global.u32 	[%rd9+2560], %r118;
$L__BB7_18:
	add.s32 	%r56, %r49, 896;
	setp.ge.s32 	%p11, %r56, %r4;
	@%p11 bra 	$L__BB7_20;
	add.s32 	%r119, %r56, %r6;
	mad.lo.s32 	%r120, %r119, %r1, %r8;
	mul.wide.s32 	%rd37, %r120, 4;
	add.s64 	%rd38, %rd1, %rd37;
	ld.global.u32 	%r121, [%rd38];
	shl.b32 	%r122, %r119, 8;
	sub.s32 	%r123, %r121, %r122;
	st.global.u32 	[%rd9+3072], %r123;
$L__BB7_20:
	add.s32 	%r259, %r259, 8;
	setp.eq.s32 	%p12, %r259, %r263;
	@%p12 bra 	$L__BB7_21;
	bra.uni 	$L__BB7_4;
$L__BB7_21:
	setp.eq.s32 	%p13, %r9, 0;
	@%p13 bra 	$L__BB7_54;
	and.b32  	%r65, %r77, 3;
	setp.lt.u32 	%p14, %r9, 4;
	@%p14 bra 	$L__BB7_32;
	shl.b32 	%r124, %r263, 7;
	add.s32 	%r66, %r124, %r7;
	setp.ge.s32 	%p15, %r66, %r4;
	mul.wide.s32 	%rd39, %r66, 4;
	add.s64 	%rd10, %rd4, %rd39;
	@%p15 bra 	$L__BB7_25;
	add.s32 	%r125, %r66, %r6;
	mad.lo.s32 	%r126, %r125, %r1, %r8;
	mul.wide.s32 	%rd40, %r126, 4;
	add.s64 	%rd41, %rd1, %rd40;
	ld.global.u32 	%r127, [%rd41];
	shl.b32 	%r128, %r125, 8;
	sub.s32 	%r129, %r127, %r128;
	st.global.u32 	[%rd10], %r129;
$L__BB7_25:
	add.s32 	%r67, %r66, 128;
	setp.ge.s32 	%p16, %r67, %r4;
	@%p16 bra 	$L__BB7_27;
	add.s32 	%r130, %r67, %r6;
	mad.lo.s32 	%r131, %r130, %r1, %r8;
	mul.wide.s32 	%rd42, %r131, 4;
	add.s64 	%rd43, %rd1, %rd42;
	ld.global.u32 	%r132, [%rd43];
	shl.b32 	%r133, %r130, 8;
	sub.s32 	%r134, %r132, %r133;
	st.global.u32 	[%rd10+512], %r134;
$L__BB7_27:
	add.s32 	%r68, %r66, 256;
	setp.ge.s32 	%p17, %r68, %r4;
	@%p17 bra 	$L__BB7_29;
	add.s32 	%r135, %r68, %r6;
	mad.lo.s32 	%r136, %r135, %r1, %r8;
	mul.wide.s32 	%rd44, %r136, 4;
	add.s64 	%rd45, %rd1, %rd44;
	ld.global.u32 	%r137, [%rd45];
	shl.b32 	%r138, %r135, 8;
	sub.s32 	%r139, %r137, %r138;
	st.global.u32 	[%rd10+1024], %r139;
$L__BB7_29:
	add.s32 	%r69, %r66, 384;
	setp.ge.s32 	%p18, %r69, %r4;
	@%p18 bra 	$L__BB7_31;
	add.s32 	%r140, %r69, %r6;
	mad.lo.s32 	%r141, %r140, %r1, %r8;
	mul.wide.s32 	%rd46, %r141, 4;
	add.s64 	%rd47, %rd1, %rd46;
	ld.global.u32 	%r142, [%rd47];
	shl.b32 	%r143, %r140, 8;
	sub.s32 	%r144, %r142, %r143;
	st.global.u32 	[%rd10+1536], %r144;
$L__BB7_31:
	add.s32 	%r263, %r263, 4;
$L__BB7_32:
	setp.eq.s32 	%p19, %r65, 0;
	@%p19 bra 	$L__BB7_54;
	setp.eq.s32 	%p20, %r65, 1;
	@%p20 bra 	$L__BB7_39;
	shl.b32 	%r145, %r263, 7;
	add.s32 	%r72, %r145, %r7;
	setp.ge.s32 	%p21, %r72, %r4;
	mul.wide.s32 	%rd48, %r72, 4;
	add.s64 	%rd11, %rd4, %rd48;
	@%p21 bra 	$L__BB7_36;
	add.s32 	%r146, %r72, %r6;
	mad.lo.s32 	%r147, %r146, %r1, %r8;
	mul.wide.s32 	%rd49, %r147, 4;
	add.s64 	%rd50, %rd1, %rd49;
	ld.global.u32 	%r148, [%rd50];
	shl.b32 	%r149, %r146, 8;
	sub.s32 	%r150, %r148, %r149;
	st.global.u32 	[%rd11], %r150;
$L__BB7_36:
	add.s32 	%r73, %r72, 128;
	setp.ge.s32 	%p22, %r73, %r4;
	@%p22 bra 	$L__BB7_38;
	add.s32 	%r151, %r73, %r6;
	mad.lo.s32 	%r152, %r151, %r1, %r8;
	mul.wide.s32 	%rd51, %r152, 4;
	add.s64 	%rd52, %rd1, %rd51;
	ld.global.u32 	%r153, [%rd52];
	shl.b32 	%r154, %r151, 8;
	sub.s32 	%r155, %r153, %r154;
	st.global.u32 	[%rd11+512], %r155;
$L__BB7_38:
	add.s32 	%r263, %r263, 2;
$L__BB7_39:
	and.b32  	%r156, %r77, 1;
	setp.eq.b32 	%p23, %r156, 1;
	not.pred 	%p24, %p23;
	@%p24 bra 	$L__BB7_54;
	shl.b32 	%r157, %r263, 7;
	add.s32 	%r76, %r157, %r7;
	setp.ge.s32 	%p25, %r76, %r4;
	@%p25 bra 	$L__BB7_54;
	add.s32 	%r158, %r76, %r6;
	mad.lo.s32 	%r159, %r158, %r1, %r8;
	mul.wide.s32 	%rd53, %r159, 4;
	add.s64 	%rd54, %rd1, %rd53;
	ld.global.u32 	%r160, [%rd54];
	shl.b32 	%r161, %r158, 8;
	sub.s32 	%r162, %r160, %r161;
	mul.wide.s32 	%rd55, %r76, 4;
	add.s64 	%rd56, %rd4, %rd55;
	st.global.u32 	[%rd56], %r162;
	bra.uni 	$L__BB7_54;
$L__BB7_42:
	setp.lt.s32 	%p26, %r77, 1;
	@%p26 bra 	$L__BB7_54;
	mov.u32 	%r11, %tid.x;
	shr.u32 	%r164, %r1, 31;
	add.s32 	%r165, %r1, %r164;
	shr.s32 	%r12, %r165, 1;
	and.b32  	%r13, %r77, 7;
	setp.lt.u32 	%p27, %r77, 8;
	mov.b32 	%r261, 0;
	@%p27 bra 	$L__BB7_46;
	and.b32  	%r166, %r77, 2147483640;
	neg.s32 	%r258, %r166;
	add.s32 	%r167, %r2, %r11;
	add.s32 	%r168, %r167, %r5;
	mad.lo.s32 	%r257, %r1, %r168, %r12;
	mul.lo.s32 	%r169, %r3, %r77;
	shl.b32 	%r170, %r169, 15;
	shl.b32 	%r171, %r2, 8;
	add.s32 	%r172, %r170, %r171;
	neg.s32 	%r256, %r172;
	add.s32 	%r173, %r168, 896;
	mad.lo.s32 	%r255, %r1, %r173, %r12;
	add.s32 	%r174, %r168, 768;
	mad.lo.s32 	%r254, %r1, %r174, %r12;
	add.s64 	%rd58, %rd19, %rd2;
	add.s64 	%rd5, %rd58, 1536;
	add.s32 	%r253, %r11, 128;
	mul.wide.u32 	%rd59, %r11, 4;
	add.s64 	%rd98, %rd58, %rd59;
	add.s32 	%r175, %r168, 128;
	mad.lo.s32 	%r252, %r1, %r175, %r12;
	add.s32 	%r176, %r168, 256;
	mad.lo.s32 	%r251, %r1, %r176, %r12;
	add.s32 	%r177, %r168, 384;
	mad.lo.s32 	%r250, %r1, %r177, %r12;
	add.s32 	%r178, %r168, 512;
	mad.lo.s32 	%r249, %r1, %r178, %r12;
	add.s32 	%r179, %r168, 640;
	mad.lo.s32 	%r248, %r1, %r179, %r12;
$L__BB7_45:
	.pragma "nounroll";
	and.b32  	%r261, %r77, 2147483640;
	mul.wide.s32 	%rd60, %r253, 4;
	add.s64 	%rd61, %rd5, %rd60;
	mul.wide.s32 	%rd62, %r257, 4;
	add.s64 	%rd63, %rd1, %rd62;
	ld.global.u32 	%r180, [%rd63];
	shl.b32 	%r181, %r11, 8;
	sub.s32 	%r182, %r256, %r181;
	add.s32 	%r183, %r182, %r180;
	st.global.u32 	[%rd98], %r183;
	mul.wide.s32 	%rd64, %r252, 4;
	add.s64 	%rd65, %rd1, %rd64;
	ld.global.u32 	%r184, [%rd65];
	add.s32 	%r185, %r182, %r184;
	add.s32 	%r186, %r185, -32768;
	st.global.u32 	[%rd61+-1536], %r186;
	mul.wide.s32 	%rd66, %r251, 4;
	add.s64 	%rd67, %rd1, %rd66;
	ld.global.u32 	%r187, [%rd67];
	add.s32 	%r188, %r182, %r187;
	add.s32 	%r189, %r188, -65536;
	st.global.u32 	[%rd61+-1024], %r189;
	mul.wide.s32 	%rd68, %r250, 4;
	add.s64 	%rd69, %rd1, %rd68;
	ld.global.u32 	%r190, [%rd69];
	add.s32 	%r191, %r182, %r190;
	add.s32 	%r192, %r191, -98304;
	st.global.u32 	[%rd61+-512], %r192;
	mul.wide.s32 	%rd70, %r249, 4;
	add.s64 	%rd71, %rd1, %rd70;
	ld.global.u32 	%r193, [%rd71];
	add.s32 	%r194, %r182, %r193;
	add.s32 	%r195, %r194, -131072;
	st.global.u32 	[%rd61], %r195;
	mul.wide.s32 	%rd72, %r248, 4;
	add.s64 	%rd73, %rd1, %rd72;
	ld.global.u32 	%r196, [%rd73];
	add.s32 	%r197, %r182, %r196;
	add.s32 	%r198, %r197, -163840;
	st.global.u32 	[%rd61+512], %r198;
	mul.wide.s32 	%rd74, %r254, 4;
	add.s64 	%rd75, %rd1, %rd74;
	ld.global.u32 	%r199, [%rd75];
	add.s32 	%r200, %r182, %r199;
	add.s32 	%r201, %r200, -196608;
	st.global.u32 	[%rd61+1024], %r201;
	mul.wide.s32 	%rd76, %r255, 4;
	add.s64 	%rd77, %rd1, %rd76;
	ld.global.u32 	%r202, [%rd77];
	add.s32 	%r203, %r182, %r202;
	add.s32 	%r204, %r203, -229376;
	st.global.u32 	[%rd61+1536], %r204;
	add.s32 	%r258, %r258, 8;
	shl.b32 	%r205, %r1, 10;
	add.s32 	%r257, %r257, %r205;
	add.s32 	%r256, %r256, -262144;
	add.s32 	%r255, %r255, %r205;
	add.s32 	%r254, %r254, %r205;
	add.s32 	%r253, %r253, 1024;
	add.s64 	%rd98, %rd98, 4096;
	add.s32 	%r252, %r252, %r205;
	add.s32 	%r251, %r251, %r205;
	add.s32 	%r250, %r250, %r205;
	add.s32 	%r249, %r249, %r205;
	add.s32 	%r248, %r248, %r205;
	setp.eq.s32 	%p28, %r258, 0;
	@%p28 bra 	$L__BB7_46;
	bra.uni 	$L__BB7_45;
$L__BB7_46:
	setp.eq.s32 	%p29, %r13, 0;
	@%p29 bra 	$L__BB7_54;
	and.b32  	%r59, %r77, 3;
	setp.lt.u32 	%p30, %r13, 4;
	@%p30 bra 	$L__BB7_49;
	shl.b32 	%r206, %r261, 7;
	add.s32 	%r207, %r206, %r11;
	add.s32 	%r208, %r207, %r6;
	mad.lo.s32 	%r209, %r208, %r1, %r12;
	mul.wide.s32 	%rd78, %r209, 4;
	add.s64 	%rd79, %rd1, %rd78;
	ld.global.u32 	%r210, [%rd79];
	shl.b32 	%r211, %r208, 8;
	sub.s32 	%r212, %r210, %r211;
	mul.wide.s32 	%rd80, %r207, 4;
	add.s64 	%rd81, %rd4, %rd80;
	st.global.u32 	[%rd81], %r212;
	add.s32 	%r213, %r208, 128;
	mad.lo.s32 	%r214, %r213, %r1, %r12;
	mul.wide.s32 	%rd82, %r214, 4;
	add.s64 	%rd83, %rd1, %rd82;
	ld.global.u32 	%r215, [%rd83];
	shl.b32 	%r216, %r213, 8;
	sub.s32 	%r217, %r215, %r216;
	st.global.u32 	[%rd81+512], %r217;
	add.s32 	%r218, %r208, 256;
	mad.lo.s32 	%r219, %r218, %r1, %r12;
	mul.wide.s32 	%rd84, %r219, 4;
	add.s64 	%rd85, %rd1, %rd84;
	ld.global.u32 	%r220, [%rd85];
	shl.b32 	%r221, %r218, 8;
	sub.s32 	%r222, %r220, %r221;
	st.global.u32 	[%rd81+1024], %r222;
	add.s32 	%r223, %r208, 384;
	mad.lo.s32 	%r224, %r223, %r1, %r12;
	mul.wide.s32 	%rd86, %r224, 4;
	add.s64 	%rd87, %rd1, %rd86;
	ld.global.u32 	%r225, [%rd87];
	shl.b32 	%r226, %r223, 8;
	sub.s32 	%r227, %r225, %r226;
	st.global.u32 	[%rd81+1536], %r227;
	add.s32 	%r261, %r261, 4;
$L__BB7_49:
	setp.eq.s32 	%p31, %r59, 0;
	@%p31 bra 	$L__BB7_54;
	setp.eq.s32 	%p32, %r59, 1;
	@%p32 bra 	$L__BB7_52;
	shl.b32 	%r228, %r261, 7;
	add.s32 	%r229, %r228, %r11;
	add.s32 	%r230, %r229, %r6;
	mad.lo.s32 	%r231, %r230, %r1, %r12;
	mul.wide.s32 	%rd88, %r231, 4;
	add.s64 	%rd89, %rd1, %rd88;
	ld.global.u32 	%r232, [%rd89];
	shl.b32 	%r233, %r230, 8;
	sub.s32 	%r234, %r232, %r233;
	mul.wide.s32 	%rd90, %r229, 4;
	add.s64 	%rd91, %rd4, %rd90;
	st.global.u32 	[%rd91], %r234;
	add.s32 	%r235, %r230, 128;
	mad.lo.s32 	%r236, %r235, %r1, %r12;
	mul.wide.s32 	%rd92, %r236, 4;
	add.s64 	%rd93, %rd1, %rd92;
	ld.global.u32 	%r237, [%rd93];
	shl.b32 	%r238, %r235, 8;
	sub.s32 	%r239, %r237, %r238;
	st.global.u32 	[%rd91+512], %r239;
	add.s32 	%r261, %r261, 2;
$L__BB7_52:
	and.b32  	%r240, %r77, 1;
	setp.eq.b32 	%p33, %r240, 1;
	not.pred 	%p34, %p33;
	@%p34 bra 	$L__BB7_54;
	shl.b32 	%r241, %r261, 7;
	add.s32 	%r242, %r241, %r11;
	add.s32 	%r243, %r242, %r6;
	mad.lo.s32 	%r244, %r243, %r1, %r12;
	mul.wide.s32 	%rd94, %r244, 4;
	add.s64 	%rd95, %rd1, %rd94;
	ld.global.u32 	%r245, [%rd95];
	shl.b32 	%r246, %r243, 8;
	sub.s32 	%r247, %r245, %r246;
	mul.wide.s32 	%rd96, %r242, 4;
	add.s64 	%rd97, %rd4, %rd96;
	st.global.u32 	[%rd97], %r247;
$L__BB7_54:
	ret;

}
	// .globl	_ZN3cub18CUB_300001_SM_10006detail9transform16transform_kernelINS2_10policy_hubILb1EN4cuda3std3__45tupleIJN6thrust24THRUST_300001_SM_1000_NS17counting_iteratorIiNSA_11use_defaultESC_SC_EEEEEE10policy1000Ei9GetMedianNSA_6detail15normal_iteratorINSA_10device_ptrIfEEEEJSD_EEEvT0_iT1_T2_DpNS2_10kernel_argIT3_EE
.visible .entry _ZN3cub18CUB_300001_SM_10006detail9transform16transform_kernelINS2_10policy_hubILb1EN4cuda3std3__45tupleIJN6thrust24THRUST_300001_SM_1000_NS17counting_iteratorIiNSA_11use_defaultESC_SC_EEEEEE10policy1000Ei9GetMedianNSA_6detail15normal_iteratorINSA_10device_ptrIfEEEEJSD_EEEvT0_iT1_T2_DpNS2_10kernel_argIT3_EE(
	.param .u32 _ZN3cub18CUB_300001_SM_10006detail9transform16transform_kernelINS2_10policy_hubILb1EN4cuda3std3__45tupleIJN6thrust24THRUST_300001_SM_1000_NS17counting_iteratorIiNSA_11use_defaultESC_SC_EEEEEE10policy1000Ei9GetMedianNSA_6detail15normal_iteratorINSA_10device_ptrIfEEEEJSD_EEEvT0_iT1_T2_DpNS2_10kernel_argIT3_EE_param_0,
	.param .u32 _ZN3cub18CUB_300001_SM_10006detail9transform16transform_kernelINS2_10policy_hubILb1EN4cuda3std3__45tupleIJN6thrust24THRUST_300001_SM_1000_NS17counting_iteratorIiNSA_11use_defaultESC_SC_EEEEEE10policy1000Ei9GetMedianNSA_6detail15normal_iteratorINSA_10device_ptrIfEEEEJSD_EEEvT0_iT1_T2_DpNS2_10kernel_argIT3_EE_param_1,
	.param .align 8 .b8 _ZN3cub18CUB_300001_SM_10006detail9transform16transform_kernelINS2_10policy_hubILb1EN4cuda3std3__45tupleIJN6thrust24THRUST_300001_SM_1000_NS17counting_iteratorIiNSA_11use_defaultESC_SC_EEEEEE10policy1000Ei9GetMedianNSA_6detail15normal_iteratorINSA_10device_ptrIfEEEEJSD_EEEvT0_iT1_T2_DpNS2_10kernel_argIT3_EE_param_2[16],
	.param .align 8 .b8 _ZN3cub18CUB_300001_SM_10006detail9transform16transform_kernelINS2_10policy_hubILb1EN4cuda3std3__45tupleIJN6thrust24THRUST_300001_SM_1000_NS17counting_iteratorIiNSA_11use_defaultESC_SC_EEEEEE10policy1000Ei9GetMedianNSA_6detail15normal_iteratorINSA_10device_ptrIfEEEEJSD_EEEvT0_iT1_T2_DpNS2_10kernel_argIT3_EE_param_3[8],
	.param .align 8 .b8 _ZN3cub18CUB_300001_SM_10006detail9transform16transform_kernelINS2_10policy_hubILb1EN4cuda3std3__45tupleIJN6thrust24THRUST_300001_SM_1000_NS17counting_iteratorIiNSA_11use_defaultESC_SC_EEEEEE10policy1000Ei9GetMedianNSA_6detail15normal_iteratorINSA_10device_ptrIfEEEEJSD_EEEvT0_iT1_T2_DpNS2_10kernel_argIT3_EE_param_4[16]
)
.maxntid 128
{
	.reg .pred 	%p<32>;
	.reg .b32 	%r<148>;
	.reg .b32 	%f<27>;
	.reg .b64 	%rd<90>;

	ld.param.u32 	%r1, [_ZN3cub18CUB_300001_SM_10006detail9transform16transform_kernelINS2_10policy_hubILb1EN4cuda3std3__45tupleIJN6thrust24THRUST_300001_SM_1000_NS17counting_iteratorIiNSA_11use_defaultESC_SC_EEEEEE10policy1000Ei9GetMedianNSA_6detail15normal_iteratorINSA_10device_ptrIfEEEEJSD_EEEvT0_iT1_T2_DpNS2_10kernel_argIT3_EE_param_2+8];
	ld.param.u32 	%r51, [_ZN3cub18CUB_300001_SM_10006detail9transform16transform_kernelINS2_10policy_hubILb1EN4cuda3std3__45tupleIJN6thrust24THRUST_300001_SM_1000_NS17counting_iteratorIiNSA_11use_defaultESC_SC_EEEEEE10policy1000Ei9GetMedianNSA_6detail15normal_iteratorINSA_10device_ptrIfEEEEJSD_EEEvT0_iT1_T2_DpNS2_10kernel_argIT3_EE_param_4];
	ld.param.u32 	%r52, [_ZN3cub18CUB_300001_SM_10006detail9transform16transform_kernelINS2_10policy_hubILb1EN4cuda3std3__45tupleIJN6thrust24THRUST_300001_SM_1000_NS17counting_iteratorIiNSA_11use_defaultESC_SC_EEEEEE10policy1000Ei9GetMedianNSA_6detail15normal_iteratorINSA_10device_ptrIfEEEEJSD_EEEvT0_iT1_T2_DpNS2_10kernel_argIT3_EE_param_0];
	ld.param.u64 	%rd12, [_ZN3cub18CUB_300001_SM_10006detail9transform16transform_kernelINS2_10policy_hubILb1EN4cuda3std3__45tupleIJN6thrust24THRUST_300001_SM_1000_NS17counting_iteratorIiNSA_11use_defaultESC_SC_EEEEEE10policy1000Ei9GetMedianNSA_6detail15normal_iteratorINSA_10device_ptrIfEEEEJSD_EEEvT0_iT1_T2_DpNS2_10kernel_argIT3_EE_param_3];
	ld.param.u64 	%rd13, [_ZN3cub18CUB_300001_SM_10006detail9transform16transform_kernelINS2_10policy_hubILb1EN4cuda3std3__45tupleIJN6thrust24THRUST_300001_SM_1000_NS17counting_iteratorIiNSA_11use_defaultESC_SC_EEEEEE10policy1000Ei9GetMedianNSA_6detail15normal_iteratorINSA_10device_ptrIfEEEEJSD_EEEvT0_iT1_T2_DpNS2_10kernel_argIT3_EE_param_2];
	ld.param.u32 	%r50, [_ZN3cub18CUB_300001_SM_10006detail9transform16transform_kernelINS2_10policy_hubILb1EN4cuda3std3__45tupleIJN6thrust24THRUST_300001_SM_1000_NS17counting_iteratorIiNSA_11use_defaultESC_SC_EEEEEE10policy1000Ei9GetMedianNSA_6detail15normal_iteratorINSA_10device_ptrIfEEEEJSD_EEEvT0_iT1_T2_DpNS2_10kernel_argIT3_EE_param_1];
	cvta.to.global.u64 	%rd1, %rd13;
	cvta.to.global.u64 	%rd14, %rd12;
	shl.b32 	%r53, %r50, 7;
	mov.u32 	%r54, %ctaid.x;
	mul.lo.s32 	%r55, %r53, %r54;
	sub.s32 	%r56, %r52, %r55;
	min.s32 	%r2, %r53, %r56;
	add.s32 	%r3, %r51, %r55;
	mul.wide.s32 	%rd15, %r55, 4;
	add.s64 	%rd2, %rd14, %rd15;
	setp.gt.s32 	%p1, %r53, %r56;
	@%p1 bra 	$L__BB8_21;
	setp.lt.s32 	%p2, %r50, 1;
	@%p2 bra 	$L__BB8_49;
	mov.u32 	%r4, %tid.x;
	setp.lt.s32 	%p3, %r1, 2;
	shr.u32 	%r57, %r1, 31;
	add.s32 	%r58, %r1, %r57;
	shr.s32 	%r5, %r58, 1;
	@%p3 bra 	$L__BB8_10;
	shl.b32 	%r6, %r5, 2;
	mov.b32 	%r132, 0;
	cvt.u64.u32 	%rd62, %r6;
$L__BB8_4:
	shl.b32 	%r103, %r132, 7;
	add.s32 	%r8, %r103, %r4;
	add.s32 	%r104, %r8, %r3;
	mul.lo.s32 	%r105, %r104, %r1;
	mul.wide.s32 	%rd56, %r105, 4;
	add.s64 	%rd3, %rd1, %rd56;
	mov.b32 	%r133, 1;
$L__BB8_5:
	mul.wide.u32 	%rd57, %r133, 4;
	add.s64 	%rd58, %rd3, %rd57;
	ld.global.f32 	%f1, [%rd58];
	mov.u32 	%r134, %r133;
$L__BB8_6:
	add.s32 	%r11, %r134, -1;
	mul.wide.u32 	%rd59, %r11, 4;
	add.s64 	%rd4, %rd3, %rd59;
	ld.global.f32 	%f2, [%rd4];
	setp.leu.f32 	%p12, %f2, %f1;
	mov.u32 	%r135, %r134;
	@%p12 bra 	$L__BB8_8;
	st.global.f32 	[%rd4+4], %f2;
	setp.gt.s32 	%p13, %r134, 1;
	mov.b32 	%r135, 0;
	mov.u32 	%r134, %r11;
	@%p13 bra 	$L__BB8_6;
$L__BB8_8:
	mul.wide.s32 	%rd60, %r135, 4;
	add.s64 	%rd61, %rd3, %rd60;
	st.global.f32 	[%rd61], %f1;
	add.s32 	%r133, %r133, 1;
	setp.ne.s32 	%p14, %r133, %r1;
	@%p14 bra 	$L__BB8_5;
	add.s64 	%rd63, %rd3, %rd62;
	ld.global.f32 	%f20, [%rd63];
	mul.wide.s32 	%rd64, %r8, 4;
	add.s64 	%rd65, %rd2, %rd64;
	st.global.f32 	[%rd65], %f20;
	add.s32 	%r132, %r132, 1;
	setp.eq.s32 	%p15, %r132, %r50;
	@%p15 bra 	$L__BB8_49;
	bra.uni 	$L__BB8_4;
$L__BB8_10:
	and.b32  	%r15, %r50, 7;
	setp.lt.u32 	%p4, %r50, 8;
	mov.b32 	%r145, 0;
	@%p4 bra 	$L__BB8_13;
	and.b32  	%r145, %r50, 2147483640;
	mov.b32 	%r140, 0;
$L__BB8_12:
	.pragma "nounroll";
	shl.b32 	%r61, %r140, 7;
	add.s32 	%r62, %r61, %r4;
	add.s32 	%r63, %r62, %r3;
	mad.lo.s32 	%r64, %r63, %r1, %r5;
	mul.wide.s32 	%rd16, %r64, 4;
	add.s64 	%rd17, %rd1, %rd16;
	ld.global.f32 	%f5, [%rd17];
	mul.wide.u32 	%rd18, %r62, 4;
	add.s64 	%rd19, %rd2, %rd18;
	st.global.f32 	[%rd19], %f5;
	add.s32 	%r65, %r62, 128;
	add.s32 	%r66, %r63, 128;
	mad.lo.s32 	%r67, %r66, %r1, %r5;
	mul.wide.s32 	%rd20, %r67, 4;
	add.s64 	%rd21, %rd1, %rd20;
	ld.global.f32 	%f6, [%rd21];
	mul.wide.s32 	%rd22, %r65, 4;
	add.s64 	%rd23, %rd2, %rd22;
	st.global.f32 	[%rd23], %f6;
	add.s32 	%r68, %r63, 256;
	mad.lo.s32 	%r69, %r68, %r1, %r5;
	mul.wide.s32 	%rd24, %r69, 4;
	add.s64 	%rd25, %rd1, %rd24;
	ld.global.f32 	%f7, [%rd25];
	st.global.f32 	[%rd23+512], %f7;
	add.s32 	%r70, %r63, 384;
	mad.lo.s32 	%r71, %r70, %r1, %r5;
	mul.wide.s32 	%rd26, %r71, 4;
	add.s64 	%rd27, %rd1, %rd26;
	ld.global.f32 	%f8, [%rd27];
	st.global.f32 	[%rd23+1024], %f8;
	add.s32 	%r72, %r63, 512;
	mad.lo.s32 	%r73, %r72, %r1, %r5;
	mul.wide.s32 	%rd28, %r73, 4;
	add.s64 	%rd29, %rd1, %rd28;
	ld.global.f32 	%f9, [%rd29];
	st.global.f32 	[%rd23+1536], %f9;
	add.s32 	%r74, %r63, 640;
	mad.lo.s32 	%r75, %r74, %r1, %r5;
	mul.wide.s32 	%rd30, %r75, 4;
	add.s64 	%rd31, %rd1, %rd30;
	ld.global.f32 	%f10, [%rd31];
	st.global.f32 	[%rd23+2048], %f10;
	add.s32 	%r76, %r63, 768;
	mad.lo.s32 	%r77, %r76, %r1, %r5;
	mul.wide.s32 	%rd32, %r77, 4;
	add.s64 	%rd33, %rd1, %rd32;
	ld.global.f32 	%f11, [%rd33];
	st.global.f32 	[%rd23+2560], %f11;
	add.s32 	%r78, %r63, 896;
	mad.lo.s32 	%r79, %r78, %r1, %r5;
	mul.wide.s32 	%rd34, %r79, 4;
	add.s64 	%rd35, %rd1, %rd34;
	ld.global.f32 	%f12, [%rd35];
	st.global.f32 	[%rd23+3072], %f12;
	add.s32 	%r140, %r140, 8;
	setp.eq.s32 	%p5, %r140, %r145;
	@%p5 bra 	$L__BB8_13;
	bra.uni 	$L__BB8_12;
$L__BB8_13:
	setp.eq.s32 	%p6, %r15, 0;
	@%p6 bra 	$L__BB8_49;
	and.b32  	%r45, %r50, 3;
	setp.lt.u32 	%p7, %r15, 4;
	@%p7 bra 	$L__BB8_16;
	shl.b32 	%r80, %r145, 7;
	add.s32 	%r81, %r80, %r4;
	add.s32 	%r82, %r81, %r3;
	mad.lo.s32 	%r83, %r82, %r1, %r5;
	mul.wide.s32 	%rd36, %r83, 4;
	add.s64 	%rd37, %rd1, %rd36;
	ld.global.f32 	%f13, [%rd37];
	mul.wide.s32 	%rd38, %r81, 4;
	add.s64 	%rd39, %rd2, %rd38;
	st.global.f32 	[%rd39], %f13;
	add.s32 	%r84, %r82, 128;
	mad.lo.s32 	%r85, %r84, %r1, %r5;
	mul.wide.s32 	%rd40, %r85, 4;
	add.s64 	%rd41, %rd1, %rd40;
	ld.global.f32 	%f14, [%rd41];
	st.global.f32 	[%rd39+512], %f14;
	add.s32 	%r86, %r82, 256;
	mad.lo.s32 	%r87, %r86, %r1, %r5;
	mul.wide.s32 	%rd42, %r87, 4;
	add.s64 	%rd43, %rd1, %rd42;
	ld.global.f32 	%f15, [%rd43];
	st.global.f32 	[%rd39+1024], %f15;
	add.s32 	%r88, %r82, 384;
	mad.lo.s32 	%r89, %r88, %r1, %r5;
	mul.wide.s32 	%rd44, %r89, 4;
	add.s64 	%rd45, %rd1, %rd44;
	ld.global.f32 	%f16, [%rd45];
	st.global.f32 	[%rd39+1536], %f16;
	add.s32 	%r145, %r145, 4;
$L__BB8_16:
	setp.eq.s32 	%p8, %r45, 0;
	@%p8 bra 	$L__BB8_49;
	setp.eq.s32 	%p9, %r45, 1;
	@%p9 bra 	$L__BB8_19;
	shl.b32 	%r90, %r145, 7;
	add.s32 	%r91, %r90, %r4;
	add.s32 	%r92, %r91, %r3;
	mad.lo.s32 	%r93, %r92, %r1, %r5;
	mul.wide.s32 	%rd46, %r93, 4;
	add.s64 	%rd47, %rd1, %rd46;
	ld.global.f32 	%f17, [%rd47];
	mul.wide.s32 	%rd48, %r91, 4;
	add.s64 	%rd49, %rd2, %rd48;
	st.global.f32 	[%rd49], %f17;
	add.s32 	%r94, %r92, 128;
	mad.lo.s32 	%r95, %r94, %r1, %r5;
	mul.wide.s32 	%rd50, %r95, 4;
	add.s64 	%rd51, %rd1, %rd50;
	ld.global.f32 	%f18, [%rd51];
	st.global.f32 	[%rd49+512], %f18;
	add.s32 	%r145, %r145, 2;
$L__BB8_19:
	and.b32  	%r96, %r50, 1;
	setp.eq.b32 	%p10, %r96, 1;
	not.pred 	%p11, %p10;
	@%p11 bra 	$L__BB8_49;
	shl.b32 	%r97, %r145, 7;
	add.s32 	%r98, %r97, %r4;
	add.s32 	%r99, %r98, %r3;
	mad.lo.s32 	%r100, %r99, %r1, %r5;
	mul.wide.s32 	%rd52, %r100, 4;
	add.s64 	%rd53, %rd1, %rd52;
	ld.global.f32 	%f19, [%rd53];
	mul.wide.s32 	%rd54, %r98, 4;
	add.s64 	%rd55, %rd2, %rd54;
	st.global.f32 	[%rd55], %f19;
	bra.uni 	$L__BB8_49;
$L__BB8_21:
	setp.lt.s32 	%p16, %r50, 1;
	@%p16 bra 	$L__BB8_49;
	mov.u32 	%r17, %tid.x;
	setp.lt.s32 	%p17, %r1, 2;
	shr.u32 	%r107, %r1, 31;
	add.s32 	%r108, %r1, %r107;
	shr.s32 	%r18, %r108, 1;
	@%p17 bra 	$L__BB8_33;
	add.s64 	%rd5, %rd1, 4;
	mov.b32 	%r136, 0;
$L__BB8_24:
	shl.b32 	%r125, %r136, 7;
	add.s32 	%r20, %r125, %r17;
	setp.ge.s32 	%p27, %r20, %r2;
	@%p27 bra 	$L__BB8_32;
	add.s32 	%r127, %r20, %r3;
	mul.lo.s32 	%r128, %r127, %r1;
	mul.wide.s32 	%rd79, %r128, 4;
	add.s64 	%rd6, %rd1, %rd79;
	add.s64 	%rd7, %rd5, %rd79;
	mov.b32 	%r137, 1;
$L__BB8_26:
	mov.u32 	%r21, %r137;
	mul.wide.u32 	%rd80, %r21, 4;
	add.s64 	%rd81, %rd6, %rd80;
	ld.global.f32 	%f3, [%rd81];
	add.s32 	%r137, %r21, 1;
	add.s32 	%r129, %r21, -1;
	mul.wide.u32 	%rd82, %r129, 4;
	add.s64 	%rd89, %rd7, %rd82;
	mov.u32 	%r138, %r137;
$L__BB8_27:
	add.s64 	%rd10, %rd89, -4;
	ld.global.f32 	%f4, [%rd89+-4];
	setp.leu.f32 	%p28, %f4, %f3;
	@%p28 bra 	$L__BB8_29;
	st.global.f32 	[%rd89], %f4;
	add.s32 	%r138, %r138, -1;
	setp.gt.s32 	%p29, %r138, 1;
	mov.b32 	%r139, 0;
	mov.u64 	%rd89, %rd10;
	@%p29 bra 	$L__BB8_27;
	bra.uni 	$L__BB8_30;
$L__BB8_29:
	add.s32 	%r139, %r138, -1;
$L__BB8_30:
	mul.wide.s32 	%rd83, %r139, 4;
	add.s64 	%rd84, %rd6, %rd83;
	st.global.f32 	[%rd84], %f3;
	setp.ne.s32 	%p30, %r137, %r1;
	@%p30 bra 	$L__BB8_26;
	shl.b32 	%r131, %r18, 2;
	cvt.u64.u32 	%rd85, %r131;
	add.s64 	%rd86, %rd6, %rd85;
	ld.global.f32 	%f26, [%rd86];
	mul.wide.s32 	%rd87, %r20, 4;
	add.s64 	%rd88, %rd2, %rd87;
	st.global.f32 	[%rd88], %f26;
$L__BB8_32:
	add.s32 	%r136, %r136, 1;
	setp.eq.s32 	%p31, %r136, %r50;
	@%p31 bra 	$L__BB8_49;
	bra.uni 	$L__BB8_24;
$L__BB8_33:
	and.b32  	%r28, %r50, 3;
	setp.lt.u32 	%p18, %r50, 4;
	mov.b32 	%r142, 0;
	@%p18 bra 	$L__BB8_44;
	and.b32  	%r142, %r50, 2147483644;
	mov.b32 	%r141, 0;
$L__BB8_35:
	shl.b32 	%r111, %r141, 7;
	add.s32 	%r33, %r111, %r17;
	setp.ge.s32 	%p19, %r33, %r2;
	mul.wide.s32 	%rd66, %r33, 4;
	add.s64 	%rd11, %rd2, %rd66;
	@%p19 bra 	$L__BB8_37;
	add.s32 	%r112, %r33, %r3;
	mad.lo.s32 	%r113, %r112, %r1, %r18;
	mul.wide.s32 	%rd67, %r113, 4;
	add.s64 	%rd68, %rd1, %rd67;
	ld.global.f32 	%f21, [%rd68];
	st.global.f32 	[%rd11], %f21;
$L__BB8_37:
	add.s32 	%r34, %r33, 128;
	setp.ge.s32 	%p20, %r34, %r2;
	@%p20 bra 	$L__BB8_39;
	add.s32 	%r114, %r34, %r3;
	mad.lo.s32 	%r115, %r114, %r1, %r18;
	mul.wide.s32 	%rd69, %r115, 4;
	add.s64 	%rd70, %rd1, %rd69;
	ld.global.f32 	%f22, [%rd70];
	st.global.f32 	[%rd11+512], %f22;
$L__BB8_39:
	add.s32 	%r35, %r33, 256;
	setp.ge.s32 	%p21, %r35, %r2;
	@%p21 bra 	$L__BB8_41;
	add.s32 	%r116, %r35, %r3;
	mad.lo.s32 	%r117, %r116, %r1, %r18;
	mul.wide.s32 	%rd71, %r117, 4;
	add.s64 	%rd72, %rd1, %rd71;
	ld.global.f32 	%f23, [%rd72];
	st.global.f32 	[%rd11+1024], %f23;
$L__BB8_41:
	add.s32 	%r36, %r33, 384;
	setp.ge.s32 	%p22, %r36, %r2;
	@%p22 bra 	$L__BB8_43;
	add.s32 	%r118, %r36, %r3;
	mad.lo.s32 	%r119, %r118, %r1, %r18;
	mul.wide.s32 	%rd73, %r119, 4;
	add.s64 	%rd74, %rd1, %rd73;
	ld.global.f32 	%f24, [%rd74];
	st.global.f32 	[%rd11+1536], %f24;
$L__BB8_43:
	add.s32 	%r141, %r141, 4;
	setp.ne.s32 	%p23, %r141, %r142;
	@%p23 bra 	$L__BB8_35;
$L__BB8_44:
	setp.eq.s32 	%p24, %r28, 0;
	@%p24 bra 	$L__BB8_49;
	mov.b32 	%r144, 0;
$L__BB8_46:
	.pragma "nounroll";
	shl.b32 	%r121, %r142, 7;
	add.s32 	%r41, %r121, %r17;
	setp.ge.s32 	%p25, %r41, %r2;
	@%p25 bra 	$L__BB8_48;
	add.s32 	%r122, %r41, %r3;
	mad.lo.s32 	%r123, %r122, %r1, %r18;
	mul.wide.s32 	%rd75, %r123, 4;
	add.s64 	%rd76, %rd1, %rd75;
	ld.global.f32 	%f25, [%rd76];
	mul.wide.s32 	%rd77, %r41, 4;
	add.s64 	%rd78, %rd2, %rd77;
	st.global.f32 	[%rd78], %f25;
$L__BB8_48:
	add.s32 	%r142, %r142, 1;
	add.s32 	%r144, %r144, 1;
	setp.eq.s32 	%p26, %r144, %r28;
	@%p26 bra 	$L__BB8_49;
	bra.uni 	$L__BB8_46;
$L__BB8_49:
	ret;

}
	// .globl	_ZN3cub18CUB_300001_SM_10006detail9transform16transform_kernelINS2_10policy_hubILb1EN4cuda3std3__45tupleIJN6thrust24THRUST_300001_SM_1000_NS17counting_iteratorIiNSA_11use_defaultESC_SC_EEEEEE10policy1000El9GetMedianNSA_6detail15normal_iteratorINSA_10device_ptrIfEEEEJSD_EEEvT0_iT1_T2_DpNS2_10kernel_argIT3_EE
.visible .entry _ZN3cub18CUB_300001_SM_10006detail9transform16transform_kernelINS2_10policy_hubILb1EN4cuda3std3__45tupleIJN6thrust24THRUST_300001_SM_1000_NS17counting_iteratorIiNSA_11use_defaultESC_SC_EEEEEE10policy1000El9GetMedianNSA_6detail15normal_iteratorINSA_10device_ptrIfEEEEJSD_EEEvT0_iT1_T2_DpNS2_10kernel_argIT3_EE(
	.param .u64 _ZN3cub18CUB_300001_SM_10006detail9transform16transform_kernelINS2_10policy_hubILb1EN4cuda3std3__45tupleIJN6thrust24THRUST_300001_SM_1000_NS17counting_iteratorIiNSA_11use_defaultESC_SC_EEEEEE10policy1000El9GetMedianNSA_6detail15normal_iteratorINSA_10device_ptrIfEEEEJSD_EEEvT0_iT1_T2_DpNS2_10kernel_argIT3_EE_param_0,
	.param .u32 _ZN3cub18CUB_300001_SM_10006detail9transform16transform_kernelINS2_10policy_hubILb1EN4cuda3std3__45tupleIJN6thrust24THRUST_300001_SM_1000_NS17counting_iteratorIiNSA_11use_defaultESC_SC_EEEEEE10policy1000El9GetMedianNSA_6detail15normal_iteratorINSA_10device_ptrIfEEEEJSD_EEEvT0_iT1_T2_DpNS2_10kernel_argIT3_EE_param_1,
	.param .align 8 .b8 _ZN3cub18CUB_300001_SM_10006detail9transform16transform_kernelINS2_10policy_hubILb1EN4cuda3std3__45tupleIJN6thrust24THRUST_300001_SM_1000_NS17counting_iteratorIiNSA_11use_defaultESC_SC_EEEEEE10policy1000El9GetMedianNSA_6detail15normal_iteratorINSA_10device_ptrIfEEEEJSD_EEEvT0_iT1_T2_DpNS2_10kernel_argIT3_EE_param_2[16],
	.param .align 8 .b8 _ZN3cub18CUB_300001_SM_10006detail9transform16transform_kernelINS2_10policy_hubILb1EN4cuda3std3__45tupleIJN6thrust24THRUST_300001_SM_1000_NS17counting_iteratorIiNSA_11use_defaultESC_SC_EEEEEE10policy1000El9GetMedianNSA_6detail15normal_iteratorINSA_10device_ptrIfEEEEJSD_EEEvT0_iT1_T2_DpNS2_10kernel_argIT3_EE_param_3[8],
	.param .align 8 .b8 _ZN3cub18CUB_300001_SM_10006detail9transform16transform_kernelINS2_10policy_hubILb1EN4cuda3std3__45tupleIJN6thrust24THRUST_300001_SM_1000_NS17counting_iteratorIiNSA_11use_defaultESC_SC_EEEEEE10policy1000El9GetMedianNSA_6detail15normal_iteratorINSA_10device_ptrIfEEEEJSD_EEEvT0_iT1_T2_DpNS2_10kernel_argIT3_EE_param_4[16]
)
.maxntid 128
{
	.reg .pred 	%p<32>;
	.reg .b32 	%r<146>;
	.reg .b32 	%f<27>;
	.reg .b64 	%rd<96>;

	ld.param.u32 	%r1, [_ZN3cub18CUB_300001_SM_10006detail9transform16transform_kernelINS2_10policy_hubILb1EN4cuda3std3__45tupleIJN6thrust24THRUST_300001_SM_1000_NS17counting_iteratorIiNSA_11use_defaultESC_SC_EEEEEE10policy1000El9GetMedianNSA_6detail15normal_iteratorINSA_10device_ptrIfEEEEJSD_EEEvT0_iT1_T2_DpNS2_10kernel_argIT3_EE_param_2+8];
	ld.param.u32 	%r51, [_ZN3cub18CUB_300001_SM_10006detail9transform16transform_kernelINS2_10policy_hubILb1EN4cuda3std3__45tupleIJN6thrust24THRUST_300001_SM_1000_NS17counting_iteratorIiNSA_11use_defaultESC_SC_EEEEEE10policy1000El9GetMedianNSA_6detail15normal_iteratorINSA_10device_ptrIfEEEEJSD_EEEvT0_iT1_T2_DpNS2_10kernel_argIT3_EE_param_4];
	ld.param.u64 	%rd12, [_ZN3cub18CUB_300001_SM_10006detail9transform16transform_kernelINS2_10policy_hubILb1EN4cuda3std3__45tupleIJN6thrust24THRUST_300001_SM_1000_NS17counting_iteratorIiNSA_11use_defaultESC_SC_EEEEEE10policy1000El9GetMedianNSA_6detail15normal_iteratorINSA_10device_ptrIfEEEEJSD_EEEvT0_iT1_T2_DpNS2_10kernel_argIT3_EE_param_0];
	ld.param.u64 	%rd13, [_ZN3cub18CUB_300001_SM_10006detail9transform16transform_kernelINS2_10policy_hubILb1EN4cuda3std3__45tupleIJN6thrust24THRUST_300001_SM_1000_NS17counting_iteratorIiNSA_11use_defaultESC_SC_EEEEEE10policy1000El9GetMedianNSA_6detail15normal_iteratorINSA_10device_ptrIfEEEEJSD_EEEvT0_iT1_T2_DpNS2_10kernel_argIT3_EE_param_3];
	ld.param.u64 	%rd14, [_ZN3cub18CUB_300001_SM_10006detail9transform16transform_kernelINS2_10policy_hubILb1EN4cuda3std3__45tupleIJN6thrust24THRUST_300001_SM_1000_NS17counting_iteratorIiNSA_11use_defaultESC_SC_EEEEEE10policy1000El9GetMedianNSA_6detail15normal_iteratorINSA_10device_ptrIfEEEEJSD_EEEvT0_iT1_T2_DpNS2_10kernel_argIT3_EE_param_2];
	ld.param.u32 	%r50, [_ZN3cub18CUB_300001_SM_10006detail9transform16transform_kernelINS2_10policy_hubILb1EN4cuda3std3__45tupleIJN6thrust24THRUST_300001_SM_1000_NS17counting_iteratorIiNSA_11use_defaultESC_SC_EEEEEE10policy1000El9GetMedianNSA_6detail15normal_iteratorINSA_10device_ptrIfEEEEJSD_EEEvT0_iT1_T2_DpNS2_10kernel_argIT3_EE_param_1];
	cvta.to.global.u64 	%rd1, %rd14;
	cvta.to.global.u64 	%rd15, %rd13;
	shl.b32 	%r52, %r50, 7;
	mov.u32 	%r53, %ctaid.x;
	cvt.u64.u32 	%rd16, %r53;
	cvt.s64.s32 	%rd17, %r52;
	mul.lo.s64 	%rd18, %rd17, %rd16;
	sub.s64 	%rd19, %rd12, %rd18;
	min.s64 	%rd20, %rd19, %rd17;
	cvt.u32.u64 	%r2, %rd20;
	cvt.u32.u64 	%r54, %rd18;
	add.s32 	%r3, %r51, %r54;
	shl.b64 	%rd21, %rd18, 2;
	add.s64 	%rd2, %rd15, %rd21;
	setp.eq.s32 	%p1, %r52, %r2;
	@%p1 bra 	$L__BB9_28;
	setp.lt.s32 	%p2, %r50, 1;
	@%p2 bra 	$L__BB9_49;
	mov.u32 	%r4, %tid.x;
	setp.lt.s32 	%p3, %r1, 2;
	shr.u32 	%r55, %r1, 31;
	add.s32 	%r56, %r1, %r55;
	shr.s32 	%r5, %r56, 1;
	@%p3 bra 	$L__BB9_12;
	mov.b32 	%r130, 0;
$L__BB9_4:
	shl.b32 	%r73, %r130, 7;
	add.s32 	%r7, %r73, %r4;
	setp.ge.s32 	%p13, %r7, %r2;
	@%p13 bra 	$L__BB9_11;
	add.s32 	%r75, %r7, %r3;
	mul.lo.s32 	%r76, %r75, %r1;
	mul.wide.s32 	%rd35, %r76, 4;
	add.s64 	%rd3, %rd1, %rd35;
	mov.b32 	%r131, 1;
$L__BB9_6:
	mul.wide.u32 	%rd36, %r131, 4;
	add.s64 	%rd37, %rd3, %rd36;
	ld.global.f32 	%f1, [%rd37];
	mov.u32 	%r132, %r131;
$L__BB9_7:
	add.s32 	%r10, %r132, -1;
	mul.wide.u32 	%rd38, %r10, 4;
	add.s64 	%rd4, %rd3, %rd38;
	ld.global.f32 	%f2, [%rd4];
	setp.leu.f32 	%p14, %f2, %f1;
	mov.u32 	%r133, %r132;
	@%p14 bra 	$L__BB9_9;
	st.global.f32 	[%rd4+4], %f2;
	setp.gt.s32 	%p15, %r132, 1;
	mov.b32 	%r133, 0;
	mov.u32 	%r132, %r10;
	@%p15 bra 	$L__BB9_7;
$L__BB9_9:
	mul.wide.s32 	%rd39, %r133, 4;
	add.s64 	%rd40, %rd3, %rd39;
	st.global.f32 	[%rd40], %f1;
	add.s32 	%r131, %r131, 1;
	setp.ne.s32 	%p16, %r131, %r1;
	@%p16 bra 	$L__BB9_6;
	shl.b32 	%r78, %r5, 2;
	cvt.u64.u32 	%rd41, %r78;
	add.s64 	%rd42, %rd3, %rd41;
	ld.global.f32 	%f10, [%rd42];
	mul.wide.s32 	%rd43, %r7, 4;
	add.s64 	%rd44, %rd2, %rd43;
	st.global.f32 	[%rd44], %f10;
$L__BB9_11:
	add.s32 	%r130, %r130, 1;
	setp.eq.s32 	%p17, %r130, %r50;
	@%p17 bra 	$L__BB9_49;
	bra.uni 	$L__BB9_4;
$L__BB9_12:
	and.b32  	%r14, %r50, 3;
	setp.lt.u32 	%p4, %r50, 4;
	mov.b32 	%r143, 0;
	@%p4 bra 	$L__BB9_23;
	and.b32  	%r143, %r50, 2147483644;
	mov.b32 	%r139, 0;
$L__BB9_14:
	shl.b32 	%r59, %r139, 7;
	add.s32 	%r33, %r59, %r4;
	setp.ge.s32 	%p5, %r33, %r2;
	mul.wide.s32 	%rd22, %r33, 4;
	add.s64 	%rd11, %rd2, %rd22;
	@%p5 bra 	$L__BB9_16;
	add.s32 	%r60, %r33, %r3;
	mad.lo.s32 	%r61, %r60, %r1, %r5;
	mul.wide.s32 	%rd23, %r61, 4;
	add.s64 	%rd24, %rd1, %rd23;
	ld.global.f32 	%f5, [%rd24];
	st.global.f32 	[%rd11], %f5;
$L__BB9_16:
	add.s32 	%r34, %r33, 128;
	setp.ge.s32 	%p6, %r34, %r2;
	@%p6 bra 	$L__BB9_18;
	add.s32 	%r62, %r34, %r3;
	mad.lo.s32 	%r63, %r62, %r1, %r5;
	mul.wide.s32 	%rd25, %r63, 4;
	add.s64 	%rd26, %rd1, %rd25;
	ld.global.f32 	%f6, [%rd26];
	st.global.f32 	[%rd11+512], %f6;
$L__BB9_18:
	add.s32 	%r35, %r33, 256;
	setp.ge.s32 	%p7, %r35, %r2;
	@%p7 bra 	$L__BB9_20;
	add.s32 	%r64, %r35, %r3;
	mad.lo.s32 	%r65, %r64, %r1, %r5;
	mul.wide.s32 	%rd27, %r65, 4;
	add.s64 	%rd28, %rd1, %rd27;
	ld.global.f32 	%f7, [%rd28];
	st.global.f32 	[%rd11+1024], %f7;
$L__BB9_20:
	add.s32 	%r36, %r33, 384;
	setp.ge.s32 	%p8, %r36, %r2;
	@%p8 bra 	$L__BB9_22;
	add.s32 	%r66, %r36, %r3;
	mad.lo.s32 	%r67, %r66, %r1, %r5;
	mul.wide.s32 	%rd29, %r67, 4;
	add.s64 	%rd30, %rd1, %rd29;
	ld.global.f32 	%f8, [%rd30];
	st.global.f32 	[%rd11+1536], %f8;
$L__BB9_22:
	add.s32 	%r139, %r139, 4;
	setp.eq.s32 	%p9, %r139, %r143;
	@%p9 bra 	$L__BB9_23;
	bra.uni 	$L__BB9_14;
$L__BB9_23:
	setp.eq.s32 	%p10, %r14, 0;
	@%p10 bra 	$L__BB9_49;
	mov.b32 	%r145, 0;
$L__BB9_25:
	.pragma "nounroll";
	shl.b32 	%r69, %r143, 7;
	add.s32 	%r47, %r69, %r4;
	setp.ge.s32 	%p11, %r47, %r2;
	@%p11 bra 	$L__BB9_27;
	add.s32 	%r70, %r47, %r3;
	mad.lo.s32 	%r71, %r70, %r1, %r5;
	mul.wide.s32 	%rd31, %r71, 4;
	add.s64 	%rd32, %rd1, %rd31;
	ld.global.f32 	%f9, [%rd32];
	mul.wide.s32 	%rd33, %r47, 4;
	add.s64 	%rd34, %rd2, %rd33;
	st.global.f32 	[%rd34], %f9;
$L__BB9_27:
	add.s32 	%r143, %r143, 1;
	add.s32 	%r145, %r145, 1;
	setp.ne.s32 	%p12, %r145, %r14;
	@%p12 bra 	$L__BB9_25;
	bra.uni 	$L__BB9_49;
$L__BB9_28:
	setp.lt.s32 	%p18, %r50, 1;
	@%p18 bra 	$L__BB9_49;
	mov.u32 	%r16, %tid.x;
	setp.lt.s32 	%p19, %r1, 2;
	shr.u32 	%r79, %r1, 31;
	add.s32 	%r80, %r1, %r79;
	shr.s32 	%r17, %r80, 1;
	@%p19 bra 	$L__BB9_38;
	shl.b32 	%r18, %r17, 2;
	add.s64 	%rd5, %rd1, 4;
	mov.b32 	%r134, 0;
$L__BB9_31:
	shl.b32 	%r125, %r134, 7;
	add.s32 	%r20, %r125, %r16;
	add.s32 	%r126, %r20, %r3;
	mul.lo.s32 	%r127, %r126, %r1;
	mul.wide.s32 	%rd85, %r127, 4;
	add.s64 	%rd6, %rd1, %rd85;
	add.s64 	%rd7, %rd5, %rd85;
	mov.b32 	%r135, 1;
$L__BB9_32:
	mov.u32 	%r21, %r135;
	mul.wide.u32 	%rd86, %r21, 4;
	add.s64 	%rd87, %rd6, %rd86;
	ld.global.f32 	%f3, [%rd87];
	add.s32 	%r135, %r21, 1;
	add.s32 	%r128, %r21, -1;
	mul.wide.u32 	%rd88, %r128, 4;
	add.s64 	%rd95, %rd7, %rd88;
	mov.u32 	%r136, %r135;
$L__BB9_33:
	add.s64 	%rd10, %rd95, -4;
	ld.global.f32 	%f4, [%rd95+-4];
	setp.leu.f32 	%p28, %f4, %f3;
	@%p28 bra 	$L__BB9_35;
	st.global.f32 	[%rd95], %f4;
	add.s32 	%r136, %r136, -1;
	setp.gt.s32 	%p29, %r136, 1;
	mov.b32 	%r137, 0;
	mov.u64 	%rd95, %rd10;
	@%p29 bra 	$L__BB9_33;
	bra.uni 	$L__BB9_36;
$L__BB9_35:
	add.s32 	%r137, %r136, -1;
$L__BB9_36:
	mul.wide.s32 	%rd89, %r137, 4;
	add.s64 	%rd90, %rd6, %rd89;
	st.global.f32 	[%rd90], %f3;
	setp.ne.s32 	%p30, %r135, %r1;
	@%p30 bra 	$L__BB9_32;
	cvt.u64.u32 	%rd91, %r18;
	add.s64 	%rd92, %rd6, %rd91;
	ld.global.f32 	%f26, [%rd92];
	mul.wide.s32 	%rd93, %r20, 4;
	add.s64 	%rd94, %rd2, %rd93;
	st.global.f32 	[%rd94], %f26;
	add.s32 	%r134, %r134, 1;
	setp.eq.s32 	%p31, %r134, %r50;
	@%p31 bra 	$L__BB9_49;
	bra.uni 	$L__BB9_31;
$L__BB9_38:
	and.b32  	%r28, %r50, 7;
	setp.lt.u32 	%p20, %r50, 8;
	mov.b32 	%r141, 0;
	@%p20 bra 	$L__BB9_41;
	and.b32  	%r141, %r50, 2147483640;
	mov.b32 	%r138, 0;
$L__BB9_40:
	.pragma "nounroll";
	shl.b32 	%r83, %r138, 7;
	add.s32 	%r84, %r83, %r16;
	add.s32 	%r85, %r84, %r3;
	mad.lo.s32 	%r86, %r85, %r1, %r17;
	mul.wide.s32 	%rd45, %r86, 4;
	add.s64 	%rd46, %rd1, %rd45;
	ld.global.f32 	%f11, [%rd46];
	mul.wide.u32 	%rd47, %r84, 4;
	add.s64 	%rd48, %rd2, %rd47;
	st.global.f32 	[%rd48], %f11;
	add.s32 	%r87, %r84, 128;
	add.s32 	%r88, %r85, 128;
	mad.lo.s32 	%r89, %r88, %r1, %r17;
	mul.wide.s32 	%rd49, %r89, 4;
	add.s64 	%rd50, %rd1, %rd49;
	ld.global.f32 	%f12, [%rd50];
	mul.wide.s32 	%rd51, %r87, 4;
	add.s64 	%rd52, %rd2, %rd51;
	st.global.f32 	[%rd52], %f12;
	add.s32 	%r90, %r85, 256;
	mad.lo.s32 	%r91, %r90, %r1, %r17;
	mul.wide.s32 	%rd53, %r91, 4;
	add.s64 	%rd54, %rd1, %rd53;
	ld.global.f32 	%f13, [%rd54];
	st.global.f32 	[%rd52+512], %f13;
	add.s32 	%r92, %r85, 384;
	mad.lo.s32 	%r93, %r92, %r1, %r17;
	mul.wide.s32 	%rd55, %r93, 4;
	add.s64 	%rd56, %rd1, %rd55;
	ld.global.f32 	%f14, [%rd56];
	st.global.f32 	[%rd52+1024], %f14;
	add.s32 	%r94, %r85, 512;
	mad.lo.s32 	%r95, %r94, %r1, %r17;
	mul.wide.s32 	%rd57, %r95, 4;
	add.s64 	%rd58, %rd1, %rd57;
	ld.global.f32 	%f15, [%rd58];
	st.global.f32 	[%rd52+1536], %f15;
	add.s32 	%r96, %r85, 640;
	mad.lo.s32 	%r97, %r96, %r1, %r17;
	mul.wide.s32 	%rd59, %r97, 4;
	add.s64 	%rd60, %rd1, %rd59;
	ld.global.f32 	%f16, [%rd60];
	st.global.f32 	[%rd52+2048], %f16;
	add.s32 	%r98, %r85, 768;
	mad.lo.s32 	%r99, %r98, %r1, %r17;
	mul.wide.s32 	%rd61, %r99, 4;
	add.s64 	%rd62, %rd1, %rd61;
	ld.global.f32 	%f17, [%rd62];
	st.global.f32 	[%rd52+2560], %f17;
	add.s32 	%r100, %r85, 896;
	mad.lo.s32 	%r101, %r100, %r1, %r17;
	mul.wide.s32 	%rd63, %r101, 4;
	add.s64 	%rd64, %rd1, %rd63;
	ld.global.f32 	%f18, [%rd64];
	st.global.f32 	[%rd52+3072], %f18;
	add.s32 	%r138, %r138, 8;
	setp.eq.s32 	%p21, %r138, %r141;
	@%p21 bra 	$L__BB9_41;
	bra.uni 	$L__BB9_40;
$L__BB9_41:
	setp.eq.s32 	%p22, %r28, 0;
	@%p22 bra 	$L__BB9_49;
	and.b32  	%r39, %r50, 3;
	setp.lt.u32 	%p23, %r28, 4;
	@%p23 bra 	$L__BB9_44;
	shl.b32 	%r102, %r141, 7;
	add.s32 	%r103, %r102, %r16;
	add.s32 	%r104, %r103, %r3;
	mad.lo.s32 	%r105, %r104, %r1, %r17;
	mul.wide.s32 	%rd65, %r105, 4;
	add.s64 	%rd66, %rd1, %rd65;
	ld.global.f32 	%f19, [%rd66];
	mul.wide.s32 	%rd67, %r103, 4;
	add.s64 	%rd68, %rd2, %rd67;
	st.global.f32 	[%rd68], %f19;
	add.s32 	%r106, %r104, 128;
	mad.lo.s32 	%r107, %r106, %r1, %r17;
	mul.wide.s32 	%rd69, %r107, 4;
	add.s64 	%rd70, %rd1, %rd69;
	ld.global.f32 	%f20, [%rd70];
	st.global.f32 	[%rd68+512], %f20;
	add.s32 	%r108, %r104, 256;
	mad.lo.s32 	%r109, %r108, %r1, %r17;
	mul.wide.s32 	%rd71, %r109, 4;
	add.s64 	%rd72, %rd1, %rd71;
	ld.global.f32 	%f21, [%rd72];
	st.global.f32 	[%rd68+1024], %f21;
	add.s32 	%r110, %r104, 384;
	mad.lo.s32 	%r111, %r110, %r1, %r17;
	mul.wide.s32 	%rd73, %r111, 4;
	add.s64 	%rd74, %rd1, %rd73;
	ld.global.f32 	%f22, [%rd74];
	st.global.f32 	[%rd68+1536], %f22;
	add.s32 	%r141, %r141, 4;
$L__BB9_44:
	setp.eq.s32 	%p24, %r39, 0;
	@%p24 bra 	$L__BB9_49;
	setp.eq.s32 	%p25, %r39, 1;
	@%p25 bra 	$L__BB9_47;
	shl.b32 	%r112, %r141, 7;
	add.s32 	%r113, %r112, %r16;
	add.s32 	%r114, %r113, %r3;
	mad.lo.s32 	%r115, %r114, %r1, %r17;
	mul.wide.s32 	%rd75, %r115, 4;
	add.s64 	%rd76, %rd1, %rd75;
	ld.global.f32 	%f23, [%rd76];
	mul.wide.s32 	%rd77, %r113, 4;
	add.s64 	%rd78, %rd2, %rd77;
	st.global.f32 	[%rd78], %f23;
	add.s32 	%r116, %r114, 128;
	mad.lo.s32 	%r117, %r116, %r1, %r17;
	mul.wide.s32 	%rd79, %r117, 4;
	add.s64 	%rd80, %rd1, %rd79;
	ld.global.f32 	%f24, [%rd80];
	st.global.f32 	[%rd78+512], %f24;
	add.s32 	%r141, %r141, 2;
$L__BB9_47:
	and.b32  	%r118, %r50, 1;
	setp.eq.b32 	%p26, %r118, 1;
	not.pred 	%p27, %p26;
	@%p27 bra 	$L__BB9_49;
	shl.b32 	%r119, %r141, 7;
	add.s32 	%r120, %r119, %r16;
	add.s32 	%r121, %r120, %r3;
	mad.lo.s32 	%r122, %r121, %r1, %r17;
	mul.wide.s32 	%rd81, %r122, 4;
	add.s64 	%rd82, %rd1, %rd81;
	ld.global.f32 	%f25, [%rd82];
	mul.wide.s32 	%rd83, %r120, 4;
	add.s64 	%rd84, %rd2, %rd83;
	st.global.f32 	[%rd84], %f25;
$L__BB9_49:
	ret;

}
	// .globl	_ZN3cub18CUB_300001_SM_10006detail10radix_sort31DeviceRadixSortSingleTileKernelINS1_5radix10policy_hubIjNS0_8NullTypeEyE10Policy1000ELNS0_9SortOrderE0EjS6_yNS1_21identity_decomposer_tEEEvPKT1_PSB_PKT2_PSF_T3_iiT4_
.visible .entry _ZN3cub18CUB_300001_SM_10006detail10radix_sort31DeviceRadixSortSingleTileKernelINS1_5radix10policy_hubIjNS0_8NullTypeEyE10Policy1000ELNS0_9SortOrderE0EjS6_yNS1_21identity_decomposer_tEEEvPKT1_PSB_PKT2_PSF_T3_iiT4_(
	.param .u64 .ptr .align 1 _ZN3cub18CUB_300001_SM_10006detail10radix_sort31DeviceRadixSortSingleTileKernelINS1_5radix10policy_hubIjNS0_8NullTypeEyE10Policy1000ELNS0_9SortOrderE0EjS6_yNS1_21identity_decomposer_tEEEvPKT1_PSB_PKT2_PSF_T3_iiT4__param_0,
	.param .u64 .ptr .align 1 _ZN3cub18CUB_300001_SM_10006detail10radix_sort31DeviceRadixSortSingleTileKernelINS1_5radix10policy_hubIjNS0_8NullTypeEyE10Policy1000ELNS0_9SortOrderE0EjS6_yNS1_21identity_decomposer_tEEEvPKT1_PSB_PKT2_PSF_T3_iiT4__param_1,
	.param .u64 .ptr .align 1 _ZN3cub18CUB_300001_SM_10006detail10radix_sort31DeviceRadixSortSingleTileKernelINS1_5radix10policy_hubIjNS0_8NullTypeEyE10Policy1000ELNS0_9SortOrderE0EjS6_yNS1_21identity_decomposer_tEEEvPKT1_PSB_PKT2_PSF_T3_iiT4__param_2,
	.param .u64 .ptr .align 1 _ZN3cub18CUB_300001_SM_10006detail10radix_sort31DeviceRadixSortSingleTileKernelINS1_5radix10policy_hubIjNS0_8NullTypeEyE10Policy1000ELNS0_9SortOrderE0EjS6_yNS1_21identity_decomposer_tEEEvPKT1_PSB_PKT2_PSF_T3_iiT4__param_3,
	.param .u64 _ZN3cub18CUB_300001_SM_10006detail10radix_sort31DeviceRadixSortSingleTileKernelINS1_5radix10policy_hubIjNS0_8NullTypeEyE10Policy1000ELNS0_9SortOrderE0EjS6_yNS1_21identity_decomposer_tEEEvPKT1_PSB_PKT2_PSF_T3_iiT4__param_4,
	.param .u32 _ZN3cub18CUB_300001_SM_10006detail10radix_sort31DeviceRadixSortSingleTileKernelINS1_5radix10policy_hubIjNS0_8NullTypeEyE10Policy1000ELNS0_9SortOrderE0EjS6_yNS1_21identity_decomposer_tEEEvPKT1_PSB_PKT2_PSF_T3_iiT4__param_5,
	.param .u32 _ZN3cub18CUB_300001_SM_10006detail10radix_sort31DeviceRadixSortSingleTileKernelINS1_5radix10policy_hubIjNS0_8NullTypeEyE10Policy1000ELNS0_9SortOrderE0EjS6_yNS1_21identity_decomposer_tEEEvPKT1_PSB_PKT2_PSF_T3_iiT4__param_6,
	.param .align 1 .b8 _ZN3cub18CUB_300001_SM_10006detail10radix_sort31DeviceRadixSortSingleTileKernelINS1_5radix10policy_hubIjNS0_8NullTypeEyE10Policy1000ELNS0_9SortOrderE0EjS6_yNS1_21identity_decomposer_tEEEvPKT1_PSB_PKT2_PSF_T3_iiT4__param_7[1]
)
.maxntid 256
.minnctapersm 1
{
	.reg .pred 	%p<52>;
	.reg .b16 	%rs<39>;
	.reg .b32 	%r<706>;
	.reg .b64 	%rd<29>;
	// demoted variable
	.shared .align 16 .b8 _ZZN3cub18CUB_300001_SM_10006detail10radix_sort31DeviceRadixSortSingleTileKernelINS1_5radix10policy_hubIjNS0_8NullTypeEyE10Policy1000ELNS0_9SortOrderE0EjS6_yNS1_21identity_decomposer_tEEEvPKT1_PSB_PKT2_PSF_T3_iiT4_E12temp_storage[33856];
	ld.param.u64 	%rd5, [_ZN3cub18CUB_300001_SM_10006detail10radix_sort31DeviceRadixSortSingleTileKernelINS1_5radix10policy_hubIjNS0_8NullTypeEyE10Policy1000ELNS0_9SortOrderE0EjS6_yNS1_21identity_decomposer_tEEEvPKT1_PSB_PKT2_PSF_T3_iiT4__param_0];
	ld.param.u64 	%rd3, [_ZN3cub18CUB_300001_SM_10006detail10radix_sort31DeviceRadixSortSingleTileKernelINS1_5radix10policy_hubIjNS0_8NullTypeEyE10Policy1000ELNS0_9SortOrderE0EjS6_yNS1_21identity_decomposer_tEEEvPKT1_PSB_PKT2_PSF_T3_iiT4__param_1];
	ld.param.u64 	%rd4, [_ZN3cub18CUB_300001_SM_10006detail10radix_sort31DeviceRadixSortSingleTileKernelINS1_5radix10policy_hubIjNS0_8NullTypeEyE10Policy1000ELNS0_9SortOrderE0EjS6_yNS1_21identity_decomposer_tEEEvPKT1_PSB_PKT2_PSF_T3_iiT4__param_4];
	ld.param.u32 	%r189, [_ZN3cub18CUB_300001_SM_10006detail10radix_sort31DeviceRadixSortSingleTileKernelINS1_5radix10policy_hubIjNS0_8NullTypeEyE10Policy1000ELNS0_9SortOrderE0EjS6_yNS1_21identity_decomposer_tEEEvPKT1_PSB_PKT2_PSF_T3_iiT4__param_5];
	ld.param.u32 	%r190, [_ZN3cub18CUB_300001_SM_10006detail10radix_sort31DeviceRadixSortSingleTileKernelINS1_5radix10policy_hubIjNS0_8NullTypeEyE10Policy1000ELNS0_9SortOrderE0EjS6_yNS1_21identity_decomposer_tEEEvPKT1_PSB_PKT2_PSF_T3_iiT4__param_6];
	cvta.to.global.u64 	%rd6, %rd5;
	cvt.u32.u64 	%r1, %rd4;
	mov.u32 	%r2, %tid.x;
	mul.lo.s32 	%r3, %r2, 19;
	setp.ge.s32 	%p1, %r3, %r1;
	mul.wide.u32 	%rd7, %r3, 4;
	add.s64 	%rd1, %rd6, %rd7;
	mov.b32 	%r703, -1;
	@%p1 bra 	$L__BB10_2;
	ld.global.u32 	%r703, [%rd1];
$L__BB10_2:
	add.s32 	%r193, %r3, 1;
	setp.ge.s32 	%p2, %r193, %r1;
	mov.b32 	%r702, -1;
	@%p2 bra 	$L__BB10_4;
	ld.global.u32 	%r702, [%rd1+4];
$L__BB10_4:
	add.s32 	%r195, %r3, 2;
	setp.ge.s32 	%p3, %r195, %r1;
	mov.b32 	%r701, -1;
	@%p3 bra 	$L__BB10_6;
	ld.global.u32 	%r701, [%rd1+8];
$L__BB10_6:
	add.s32 	%r197, %r3, 3;
	setp.ge.s32 	%p4, %r197, %r1;
	mov.b32 	%r700, -1;
	@%p4 bra 	$L__BB10_8;
	ld.global.u32 	%r700, [%rd1+12];
$L__BB10_8:
	add.s32 	%r199, %r3, 4;
	setp.ge.s32 	%p5, %r199, %r1;
	mov.b32 	%r699, -1;
	@%p5 bra 	$L__BB10_10;
	ld.global.u32 	%r699, [%rd1+16];
$L__BB10_10:
	add.s32 	%r201, %r3, 5;
	setp.ge.s32 	%p6, %r201, %r1;
	mov.b32 	%r698, -1;
	@%p6 bra 	$L__BB10_12;
	ld.global.u32 	%r698, [%rd1+20];
$L__BB10_12:
	add.s32 	%r203, %r3, 6;
	setp.ge.s32 	%p7, %r203, %r1;
	mov.b32 	%r697, -1;
	@%p7 bra 	$L__BB10_14;
	ld.global.u32 	%r697, [%rd1+24];
$L__BB10_14:
	add.s32 	%r205, %r3, 7;
	setp.ge.s32 	%p8, %r205, %r1;
	mov.b32 	%r696, -1;
	@%p8 bra 	$L__BB10_16;
	ld.global.u32 	%r696, [%rd1+28];
$L__BB10_16:
	add.s32 	%r207, %r3, 8;
	setp.ge.s32 	%p9, %r207, %r1;
	mov.b32 	%r695, -1;
	@%p9 bra 	$L__BB10_18;
	ld.global.u32 	%r695, [%rd1+32];
$L__BB10_18:
	add.s32 	%r209, %r3, 9;
	setp.ge.s32 	%p10, %r209, %r1;
	mov.b32 	%r694, -1;
	@%p10 bra 	$L__BB10_20;
	ld.global.u32 	%r694, [%rd1+36];
$L__BB10_20:
	add.s32 	%r211, %r3, 10;
	setp.ge.s32 	%p11, %r211, %r1;
	mov.b32 	%r693, -1;
	@%p11 bra 	$L__BB10_22;
	ld.global.u32 	%r693, [%rd1+40];
$L__BB10_22:
	add.s32 	%r213, %r3, 11;
	setp.ge.s32 	%p12, %r213, %r1;
	mov.b32 	%r692, -1;
	@%p12 bra 	$L__BB10_24;
	ld.global.u32 	%r692, [%rd1+44];
$L__BB10_24:
	add.s32 	%r215, %r3, 12;
	setp.ge.s32 	%p13, %r215, %r1;
	mov.b32 	%r691, -1;
	@%p13 bra 	$L__BB10_26;
	ld.global.u32 	%r691, [%rd1+48];
$L__BB10_26:
	add.s32 	%r217, %r3, 13;
	setp.ge.s32 	%p14, %r217, %r1;
	mov.b32 	%r690, -1;
	@%p14 bra 	$L__BB10_28;
	ld.global.u32 	%r690, [%rd1+52];
$L__BB10_28:
	add.s32 	%r219, %r3, 14;
	setp.ge.s32 	%p15, %r219, %r1;
	mov.b32 	%r689, -1;
	@%p15 bra 	$L__BB10_30;
	ld.global.u32 	%r689, [%rd1+56];
$L__BB10_30:
	add.s32 	%r221, %r3, 15;
	setp.ge.s32 	%p16, %r221, %r1;
	mov.b32 	%r688, -1;
	@%p16 bra 	$L__BB10_32;
	ld.global.u32 	%r688, [%rd1+60];
$L__BB10_32:
	add.s32 	%r223, %r3, 16;
	setp.ge.s32 	%p17, %r223, %r1;
	mov.b32 	%r687, -1;
	@%p17 bra 	$L__BB10_34;
	ld.global.u32 	%r687, [%rd1+64];
$L__BB10_34:
	add.s32 	%r225, %r3, 17;
	setp.ge.s32 	%p18, %r225, %r1;
	mov.b32 	%r686, -1;
	@%p18 bra 	$L__BB10_36;
	ld.global.u32 	%r686, [%rd1+68];
$L__BB10_36:
	add.s32 	%r227, %r3, 18;
	setp.ge.s32 	%p19, %r227, %r1;
	mov.b32 	%r685, -1;
	@%p19 bra 	$L__BB10_38;
	ld.global.u32 	%r685, [%rd1+72];
$L__BB10_38:
	bar.sync 	0;
	shr.u32 	%r42, %r2, 5;
	shl.b32 	%r229, %r2, 2;
	mov.u32 	%r230, _ZZN3cub18CUB_300001_SM_10006detail10radix_sort31DeviceRadixSortSingleTileKernelINS1_5radix10policy_hubIjNS0_8NullTypeEyE10Policy1000ELNS0_9SortOrderE0EjS6_yNS1_21identity_decomposer_tEEEvPKT1_PSB_PKT2_PSF_T3_iiT4_E12temp_storage;
	add.s32 	%r43, %r230, %r229;
	shl.b32 	%r231, %r2, 7;
	add.s32 	%r44, %r43, %r231;
	shl.b32 	%r232, %r42, 2;
	add.s32 	%r233, %r230, %r232;
	add.s32 	%r45, %r233, 33792;
	mad.lo.s32 	%r46, %r2, -56, %r44;
	add.s32 	%r684, %r189, 6;
	sub.s32 	%r683, %r190, %r189;
$L__BB10_39:
	add.s32 	%r293, %r684, -6;
	min.s32 	%r236, %r683, 6;
	mov.b32 	%r322, 0;
	st.shared.u32 	[%r43], %r322;
	st.shared.u32 	[%r43+1024], %r322;
	st.shared.u32 	[%r43+2048], %r322;
	st.shared.u32 	[%r43+3072], %r322;
	st.shared.u32 	[%r43+4096], %r322;
	st.shared.u32 	[%r43+5120], %r322;
	st.shared.u32 	[%r43+6144], %r322;
	st.shared.u32 	[%r43+7168], %r322;
	st.shared.u32 	[%r43+8192], %r322;
	st.shared.u32 	[%r43+9216], %r322;
	st.shared.u32 	[%r43+10240], %r322;
	st.shared.u32 	[%r43+11264], %r322;
	st.shared.u32 	[%r43+12288], %r322;
	st.shared.u32 	[%r43+13312], %r322;
	st.shared.u32 	[%r43+14336], %r322;
	st.shared.u32 	[%r43+15360], %r322;
	st.shared.u32 	[%r43+16384], %r322;
	st.shared.u32 	[%r43+17408], %r322;
	st.shared.u32 	[%r43+18432], %r322;
	st.shared.u32 	[%r43+19456], %r322;
	st.shared.u32 	[%r43+20480], %r322;
	st.shared.u32 	[%r43+21504], %r322;
	st.shared.u32 	[%r43+22528], %r322;
	st.shared.u32 	[%r43+23552], %r322;
	st.shared.u32 	[%r43+24576], %r322;
	st.shared.u32 	[%r43+25600], %r322;
	st.shared.u32 	[%r43+26624], %r322;
	st.shared.u32 	[%r43+27648], %r322;
	st.shared.u32 	[%r43+28672], %r322;
	st.shared.u32 	[%r43+29696], %r322;
	st.shared.u32 	[%r43+30720], %r322;
	st.shared.u32 	[%r43+31744], %r322;
	st.shared.u32 	[%r43+32768], %r322;
	// begin inline asm
	bmsk.clamp.b32 %r234, %r322, %r236;
	// end inline asm
	// begin inline asm
	shr.b32 %r237, %r703, %r293;
	// end inline asm
	and.b32  	%r325, %r234, %r237;
	shl.b32 	%r326, %r325, 10;
	and.b32  	%r327, %r326, 31744;
	add.s32 	%r328, %r43, %r327;
	shr.u32 	%r329, %r325, 4;
	and.b32  	%r330, %r329, 268435454;
	add.s32 	%r71, %r328, %r330;
	ld.shared.u16 	%rs1, [%r71];
	add.s16 	%rs20, %rs1, 1;
	st.shared.u16 	[%r71], %rs20;
	// begin inline asm
	shr.b32 %r240, %r702, %r293;
	// end inline asm
	and.b32  	%r331, %r234, %r240;
	shl.b32 	%r332, %r331, 10;
	and.b32  	%r333, %r332, 31744;
	add.s32 	%r334, %r43, %r333;
	shr.u32 	%r335, %r331, 4;
	and.b32  	%r336, %r335, 268435454;
	add.s32 	%r72, %r334, %r336;
	ld.shared.u16 	%rs2, [%r72];
	add.s16 	%rs21, %rs2, 1;
	st.shared.u16 	[%r72], %rs21;
	// begin inline asm
	shr.b32 %r243, %r701, %r293;
	// end inline asm
	and.b32  	%r337, %r234, %r243;
	shl.b32 	%r338, %r337, 10;
	and.b32  	%r339, %r338, 31744;
	add.s32 	%r340, %r43, %r339;
	shr.u32 	%r341, %r337, 4;
	and.b32  	%r342, %r341, 268435454;
	add.s32 	%r73, %r340, %r342;
	ld.shared.u16 	%rs3, [%r73];
	add.s16 	%rs22, %rs3, 1;
	st.shared.u16 	[%r73], %rs22;
	// begin inline asm
	shr.b32 %r246, %r700, %r293;
	// end inline asm
	and.b32  	%r343, %r234, %r246;
	shl.b32 	%r344, %r343, 10;
	and.b32  	%r345, %r344, 31744;
	add.s32 	%r346, %r43, %r345;
	shr.u32 	%r347, %r343, 4;
	and.b32  	%r348, %r347, 268435454;
	add.s32 	%r74, %r346, %r348;
	ld.shared.u16 	%rs4, [%r74];
	add.s16 	%rs23, %rs4, 1;
	st.shared.u16 	[%r74], %rs23;
	// begin inline asm
	shr.b32 %r249, %r699, %r293;
	// end inline asm
	and.b32  	%r349, %r234, %r249;
	shl.b32 	%r350, %r349, 10;
	and.b32  	%r351, %r350, 31744;
	add.s32 	%r352, %r43, %r351;
	shr.u32 	%r353, %r349, 4;
	and.b32  	%r354, %r353, 268435454;
	add.s32 	%r75, %r352, %r354;
	ld.shared.u16 	%rs5, [%r75];
	add.s16 	%rs24, %rs5, 1;
	st.shared.u16 	[%r75], %rs24;
	// begin inline asm
	shr.b32 %r252, %r698, %r293;
	// end inline asm
	and.b32  	%r355, %r234, %r252;
	shl.b32 	%r356, %r355, 10;
	and.b32  	%r357, %r356, 31744;
	add.s32 	%r358, %r43, %r357;
	shr.u32 	%r359, %r355, 4;
	and.b32  	%r360, %r359, 268435454;
	add.s32 	%r76, %r358, %r360;
	ld.shared.u16 	%rs6, [%r76];
	add.s16 	%rs25, %rs6, 1;
	st.shared.u16 	[%r76], %rs25;
	// begin inline asm
	shr.b32 %r255, %r697, %r293;
	// end inline asm
	and.b32  	%r361, %r234, %r255;
	shl.b32 	%r362, %r361, 10;
	and.b32  	%r363, %r362, 31744;
	add.s32 	%r364, %r43, %r363;
	shr.u32 	%r365, %r361, 4;
	and.b32  	%r366, %r365, 268435454;
	add.s32 	%r77, %r364, %r366;
	ld.shared.u16 	%rs7, [%r77];
	add.s16 	%rs26, %rs7, 1;
	st.shared.u16 	[%r77], %rs26;
	// begin inline asm
	shr.b32 %r258, %r696, %r293;
	// end inline asm
	and.b32  	%r367, %r234, %r258;
	shl.b32 	%r368, %r367, 10;
	and.b32  	%r369, %r368, 31744;
	add.s32 	%r370, %r43, %r369;
	shr.u32 	%r371, %r367, 4;
	and.b32  	%r372, %r371, 268435454;
	add.s32 	%r78, %r370, %r372;
	ld.shared.u16 	%rs8, [%r78];
	add.s16 	%rs27, %rs8, 1;
	st.shared.u16 	[%r78], %rs27;
	// begin inline asm
	shr.b32 %r261, %r695, %r293;
	// end inline asm
	and.b32  	%r373, %r234, %r261;
	shl.b32 	%r374, %r373, 10;
	and.b32  	%r375, %r374, 31744;
	add.s32 	%r376, %r43, %r375;
	shr.u32 	%r377, %r373, 4;
	and.b32  	%r378, %r377, 268435454;
	add.s32 	%r79, %r376, %r378;
	ld.shared.u16 	%rs9, [%r79];
	add.s16 	%rs28, %rs9, 1;
	st.shared.u16 	[%r79], %rs28;
	// begin inline asm
	shr.b32 %r264, %r694, %r293;
	// end inline asm
	and.b32  	%r379, %r234, %r264;
	shl.b32 	%r380, %r379, 10;
	and.b32  	%r381, %r380, 31744;
	add.s32 	%r382, %r43, %r381;
	shr.u32 	%r383, %r379, 4;
	and.b32  	%r384, %r383, 268435454;
	add.s32 	%r80, %r382, %r384;
	ld.shared.u16 	%rs10, [%r80];
	add.s16 	%rs29, %rs10, 1;
	st.shared.u16 	[%r80], %rs29;
	// begin inline asm
	shr.b32 %r267, %r693, %r293;
	// end inline asm
	and.b32  	%r385, %r234, %r267;
	shl.b32 	%r386, %r385, 10;
	and.b32  	%r387, %r386, 31744;
	add.s32 	%r388, %r43, %r387;
	shr.u32 	%r389, %r385, 4;
	and.b32  	%r390, %r389, 268435454;
	add.s32 	%r81, %r388, %r390;
	ld.shared.u16 	%rs11, [%r81];
	add.s16 	%rs30, %rs11, 1;
	st.shared.u16 	[%r81], %rs30;
	// begin inline asm
	shr.b32 %r270, %r692, %r293;
	// end inline asm
	and.b32  	%r391, %r234, %r270;
	shl.b32 	%r392, %r391, 10;
	and.b32  	%r393, %r392, 31744;
	add.s32 	%r394, %r43, %r393;
	shr.u32 	%r395, %r391, 4;
	and.b32  	%r396, %r395, 268435454;
	add.s32 	%r82, %r394, %r396;
	ld.shared.u16 	%rs12, [%r82];
	add.s16 	%rs31, %rs12, 1;
	st.shared.u16 	[%r82], %rs31;
	// begin inline asm
	shr.b32 %r273, %r691, %r293;
	// end inline asm
	and.b32  	%r397, %r234, %r273;
	shl.b32 	%r398, %r397, 10;
	and.b32  	%r399, %r398, 31744;
	add.s32 	%r400, %r43, %r399;
	shr.u32 	%r401, %r397, 4;
	and.b32  	%r402, %r401, 268435454;
	add.s32 	%r83, %r400, %r402;
	ld.shared.u16 	%rs13, [%r83];
	add.s16 	%rs32, %rs13, 1;
	st.shared.u16 	[%r83], %rs32;
	// begin inline asm
	shr.b32 %r276, %r690, %r293;
	// end inline asm
	and.b32  	%r403, %r234, %r276;
	shl.b32 	%r404, %r403, 10;
	and.b32  	%r405, %r404, 31744;
	add.s32 	%r406, %r43, %r405;
	shr.u32 	%r407, %r403, 4;
	and.b32  	%r408, %r407, 268435454;
	add.s32 	%r84, %r406, %r408;
	ld.shared.u16 	%rs14, [%r84];
	add.s16 	%rs33, %rs14, 1;
	st.shared.u16 	[%r84], %rs33;
	// begin inline asm
	shr.b32 %r279, %r689, %r293;
	// end inline asm
	and.b32  	%r409, %r234, %r279;
	shl.b32 	%r410, %r409, 10;
	and.b32  	%r411, %r410, 31744;
	add.s32 	%r412, %r43, %r411;
	shr.u32 	%r413, %r409, 4;
	and.b32  	%r414, %r413, 268435454;
	add.s32 	%r85, %r412, %r414;
	ld.shared.u16 	%rs15, [%r85];
	add.s16 	%rs34, %rs15, 1;
	st.shared.u16 	[%r85], %rs34;
	// begin inline asm
	shr.b32 %r282, %r688, %r293;
	// end inline asm
	and.b32  	%r415, %r234, %r282;
	shl.b32 	%r416, %r415, 10;
	and.b32  	%r417, %r416, 31744;
	add.s32 	%r418, %r43, %r417;
	shr.u32 	%r419, %r415, 4;
	and.b32  	%r420, %r419, 268435454;
	add.s32 	%r86, %r418, %r420;
	ld.shared.u16 	%rs16, [%r86];
	add.s16 	%rs35, %rs16, 1;
	st.shared.u16 	[%r86], %rs35;
	// begin inline asm
	shr.b32 %r285, %r687, %r293;
	// end inline asm
	and.b32  	%r421, %r234, %r285;
	shl.b32 	%r422, %r421, 10;
	and.b32  	%r423, %r422, 31744;
	add.s32 	%r424, %r43, %r423;
	shr.u32 	%r425, %r421, 4;
	and.b32  	%r426, %r425, 268435454;
	add.s32 	%r87, %r424, %r426;
	ld.shared.u16 	%rs17, [%r87];
	add.s16 	%rs36, %rs17, 1;
	st.shared.u16 	[%r87], %rs36;
	// begin inline asm
	shr.b32 %r288, %r686, %r293;
	// end inline asm
	and.b32  	%r427, %r234, %r288;
	shl.b32 	%r428, %r427, 10;
	and.b32  	%r429, %r428, 31744;
	add.s32 	%r430, %r43, %r429;
	shr.u32 	%r431, %r427, 4;
	and.b32  	%r432, %r431, 268435454;
	add.s32 	%r88, %r430, %r432;
	ld.shared.u16 	%rs18, [%r88];
	add.s16 	%rs37, %rs18, 1;
	st.shared.u16 	[%r88], %rs37;
	// begin inline asm
	shr.b32 %r291, %r685, %r293;
	// end inline asm
	and.b32  	%r433, %r234, %r291;
	shl.b32 	%r434, %r433, 10;
	and.b32  	%r435, %r434, 31744;
	add.s32 	%r436, %r43, %r435;
	shr.u32 	%r437, %r433, 4;
	and.b32  	%r438, %r437, 268435454;
	add.s32 	%r89, %r436, %r438;
	ld.shared.u16 	%rs19, [%r89];
	add.s16 	%rs38, %rs19, 1;
	st.shared.u16 	[%r89], %rs38;
	bar.sync 	0;
	ld.shared.u32 	%r90, [%r44];
	ld.shared.u32 	%r439, [%r44+4];
	ld.shared.u32 	%r440, [%r44+8];
	ld.shared.u32 	%r441, [%r44+12];
	ld.shared.u32 	%r442, [%r44+16];
	ld.shared.u32 	%r443, [%r44+20];
	ld.shared.u32 	%r444, [%r44+24];
	ld.shared.u32 	%r445, [%r44+28];
	ld.shared.u32 	%r446, [%r44+32];
	ld.shared.u32 	%r447, [%r44+36];
	ld.shared.u32 	%r448, [%r44+40];
	ld.shared.u32 	%r449, [%r44+44];
	ld.shared.u32 	%r450, [%r44+48];
	ld.shared.u32 	%r451, [%r44+52];
	ld.shared.u32 	%r452, [%r44+56];
	ld.shared.u32 	%r453, [%r44+60];
	ld.shared.u32 	%r454, [%r44+64];
	ld.shared.u32 	%r455, [%r44+68];
	ld.shared.u32 	%r456, [%r44+72];
	ld.shared.u32 	%r457, [%r44+76];
	ld.shared.u32 	%r458, [%r44+80];
	ld.shared.u32 	%r459, [%r44+84];
	ld.shared.u32 	%r460, [%r44+88];
	ld.shared.u32 	%r461, [%r44+92];
	ld.shared.u32 	%r462, [%r44+96];
	ld.shared.u32 	%r463, [%r44+100];
	ld.shared.u32 	%r464, [%r44+104];
	ld.shared.u32 	%r465, [%r44+108];
	ld.shared.u32 	%r466, [%r44+112];
	ld.shared.u32 	%r467, [%r44+116];
	ld.shared.u32 	%r468, [%r44+120];
	ld.shared.u32 	%r469, [%r44+124];
	ld.shared.u32 	%r470, [%r44+128];
	add.s32 	%r91, %r439, %r90;
	add.s32 	%r92, %r440, %r91;
	add.s32 	%r93, %r441, %r92;
	add.s32 	%r94, %r442, %r93;
	add.s32 	%r95, %r443, %r94;
	add.s32 	%r96, %r444, %r95;
	add.s32 	%r97, %r445, %r96;
	add.s32 	%r98, %r446, %r97;
	add.s32 	%r99, %r447, %r98;
	add.s32 	%r100, %r448, %r99;
	add.s32 	%r101, %r449, %r100;
	add.s32 	%r102, %r450, %r101;
	add.s32 	%r103, %r451, %r102;
	add.s32 	%r104, %r452, %r103;
	add.s32 	%r105, %r453, %r104;
	add.s32 	%r106, %r454, %r105;
	add.s32 	%r107, %r455, %r106;
	add.s32 	%r108, %r456, %r107;
	add.s32 	%r109, %r457, %r108;
	add.s32 	%r110, %r458, %r109;
	add.s32 	%r111, %r459, %r110;
	add.s32 	%r112, %r460, %r111;
	add.s32 	%r113, %r461, %r112;
	add.s32 	%r114, %r462, %r113;
	add.s32 	%r115, %r463, %r114;
	add.s32 	%r116, %r464, %r115;
	add.s32 	%r117, %r465, %r116;
	add.s32 	%r118, %r466, %r117;
	add.s32 	%r119, %r467, %r118;
	add.s32 	%r120, %r468, %r119;
	add.s32 	%r121, %r469, %r120;
	add.s32 	%r299, %r470, %r121;
	// begin inline asm
	mov.u32 %r294, %laneid;
	// end inline asm
	mov.b32 	%r297, 1;
	mov.b32 	%r324, -1;
	// begin inline asm
	{  .reg .u32 r0;  .reg .pred p;  shfl.sync.up.b32 r0|p, %r299, %r297, %r322, %r324;  @p add.u32 r0, r0, %r299;  mov.u32 %r295, r0;}
	// end inline asm
	mov.b32 	%r303, 2;
	// begin inline asm
	{  .reg .u32 r0;  .reg .pred p;  shfl.sync.up.b32 r0|p, %r295, %r303, %r322, %r324;  @p add.u32 r0, r0, %r295;  mov.u32 %r301, r0;}
	// end inline asm
	mov.b32 	%r309, 4;
	// begin inline asm
	{  .reg .u32 r0;  .reg .pred p;  shfl.sync.up.b32 r0|p, %r301, %r309, %r322, %r324;  @p add.u32 r0, r0, %r301;  mov.u32 %r307, r0;}
	// end inline asm
	mov.b32 	%r315, 8;
	// begin inline asm
	{  .reg .u32 r0;  .reg .pred p;  shfl.sync.up.b32 r0|p, %r307, %r315, %r322, %r324;  @p add.u32 r0, r0, %r307;  mov.u32 %r313, r0;}
	// end inline asm
	mov.b32 	%r321, 16;
	// begin inline asm
	{  .reg .u32 r0;  .reg .pred p;  shfl.sync.up.b32 r0|p, %r313, %r321, %r322, %r324;  @p add.u32 r0, r0, %r313;  mov.u32 %r319, r0;}
	// end inline asm
	setp.ne.s32 	%p20, %r294, 31;
	@%p20 bra 	$L__BB10_41;
	st.shared.u32 	[%r45], %r319;
$L__BB10_41:
	sub.s32 	%r471, %r319, %r299;
	setp.gt.u32 	%p21, %r2, 31;
	setp.eq.s32 	%p22, %r42, 7;
	setp.eq.s32 	%p23, %r42, 6;
	setp.eq.s32 	%p24, %r42, 5;
	setp.eq.s32 	%p25, %r42, 4;
	setp.eq.s32 	%p26, %r42, 3;
	setp.eq.s32 	%p27, %r42, 2;
	setp.eq.s32 	%p28, %r42, 1;
	bar.sync 	0;
	ld.shared.v4.u32 	{%r472, %r473, %r474, %r475}, [_ZZN3cub18CUB_300001_SM_10006detail10radix_sort31DeviceRadixSortSingleTileKernelINS1_5radix10policy_hubIjNS0_8NullTypeEyE10Policy1000ELNS0_9SortOrderE0EjS6_yNS1_21identity_decomposer_tEEEvPKT1_PSB_PKT2_PSF_T3_iiT4_E12temp_storage+33792];
	selp.b32 	%r476, %r472, %r704, %p28;
	add.s32 	%r477, %r473, %r472;
	selp.b32 	%r478, %r477, %r476, %p27;
	add.s32 	%r479, %r477, %r474;
	selp.b32 	%r480, %r479, %r478, %p26;
	add.s32 	%r481, %r479, %r475;
	selp.b32 	%r482, %r481, %r480, %p25;
	ld.shared.v4.u32 	{%r483, %r484, %r485, %r486}, [_ZZN3cub18CUB_300001_SM_10006detail10radix_sort31DeviceRadixSortSingleTileKernelINS1_5radix10policy_hubIjNS0_8NullTypeEyE10Policy1000ELNS0_9SortOrderE0EjS6_yNS1_21identity_decomposer_tEEEvPKT1_PSB_PKT2_PSF_T3_iiT4_E12temp_storage+33808];
	add.s32 	%r487, %r481, %r483;
	selp.b32 	%r488, %r487, %r482, %p24;
	add.s32 	%r489, %r487, %r484;
	selp.b32 	%r490, %r489, %r488, %p23;
	add.s32 	%r491, %r489, %r485;
	selp.b32 	%r704, %r491, %r490, %p22;
	add.s32 	%r126, %r491, %r486;
	setp.ne.s32 	%p29, %r294, 0;
	selp.b32 	%r492, %r471, 0, %p29;
	add.s32 	%r493, %r704, %r492;
	or.pred  	%p30, %p21, %p29;
	selp.b32 	%r705, %r493, %r471, %p21;
	@%p30 bra 	$L__BB10_43;
	shl.b32 	%r705, %r126, 16;
	st.shared.u32 	[_ZZN3cub18CUB_300001_SM_10006detail10radix_sort31DeviceRadixSortSingleTileKernelINS1_5radix10policy_hubIjNS0_8NullTypeEyE10Policy1000ELNS0_9SortOrderE0EjS6_yNS1_21identity_decomposer_tEEEvPKT1_PSB_PKT2_PSF_T3_iiT4_E12temp_storage+33832], %r705;
$L__BB10_43:
	setp.eq.s32 	%p31, %r2, 0;
	bar.sync 	0;
	ld.shared.u32 	%r494, [_ZZN3cub18CUB_300001_SM_10006detail10radix_sort31DeviceRadixSortSingleTileKernelINS1_5radix10policy_hubIjNS0_8NullTypeEyE10Policy1000ELNS0_9SortOrderE0EjS6_yNS1_21identity_decomposer_tEEEvPKT1_PSB_PKT2_PSF_T3_iiT4_E12temp_storage+33832];
	selp.b32 	%r495, 0, %r494, %p31;
	add.s32 	%r496, %r705, %r495;
	add.s32 	%r497, %r90, %r496;
	add.s32 	%r498, %r91, %r496;
	add.s32 	%r499, %r92, %r496;
	add.s32 	%r500, %r93, %r496;
	add.s32 	%r501, %r94, %r496;
	add.s32 	%r502, %r95, %r496;
	add.s32 	%r503, %r96, %r496;
	add.s32 	%r504, %r97, %r496;
	add.s32 	%r505, %r98, %r496;
	add.s32 	%r506, %r99, %r496;
	add.s32 	%r507, %r100, %r496;
	add.s32 	%r508, %r101, %r496;
	add.s32 	%r509, %r102, %r496;
	add.s32 	%r510, %r103, %r496;
	add.s32 	%r511, %r104, %r496;
	add.s32 	%r512, %r105, %r496;
	add.s32 	%r513, %r106, %r496;
	add.s32 	%r514, %r107, %r496;
	add.s32 	%r515, %r108, %r496;
	add.s32 	%r516, %r109, %r496;
	add.s32 	%r517, %r110, %r496;
	add.s32 	%r518, %r111, %r496;
	add.s32 	%r519, %r112, %r496;
	add.s32 	%r520, %r113, %r496;
	add.s32 	%r521, %r114, %r496;
	add.s32 	%r522, %r115, %r496;
	add.s32 	%r523, %r116, %r496;
	add.s32 	%r524, %r117, %r496;
	add.s32 	%r525, %r118, %r496;
	add.s32 	%r526, %r119, %r496;
	add.s32 	%r527, %r120, %r496;
	add.s32 	%r528, %r121, %r496;
	st.shared.u32 	[%r44], %r496;
	st.shared.u32 	[%r44+4], %r497;
	st.shared.u32 	[%r44+8], %r498;
	st.shared.u32 	[%r44+12], %r499;
	st.shared.u32 	[%r44+16], %r500;
	st.shared.u32 	[%r44+20], %r501;
	st.shared.u32 	[%r44+24], %r502;
	st.shared.u32 	[%r44+28], %r503;
	st.shared.u32 	[%r44+32], %r504;
	st.shared.u32 	[%r44+36], %r505;
	st.shared.u32 	[%r44+40], %r506;
	st.shared.u32 	[%r44+44], %r507;
	st.shared.u32 	[%r44+48], %r508;
	st.shared.u32 	[%r44+52], %r509;
	st.shared.u32 	[%r44+56], %r510;
	st.shared.u32 	[%r44+60], %r511;
	st.shared.u32 	[%r44+64], %r512;
	st.shared.u32 	[%r44+68], %r513;
	st.shared.u32 	[%r44+72], %r514;
	st.shared.u32 	[%r44+76], %r515;
	st.shared.u32 	[%r44+80], %r516;
	st.shared.u32 	[%r44+84], %r517;
	st.shared.u32 	[%r44+88], %r518;
	st.shared.u32 	[%r44+92], %r519;
	st.shared.u32 	[%r44+96], %r520;
	st.shared.u32 	[%r44+100], %r521;
	st.shared.u32 	[%r44+104], %r522;
	st.shared.u32 	[%r44+108], %r523;
	st.shared.u32 	[%r44+112], %r524;
	st.shared.u32 	[%r44+116], %r525;
	st.shared.u32 	[%r44+120], %r526;
	st.shared.u32 	[%r44+124], %r527;
	st.shared.u32 	[%r44+128], %r528;
	bar.sync 	0;
	cvt.u32.u16 	%r529, %rs1;
	ld.shared.u16 	%r530, [%r71];
	add.s32 	%r130, %r530, %r529;
	cvt.u32.u16 	%r531, %rs2;
	ld.shared.u16 	%r532, [%r72];
	add.s32 	%r131, %r532, %r531;
	cvt.u32.u16 	%r533, %rs3;
	ld.shared.u16 	%r534, [%r73];
	add.s32 	%r132, %r534, %r533;
	cvt.u32.u16 	%r535, %rs4;
	ld.shared.u16 	%r536, [%r74];
	add.s32 	%r133, %r536, %r535;
	cvt.u32.u16 	%r537, %rs5;
	ld.shared.u16 	%r538, [%r75];
	add.s32 	%r134, %r538, %r537;
	cvt.u32.u16 	%r539, %rs6;
	ld.shared.u16 	%r540, [%r76];
	add.s32 	%r135, %r540, %r539;
	cvt.u32.u16 	%r541, %rs7;
	ld.shared.u16 	%r542, [%r77];
	add.s32 	%r136, %r542, %r541;
	cvt.u32.u16 	%r543, %rs8;
	ld.shared.u16 	%r544, [%r78];
	add.s32 	%r137, %r544, %r543;
	cvt.u32.u16 	%r545, %rs9;
	ld.shared.u16 	%r546, [%r79];
	add.s32 	%r138, %r546, %r545;
	cvt.u32.u16 	%r547, %rs10;
	ld.shared.u16 	%r548, [%r80];
	add.s32 	%r139, %r548, %r547;
	cvt.u32.u16 	%r549, %rs11;
	ld.shared.u16 	%r550, [%r81];
	add.s32 	%r140, %r550, %r549;
	cvt.u32.u16 	%r551, %rs12;
	ld.shared.u16 	%r552, [%r82];
	add.s32 	%r141, %r552, %r551;
	cvt.u32.u16 	%r553, %rs13;
	ld.shared.u16 	%r554, [%r83];
	add.s32 	%r142, %r554, %r553;
	cvt.u32.u16 	%r555, %rs14;
	ld.shared.u16 	%r556, [%r84];
	add.s32 	%r143, %r556, %r555;
	cvt.u32.u16 	%r557, %rs15;
	ld.shared.u16 	%r558, [%r85];
	add.s32 	%r144, %r558, %r557;
	cvt.u32.u16 	%r559, %rs16;
	ld.shared.u16 	%r560, [%r86];
	add.s32 	%r145, %r560, %r559;
	cvt.u32.u16 	%r561, %rs17;
	ld.shared.u16 	%r562, [%r87];
	add.s32 	%r146, %r562, %r561;
	cvt.u32.u16 	%r563, %rs18;
	ld.shared.u16 	%r564, [%r88];
	add.s32 	%r147, %r564, %r563;
	cvt.u32.u16 	%r565, %rs19;
	ld.shared.u16 	%r566, [%r89];
	add.s32 	%r148, %r566, %r565;
	bar.sync 	0;
	setp.lt.s32 	%p32, %r684, %r190;
	@%p32 bra 	$L__BB10_83;
	cvt.u64.u32 	%rd8, %r2;
	shl.b32 	%r567, %r130, 2;
	mov.u32 	%r568, _ZZN3cub18CUB_300001_SM_10006detail10radix_sort31DeviceRadixSortSingleTileKernelINS1_5radix10policy_hubIjNS0_8NullTypeEyE10Policy1000ELNS0_9SortOrderE0EjS6_yNS1_21identity_decomposer_tEEEvPKT1_PSB_PKT2_PSF_T3_iiT4_E12temp_storage;
	add.s32 	%r569, %r568, %r567;
	st.shared.u32 	[%r569], %r703;
	shl.b32 	%r570, %r131, 2;
	add.s32 	%r571, %r568, %r570;
	st.shared.u32 	[%r571], %r702;
	shl.b32 	%r572, %r132, 2;
	add.s32 	%r573, %r568, %r572;
	st.shared.u32 	[%r573], %r701;
	shl.b32 	%r574, %r133, 2;
	add.s32 	%r575, %r568, %r574;
	st.shared.u32 	[%r575], %r700;
	shl.b32 	%r576, %r134, 2;
	add.s32 	%r577, %r568, %r576;
	st.shared.u32 	[%r577], %r699;
	shl.b32 	%r578, %r135, 2;
	add.s32 	%r579, %r568, %r578;
	st.shared.u32 	[%r579], %r698;
	shl.b32 	%r580, %r136, 2;
	add.s32 	%r581, %r568, %r580;
	st.shared.u32 	[%r581], %r697;
	shl.b32 	%r582, %r137, 2;
	add.s32 	%r583, %r568, %r582;
	st.shared.u32 	[%r583], %r696;
	shl.b32 	%r584, %r138, 2;
	add.s32 	%r585, %r568, %r584;
	st.shared.u32 	[%r585], %r695;
	shl.b32 	%r586, %r139, 2;
	add.s32 	%r587, %r568, %r586;
	st.shared.u32 	[%r587], %r694;
	shl.b32 	%r588, %r140, 2;
	add.s32 	%r589, %r568, %r588;
	st.shared.u32 	[%r589], %r693;
	shl.b32 	%r590, %r141, 2;
	add.s32 	%r591, %r568, %r590;
	st.shared.u32 	[%r591], %r692;
	shl.b32 	%r592, %r142, 2;
	add.s32 	%r593, %r568, %r592;
	st.shared.u32 	[%r593], %r691;
	shl.b32 	%r594, %r143, 2;
	add.s32 	%r595, %r568, %r594;
	st.shared.u32 	[%r595], %r690;
	shl.b32 	%r596, %r144, 2;
	add.s32 	%r597, %r568, %r596;
	st.shared.u32 	[%r597], %r689;
	shl.b32 	%r598, %r145, 2;
	add.s32 	%r599, %r568, %r598;
	st.shared.u32 	[%r599], %r688;
	shl.b32 	%r600, %r146, 2;
	add.s32 	%r601, %r568, %r600;
	st.shared.u32 	[%r601], %r687;
	shl.b32 	%r602, %r147, 2;
	add.s32 	%r603, %r568, %r602;
	st.shared.u32 	[%r603], %r686;
	shl.b32 	%r604, %r148, 2;
	add.s32 	%r605, %r568, %r604;
	st.shared.u32 	[%r605], %r685;
	bar.sync 	0;
	mad.lo.s32 	%r149, %r2, -72, %r46;
	ld.shared.u32 	%r150, [%r149+1024];
	ld.shared.u32 	%r151, [%r149+2048];
	ld.shared.u32 	%r152, [%r149+3072];
	ld.shared.u32 	%r153, [%r149+4096];
	ld.shared.u32 	%r154, [%r149+5120];
	ld.shared.u32 	%r155, [%r149+6144];
	ld.shared.u32 	%r156, [%r149+7168];
	ld.shared.u32 	%r157, [%r149+8192];
	ld.shared.u32 	%r158, [%r149+9216];
	ld.shared.u32 	%r159, [%r149+10240];
	ld.shared.u32 	%r160, [%r149+11264];
	ld.shared.u32 	%r161, [%r149+12288];
	ld.shared.u32 	%r162, [%r149+13312];
	ld.shared.u32 	%r163, [%r149+14336];
	ld.shared.u32 	%r164, [%r149+15360];
	ld.shared.u32 	%r165, [%r149+16384];
	ld.shared.u32 	%r166, [%r149+17408];
	ld.shared.u32 	%r167, [%r149+18432];
	setp.gt.u64 	%p33, %rd4, %rd8;
	cvta.to.global.u64 	%rd9, %rd3;
	mul.wide.u32 	%rd10, %r2, 4;
	add.s64 	%rd2, %rd9, %rd10;
	@%p33 bra 	$L__BB10_45;
	bra.uni 	$L__BB10_46;
$L__BB10_45:
	ld.shared.u32 	%r606, [%r149];
	st.global.u32 	[%rd2], %r606;
$L__BB10_46:
	add.s32 	%r607, %r2, 256;
	cvt.u64.u32 	%rd11, %r607;
	setp.le.u64 	%p34, %rd4, %rd11;
	@%p34 bra 	$L__BB10_48;
	st.global.u32 	[%rd2+1024], %r150;
$L__BB10_48:
	add.s32 	%r608, %r2, 512;
	cvt.u64.u32 	%rd12, %r608;
	setp.le.u64 	%p35, %rd4, %rd12;
	@%p35 bra 	$L__BB10_50;
	st.global.u32 	[%rd2+2048], %r151;
$L__BB10_50:
	add.s32 	%r609, %r2, 768;
	cvt.u64.u32 	%rd13, %r609;
	setp.le.u64 	%p36, %rd4, %rd13;
	@%p36 bra 	$L__BB10_52;
	st.global.u32 	[%rd2+3072], %r152;
$L__BB10_52:
	or.b32  	%r610, %r2, 1024;
	cvt.u64.u32 	%rd14, %r610;
	setp.le.u64 	%p37, %rd4, %rd14;
	@%p37 bra 	$L__BB10_54;
	st.global.u32 	[%rd2+4096], %r153;
$L__BB10_54:
	add.s32 	%r611, %r2, 1280;
	cvt.u64.u32 	%rd15, %r611;
	setp.le.u64 	%p38, %rd4, %rd15;
	@%p38 bra 	$L__BB10_56;
	st.global.u32 	[%rd2+5120], %r154;
$L__BB10_56:
	add.s32 	%r612, %r2, 1536;
	cvt.u64.u32 	%rd16, %r612;
	setp.le.u64 	%p39, %rd4, %rd16;
	@%p39 bra 	$L__BB10_58;
	st.global.u32 	[%rd2+6144], %r155;
$L__BB10_58:
	add.s32 	%r613, %r2, 1792;
	cvt.u64.u32 	%rd17, %r613;
	setp.le.u64 	%p40, %rd4, %rd17;
	@%p40 bra 	$L__BB10_60;
	st.global.u32 	[%rd2+7168], %r156;
$L__BB10_60:
	or.b32  	%r614, %r2, 2048;
	cvt.u64.u32 	%rd18, %r614;
	setp.le.u64 	%p41, %rd4, %rd18;
	@%p41 bra 	$L__BB10_62;
	st.global.u32 	[%rd2+8192], %r157;
$L__BB10_62:
	add.s32 	%r615, %r2, 2304;
	cvt.u64.u32 	%rd19, %r615;
	setp.le.u64 	%p42, %rd4, %rd19;
	@%p42 bra 	$L__BB10_64;
	st.global.u32 	[%rd2+9216], %r158;
$L__BB10_64:
	add.s32 	%r616, %r2, 2560;
	cvt.u64.u32 	%rd20, %r616;
	setp.le.u64 	%p43, %rd4, %rd20;
	@%p43 bra 	$L__BB10_66;
	st.global.u32 	[%rd2+10240], %r159;
$L__BB10_66:
	add.s32 	%r617, %r2, 2816;
	cvt.u64.u32 	%rd21, %r617;
	setp.le.u64 	%p44, %rd4, %rd21;
	@%p44 bra 	$L__BB10_68;
	st.global.u32 	[%rd2+11264], %r160;
$L__BB10_68:
	or.b32  	%r618, %r2, 3072;
	cvt.u64.u32 	%rd22, %r618;
	setp.le.u64 	%p45, %rd4, %rd22;
	@%p45 bra 	$L__BB10_70;
	st.global.u32 	[%rd2+12288], %r161;
$L__BB10_70:
	add.s32 	%r619, %r2, 3328;
	cvt.u64.u32 	%rd23, %r619;
	setp.le.u64 	%p46, %rd4, %rd23;
	@%p46 bra 	$L__BB10_72;
	st.global.u32 	[%rd2+13312], %r162;
$L__BB10_72:
	add.s32 	%r620, %r2, 3584;
	cvt.u64.u32 	%rd24, %r620;
	setp.le.u64 	%p47, %rd4, %rd24;
	@%p47 bra 	$L__BB10_74;
	st.global.u32 	[%rd2+14336], %r163;
$L__BB10_74:
	add.s32 	%r621, %r2, 3840;
	cvt.u64.u32 	%rd25, %r621;
	setp.le.u64 	%p48, %rd4, %rd25;
	@%p48 bra 	$L__BB10_76;
	st.global.u32 	[%rd2+15360], %r164;
$L__BB10_76:
	or.b32  	%r622, %r2, 4096;
	cvt.u64.u32 	%rd26, %r622;
	setp.le.u64 	%p49, %rd4, %rd26;
	@%p49 bra 	$L__BB10_78;
	st.global.u32 	[%rd2+16384], %r165;
$L__BB10_78:
	add.s32 	%r623, %r2, 4352;
	cvt.u64.u32 	%rd27, %r623;
	setp.le.u64 	%p50, %rd4, %rd27;
	@%p50 bra 	$L__BB10_80;
	st.global.u32 	[%rd2+17408], %r166;
$L__BB10_80:
	add.s32 	%r624, %r2, 4608;
	cvt.u64.u32 	%rd28, %r624;
	setp.le.u64 	%p51, %rd4, %rd28;
	@%p51 bra 	$L__BB10_82;
	st.global.u32 	[%rd2+18432], %r167;
$L__BB10_82:
	ret;
$L__BB10_83:
	shl.b32 	%r625, %r130, 2;
	mov.u32 	%r626, _ZZN3cub18CUB_300001_SM_10006detail10radix_sort31DeviceRadixSortSingleTileKernelINS1_5radix10policy_hubIjNS0_8NullTypeEyE10Policy1000ELNS0_9SortOrderE0EjS6_yNS1_21identity_decomposer_tEEEvPKT1_PSB_PKT2_PSF_T3_iiT4_E12temp_storage;
	add.s32 	%r627, %r626, %r625;
	st.shared.u32 	[%r627], %r703;
	shl.b32 	%r628, %r131, 2;
	add.s32 	%r629, %r626, %r628;
	st.shared.u32 	[%r629], %r702;
	shl.b32 	%r630, %r132, 2;
	add.s32 	%r631, %r626, %r630;
	st.shared.u32 	[%r631], %r701;
	shl.b32 	%r632, %r133, 2;
	add.s32 	%r633, %r626, %r632;
	st.shared.u32 	[%r633], %r700;
	shl.b32 	%r634, %r134, 2;
	add.s32 	%r635, %r626, %r634;
	st.shared.u32 	[%r635], %r699;
	shl.b32 	%r636, %r135, 2;
	add.s32 	%r637, %r626, %r636;
	st.shared.u32 	[%r637], %r698;
	shl.b32 	%r638, %r136, 2;
	add.s32 	%r639, %r626, %r638;
	st.shared.u32 	[%r639], %r697;
	shl.b32 	%r640, %r137, 2;
	add.s32 	%r641, %r626, %r640;
	st.shared.u32 	[%r641], %r696;
	shl.b32 	%r642, %r138, 2;
	add.s32 	%r643, %r626, %r642;
	st.shared.u32 	[%r643], %r695;
	shl.b32 	%r644, %r139, 2;
	add.s32 	%r645, %r626, %r644;
	st.shared.u32 	[%r645], %r694;
	shl.b32 	%r646, %r140, 2;
	add.s32 	%r647, %r626, %r646;
	st.shared.u32 	[%r647], %r693;
	shl.b32 	%r648, %r141, 2;
	add.s32 	%r649, %r626, %r648;
	st.shared.u32 	[%r649], %r692;
	shl.b32 	%r650, %r142, 2;
	add.s32 	%r651, %r626, %r650;
	st.shared.u32 	[%r651], %r691;
	shl.b32 	%r652, %r143, 2;
	add.s32 	%r653, %r626, %r652;
	st.shared.u32 	[%r653], %r690;
	shl.b32 	%r654, %r144, 2;
	add.s32 	%r655, %r626, %r654;
	st.shared.u32 	[%r655], %r689;
	shl.b32 	%r656, %r145, 2;
	add.s32 	%r657, %r626, %r656;
	st.shared.u32 	[%r657], %r688;
	shl.b32 	%r658, %r146, 2;
	add.s32 	%r659, %r626, %r658;
	st.shared.u32 	[%r659], %r687;
	shl.b32 	%r660, %r147, 2;
	add.s32 	%r661, %r626, %r660;
	st.shared.u32 	[%r661], %r686;
	shl.b32 	%r662, %r148, 2;
	add.s32 	%r663, %r626, %r662;
	st.shared.u32 	[%r663], %r685;
	bar.sync 	0;
	ld.shared.u32 	%r703, [%r46];
	ld.shared.u32 	%r702, [%r46+4];
	ld.shared.u32 	%r701, [%r46+8];
	ld.shared.u32 	%r700, [%r46+12];
	ld.shared.u32 	%r699, [%r46+16];
	ld.shared.u32 	%r698, [%r46+20];
	ld.shared.u32 	%r697, [%r46+24];
	ld.shared.u32 	%r696, [%r46+28];
	ld.shared.u32 	%r695, [%r46+32];
	ld.shared.u32 	%r694, [%r46+36];
	ld.shared.u32 	%r693, [%r46+40];
	ld.shared.u32 	%r692, [%r46+44];
	ld.shared.u32 	%r691, [%r46+48];
	ld.shared.u32 	%r690, [%r46+52];
	ld.shared.u32 	%r689, [%r46+56];
	ld.shared.u32 	%r688, [%r46+60];
	ld.shared.u32 	%r687, [%r46+64];
	ld.shared.u32 	%r686, [%r46+68];
	ld.shared.u32 	%r685, [%r46+72];
	bar.sync 	0;
	add.s32 	%r684, %r684, 6;
	add.s32 	%r683, %r683, -6;
	bra.uni 	$L__BB10_39;

}
	// .globl	_ZN3cub18CUB_300001_SM_10006detail10radix_sort30DeviceRadixSortHistogramKernelINS1_5radix10policy_hubIjNS0_8NullTypeEyE10Policy1000ELNS0_9SortOrderE0EjyNS1_21identity_decomposer_tEEEvPT2_PKT1_SB_iiT3_
.visible .entry _ZN3cub18CUB_300001_SM_10006detail10radix_sort30DeviceRadixSortHistogramKernelINS1_5radix10policy_hubIjNS0_8NullTypeEyE10Policy1000ELNS0_9SortOrderE0EjyNS1_21identity_decomposer_tEEEvPT2_PKT1_SB_iiT3_(
	.param .u64 .ptr .align 1 _ZN3cub18CUB_300001_SM_10006detail10radix_sort30DeviceRadixSortHistogramKernelINS1_5radix10policy_hubIjNS0_8NullTypeEyE10Policy1000ELNS0_9SortOrderE0EjyNS1_21identity_decomposer_tEEEvPT2_PKT1_SB_iiT3__param_0,
	.param .u64 .ptr .align 1 _ZN3cub18CUB_300001_SM_10006detail10radix_sort30DeviceRadixSortHistogramKernelINS1_5radix10policy_hubIjNS0_8NullTypeEyE10Policy1000ELNS0_9SortOrderE0EjyNS1_21identity_decomposer_tEEEvPT2_PKT1_SB_iiT3__param_1,
	.param .u64 _ZN3cub18CUB_300001_SM_10006detail10radix_sort30DeviceRadixSortHistogramKernelINS1_5radix10policy_hubIjNS0_8NullTypeEyE10Policy1000ELNS0_9SortOrderE0EjyNS1_21identity_decomposer_tEEEvPT2_PKT1_SB_iiT3__param_2,
	.param .u32 _ZN3cub18CUB_300001_SM_10006detail10radix_sort30DeviceRadixSortHistogramKernelINS1_5radix10policy_hubIjNS0_8NullTypeEyE10Policy1000ELNS0_9SortOrderE0EjyNS1_21identity_decomposer_tEEEvPT2_PKT1_SB_iiT3__param_3,
	.param .u32 _ZN3cub18CUB_300001_SM_10006detail10radix_sort30DeviceRadixSortHistogramKernelINS1_5radix10policy_hubIjNS0_8NullTypeEyE10Policy1000ELNS0_9SortOrderE0EjyNS1_21identity_decomposer_tEEEvPT2_PKT1_SB_iiT3__param_4,
	.param .align 1 .b8 _ZN3cub18CUB_300001_SM_10006detail10radix_sort30DeviceRadixSortHistogramKernelINS1_5radix10policy_hubIjNS0_8NullTypeEyE10Policy1000ELNS0_9SortOrderE0EjyNS1_21identity_decomposer_tEEEvPT2_PKT1_SB_iiT3__param_5[1]
)
.maxntid 128
{
	.reg .pred 	%p<91>;
	.reg .b32 	%r<470>;
	.reg .b64 	%rd<137>;
	// demoted variable
	.shared .align 4 .b8 _ZZN3cub18CUB_300001_SM_10006detail10radix_sort30DeviceRadixSortHistogramKernelINS1_5radix10policy_hubIjNS0_8NullTypeEyE10Policy1000ELNS0_9SortOrderE0EjyNS1_21identity_decomposer_tEEEvPT2_PKT1_SB_iiT3_E12temp_storage[4096];
	ld.param.u64 	%rd18, [_ZN3cub18CUB_300001_SM_10006detail10radix_sort30DeviceRadixSortHistogramKernelINS1_5radix10policy_hubIjNS0_8NullTypeEyE10Policy1000ELNS0_9SortOrderE0EjyNS1_21identity_decomposer_tEEEvPT2_PKT1_SB_iiT3__param_0];
	ld.param.u64 	%rd19, [_ZN3cub18CUB_300001_SM_10006detail10radix_sort30DeviceRadixSortHistogramKernelINS1_5radix10policy_hubIjNS0_8NullTypeEyE10Policy1000ELNS0_9SortOrderE0EjyNS1_21identity_decomposer_tEEEvPT2_PKT1_SB_iiT3__param_1];
	ld.param.u64 	%rd17, [_ZN3cub18CUB_300001_SM_10006detail10radix_sort30DeviceRadixSortHistogramKernelINS1_5radix10policy_hubIjNS0_8NullTypeEyE10Policy1000ELNS0_9SortOrderE0EjyNS1_21identity_decomposer_tEEEvPT2_PKT1_SB_iiT3__param_2];
	ld.param.u32 	%r158, [_ZN3cub18CUB_300001_SM_10006detail10radix_sort30DeviceRadixSortHistogramKernelINS1_5radix10policy_hubIjNS0_8NullTypeEyE10Policy1000ELNS0_9SortOrderE0EjyNS1_21identity_decomposer_tEEEvPT2_PKT1_SB_iiT3__param_3];
	ld.param.u32 	%r159, [_ZN3cub18CUB_300001_SM_10006detail10radix_sort30DeviceRadixSortHistogramKernelINS1_5radix10policy_hubIjNS0_8NullTypeEyE10Policy1000ELNS0_9SortOrderE0EjyNS1_21identity_decomposer_tEEEvPT2_PKT1_SB_iiT3__param_4];
	cvta.to.global.u64 	%rd1, %rd19;
	cvta.to.global.u64 	%rd2, %rd18;
	setp.eq.s64 	%p2, %rd17, 0;
	@%p2 bra 	$L__BB11_153;
	sub.s32 	%r160, %r159, %r158;
	add.s32 	%r161, %r160, 7;
	shr.s32 	%r162, %r161, 31;
	shr.u32 	%r163, %r162, 29;
	add.s32 	%r164, %r161, %r163;
	shr.s32 	%r165, %r164, 3;
	mov.u32 	%r166, %tid.x;
	setp.gt.u32 	%p3, %r166, 255;
	setp.lt.s32 	%p4, %r161, 8;
	mov.u32 	%r167, %ctaid.x;
	shl.b32 	%r168, %r167, 11;
	cvt.u64.u32 	%rd3, %r168;
	mov.u32 	%r169, %nctaid.x;
	shl.b32 	%r170, %r169, 11;
	cvt.u64.u32 	%rd4, %r170;
	add.s32 	%r1, %r165, -1;
	and.b32  	%r2, %r165, 15;
	and.b32  	%r3, %r165, 7;
	add.s32 	%r4, %r3, -1;
	and.b32  	%r5, %r165, 3;
	or.pred  	%p1, %p3, %p4;
	shl.b32 	%r171, %r166, 2;
	mov.u32 	%r172, _ZZN3cub18CUB_300001_SM_10006detail10radix_sort30DeviceRadixSortHistogramKernelINS1_5radix10policy_hubIjNS0_8NullTypeEyE10Policy1000ELNS0_9SortOrderE0EjyNS1_21identity_decomposer_tEEEvPT2_PKT1_SB_iiT3_E12temp_storage;
	add.s32 	%r6, %r172, %r171;
	and.b32  	%r7, %r165, 268435440;
	cvt.u64.u32 	%rd5, %r166;
	add.s32 	%r8, %r166, 128;
	add.s32 	%r9, %r166, 256;
	add.s32 	%r10, %r166, 384;
	add.s32 	%r11, %r166, 512;
	add.s32 	%r12, %r166, 640;
	add.s32 	%r13, %r166, 768;
	add.s32 	%r14, %r166, 1280;
	add.s32 	%r15, %r166, 1920;
	and.b32  	%r16, %r165, 268435448;
	and.b32  	%r17, %r165, 1;
	neg.s32 	%r18, %r7;
	add.s32 	%r19, %r6, 8192;
	add.s64 	%rd21, %rd17, -1;
	shr.u64 	%rd22, %rd21, 30;
	add.s64 	%rd23, %rd22, 1;
	min.u64 	%rd6, %rd23, %rd17;
	mov.b64 	%rd135, 0;
$L__BB11_2:
	@%p1 bra 	$L__BB11_30;
	setp.lt.u32 	%p5, %r1, 15;
	mov.b32 	%r423, 0;
	@%p5 bra 	$L__BB11_6;
	mov.u32 	%r420, %r19;
	mov.u32 	%r421, %r18;
$L__BB11_5:
	.pragma "nounroll";
	mov.b32 	%r174, 0;
	st.shared.u32 	[%r420+-8192], %r174;
	st.shared.u32 	[%r420+-7168], %r174;
	st.shared.u32 	[%r420+-6144], %r174;
	st.shared.u32 	[%r420+-5120], %r174;
	st.shared.u32 	[%r420+-4096], %r174;
	st.shared.u32 	[%r420+-3072], %r174;
	st.shared.u32 	[%r420+-2048], %r174;
	st.shared.u32 	[%r420+-1024], %r174;
	st.shared.u32 	[%r420], %r174;
	st.shared.u32 	[%r420+1024], %r174;
	st.shared.u32 	[%r420+2048], %r174;
	st.shared.u32 	[%r420+3072], %r174;
	st.shared.u32 	[%r420+4096], %r174;
	st.shared.u32 	[%r420+5120], %r174;
	st.shared.u32 	[%r420+6144], %r174;
	st.shared.u32 	[%r420+7168], %r174;
	add.s32 	%r421, %r421, 16;
	add.s32 	%r420, %r420, 16384;
	setp.ne.s32 	%p6, %r421, 0;
	mov.u32 	%r423, %r7;
	@%p6 bra 	$L__BB11_5;
$L__BB11_6:
	add.s32 	%r25, %r2, -1;
	setp.eq.s32 	%p7, %r2, 0;
	@%p7 bra 	$L__BB11_16;
	setp.lt.u32 	%p8, %r25, 7;
	@%p8 bra 	$L__BB11_9;
	shl.b32 	%r175, %r423, 10;
	add.s32 	%r176, %r6, %r175;
	mov.b32 	%r177, 0;
	st.shared.u32 	[%r176], %r177;
	st.shared.u32 	[%r176+1024], %r177;
	st.shared.u32 	[%r176+2048], %r177;
	st.shared.u32 	[%r176+3072], %r177;
	st.shared.u32 	[%r176+4096], %r177;
	st.shared.u32 	[%r176+5120], %r177;
	st.shared.u32 	[%r176+6144], %r177;
	st.shared.u32 	[%r176+7168], %r177;
	add.s32 	%r423, %r423, 8;
$L__BB11_9:
	setp.eq.s32 	%p9, %r3, 0;
	@%p9 bra 	$L__BB11_16;
	setp.lt.u32 	%p10, %r4, 3;
	@%p10 bra 	$L__BB11_12;
	shl.b32 	%r178, %r423, 10;
	add.s32 	%r179, %r6, %r178;
	mov.b32 	%r180, 0;
	st.shared.u32 	[%r179], %r180;
	st.shared.u32 	[%r179+1024], %r180;
	st.shared.u32 	[%r179+2048], %r180;
	st.shared.u32 	[%r179+3072], %r180;
	add.s32 	%r423, %r423, 4;
$L__BB11_12:
	setp.eq.s32 	%p11, %r5, 0;
	@%p11 bra 	$L__BB11_16;
	setp.eq.s32 	%p12, %r5, 1;
	shl.b32 	%r181, %r423, 10;
	add.s32 	%r30, %r6, %r181;
	mov.b32 	%r182, 0;
	st.shared.u32 	[%r30], %r182;
	@%p12 bra 	$L__BB11_16;
	setp.eq.s32 	%p13, %r5, 2;
	mov.b32 	%r183, 0;
	st.shared.u32 	[%r30+1024], %r183;
	@%p13 bra 	$L__BB11_16;
	mov.b32 	%r184, 0;
	st.shared.u32 	[%r30+2048], %r184;
$L__BB11_16:
	cvt.u32.u64 	%r185, %rd5;
	setp.gt.u32 	%p14, %r185, 127;
	@%p14 bra 	$L__BB11_30;
	setp.lt.u32 	%p15, %r1, 15;
	mov.b32 	%r427, 0;
	@%p15 bra 	$L__BB11_20;
	mov.b32 	%r425, 0;
$L__BB11_19:
	.pragma "nounroll";
	shl.b32 	%r188, %r425, 10;
	add.s32 	%r189, %r6, %r188;
	mov.b32 	%r190, 0;
	st.shared.u32 	[%r189+512], %r190;
	st.shared.u32 	[%r189+1536], %r190;
	st.shared.u32 	[%r189+2560], %r190;
	st.shared.u32 	[%r189+3584], %r190;
	st.shared.u32 	[%r189+4608], %r190;
	st.shared.u32 	[%r189+5632], %r190;
	st.shared.u32 	[%r189+6656], %r190;
	st.shared.u32 	[%r189+7680], %r190;
	st.shared.u32 	[%r189+8704], %r190;
	st.shared.u32 	[%r189+9728], %r190;
	st.shared.u32 	[%r189+10752], %r190;
	st.shared.u32 	[%r189+11776], %r190;
	st.shared.u32 	[%r189+12800], %r190;
	st.shared.u32 	[%r189+13824], %r190;
	st.shared.u32 	[%r189+14848], %r190;
	st.shared.u32 	[%r189+15872], %r190;
	add.s32 	%r425, %r425, 16;
	setp.ne.s32 	%p16, %r425, %r7;
	mov.u32 	%r427, %r7;
	@%p16 bra 	$L__BB11_19;
$L__BB11_20:
	setp.eq.s32 	%p17, %r2, 0;
	@%p17 bra 	$L__BB11_30;
	setp.lt.u32 	%p18, %r25, 7;
	@%p18 bra 	$L__BB11_23;
	shl.b32 	%r191, %r427, 10;
	add.s32 	%r192, %r6, %r191;
	mov.b32 	%r193, 0;
	st.shared.u32 	[%r192+512], %r193;
	st.shared.u32 	[%r192+1536], %r193;
	st.shared.u32 	[%r192+2560], %r193;
	st.shared.u32 	[%r192+3584], %r193;
	st.shared.u32 	[%r192+4608], %r193;
	st.shared.u32 	[%r192+5632], %r193;
	st.shared.u32 	[%r192+6656], %r193;
	st.shared.u32 	[%r192+7680], %r193;
	add.s32 	%r427, %r427, 8;
$L__BB11_23:
	setp.eq.s32 	%p19, %r3, 0;
	@%p19 bra 	$L__BB11_30;
	setp.lt.u32 	%p20, %r4, 3;
	@%p20 bra 	$L__BB11_26;
	shl.b32 	%r194, %r427, 10;
	add.s32 	%r195, %r6, %r194;
	mov.b32 	%r196, 0;
	st.shared.u32 	[%r195+512], %r196;
	st.shared.u32 	[%r195+1536], %r196;
	st.shared.u32 	[%r195+2560], %r196;
	st.shared.u32 	[%r195+3584], %r196;
	add.s32 	%r427, %r427, 4;
$L__BB11_26:
	setp.eq.s32 	%p21, %r5, 0;
	@%p21 bra 	$L__BB11_30;
	setp.eq.s32 	%p22, %r5, 1;
	shl.b32 	%r197, %r427, 10;
	add.s32 	%r38, %r6, %r197;
	mov.b32 	%r198, 0;
	st.shared.u32 	[%r38+512], %r198;
	@%p22 bra 	$L__BB11_30;
	setp.eq.s32 	%p23, %r5, 2;
	mov.b32 	%r199, 0;
	st.shared.u32 	[%r38+1536], %r199;
	@%p23 bra 	$L__BB11_30;
	mov.b32 	%r200, 0;
	st.shared.u32 	[%r38+2560], %r200;
$L__BB11_30:
	bar.sync 	0;
	bar.sync 	0;
	shl.b64 	%rd8, %rd135, 30;
	sub.s64 	%rd24, %rd17, %rd8;
	min.u64 	%rd9, %rd24, 1073741824;
	setp.le.u64 	%p24, %rd9, %rd3;
	@%p24 bra 	$L__BB11_70;
	mov.u64 	%rd136, %rd3;
$L__BB11_32:
	add.s64 	%rd11, %rd136, %rd8;
	sub.s64 	%rd12, %rd17, %rd11;
	setp.lt.u64 	%p25, %rd12, 2048;
	@%p25 bra 	$L__BB11_34;
	add.s64 	%rd27, %rd11, %rd5;
	shl.b64 	%rd28, %rd27, 2;
	add.s64 	%rd29, %rd1, %rd28;
	ld.global.u32 	%r459, [%rd29];
	ld.global.u32 	%r458, [%rd29+512];
	ld.global.u32 	%r457, [%rd29+1024];
	ld.global.u32 	%r456, [%rd29+1536];
	ld.global.u32 	%r455, [%rd29+2048];
	ld.global.u32 	%r454, [%rd29+2560];
	ld.global.u32 	%r453, [%rd29+3072];
	ld.global.u32 	%r452, [%rd29+3584];
	ld.global.u32 	%r451, [%rd29+4096];
	ld.global.u32 	%r450, [%rd29+4608];
	ld.global.u32 	%r449, [%rd29+5120];
	ld.global.u32 	%r448, [%rd29+5632];
	ld.global.u32 	%r447, [%rd29+6144];
	ld.global.u32 	%r446, [%rd29+6656];
	ld.global.u32 	%r445, [%rd29+7168];
	ld.global.u32 	%r444, [%rd29+7680];
	bra.uni 	$L__BB11_66;
$L__BB11_34:
	cvt.u32.u64 	%r202, %rd5;
	cvt.u32.u64 	%r55, %rd12;
	setp.ge.s32 	%p26, %r202, %r55;
	add.s64 	%rd25, %rd11, %rd5;
	shl.b64 	%rd26, %rd25, 2;
	add.s64 	%rd13, %rd1, %rd26;
	mov.b32 	%r459, -1;
	@%p26 bra 	$L__BB11_36;
	ld.global.u32 	%r459, [%rd13];
$L__BB11_36:
	setp.ge.s32 	%p27, %r8, %r55;
	mov.b32 	%r458, -1;
	@%p27 bra 	$L__BB11_38;
	ld.global.u32 	%r458, [%rd13+512];
$L__BB11_38:
	setp.ge.s32 	%p28, %r9, %r55;
	mov.b32 	%r457, -1;
	@%p28 bra 	$L__BB11_40;
	ld.global.u32 	%r457, [%rd13+1024];
$L__BB11_40:
	setp.ge.s32 	%p29, %r10, %r55;
	mov.b32 	%r456, -1;
	@%p29 bra 	$L__BB11_42;
	ld.global.u32 	%r456, [%rd13+1536];
$L__BB11_42:
	setp.ge.s32 	%p30, %r11, %r55;
	mov.b32 	%r455, -1;
	@%p30 bra 	$L__BB11_44;
	ld.global.u32 	%r455, [%rd13+2048];
$L__BB11_44:
	setp.ge.s32 	%p31, %r12, %r55;
	mov.b32 	%r454, -1;
	@%p31 bra 	$L__BB11_46;
	ld.global.u32 	%r454, [%rd13+2560];
$L__BB11_46:
	setp.ge.s32 	%p32, %r13, %r55;
	mov.b32 	%r453, -1;
	@%p32 bra 	$L__BB11_48;
	ld.global.u32 	%r453, [%rd13+3072];
$L__BB11_48:
	mov.u32 	%r210, %tid.x;
	add.s32 	%r211, %r210, 896;
	setp.ge.s32 	%p33, %r211, %r55;
	mov.b32 	%r452, -1;
	@%p33 bra 	$L__BB11_50;
	ld.global.u32 	%r452, [%rd13+3584];
$L__BB11_50:
	or.b32  	%r214, %r210, 1024;
	setp.ge.s32 	%p34, %r214, %r55;
	mov.b32 	%r451, -1;
	@%p34 bra 	$L__BB11_52;
	ld.global.u32 	%r451, [%rd13+4096];
$L__BB11_52:
	add.s32 	%r217, %r210, 1152;
	setp.ge.s32 	%p35, %r217, %r55;
	mov.b32 	%r450, -1;
	@%p35 bra 	$L__BB11_54;
	ld.global.u32 	%r450, [%rd13+4608];
$L__BB11_54:
	setp.ge.s32 	%p36, %r14, %r55;
	mov.b32 	%r449, -1;
	@%p36 bra 	$L__BB11_56;
	ld.global.u32 	%r449, [%rd13+5120];
$L__BB11_56:
	add.s32 	%r221, %r210, 1408;
	setp.ge.s32 	%p37, %r221, %r55;
	mov.b32 	%r448, -1;
	@%p37 bra 	$L__BB11_58;
	ld.global.u32 	%r448, [%rd13+5632];
$L__BB11_58:
	add.s32 	%r224, %r210, 1536;
	setp.ge.s32 	%p38, %r224, %r55;
	mov.b32 	%r447, -1;
	@%p38 bra 	$L__BB11_60;
	ld.global.u32 	%r447, [%rd13+6144];
$L__BB11_60:
	add.s32 	%r227, %r210, 1664;
	setp.ge.s32 	%p39, %r227, %r55;
	mov.b32 	%r446, -1;
	@%p39 bra 	$L__BB11_62;
	ld.global.u32 	%r446, [%rd13+6656];
$L__BB11_62:
	add.s32 	%r230, %r210, 1792;
	setp.ge.s32 	%p40, %r230, %r55;
	mov.b32 	%r445, -1;
	@%p40 bra 	$L__BB11_64;
	ld.global.u32 	%r445, [%rd13+7168];
$L__BB11_64:
	setp.ge.s32 	%p41, %r15, %r55;
	mov.b32 	%r444, -1;
	@%p41 bra 	$L__BB11_66;
	ld.global.u32 	%r444, [%rd13+7680];
$L__BB11_66:
	setp.le.s32 	%p42, %r159, %r158;
	@%p42 bra 	$L__BB11_69;
	mov.b32 	%r460, 0;
	mov.u32 	%r461, %r158;
$L__BB11_68:
	sub.s32 	%r233, %r159, %r461;
	shl.b32 	%r234, %r460, 10;
	mov.u32 	%r235, _ZZN3cub18CUB_300001_SM_10006detail10radix_sort30DeviceRadixSortHistogramKernelINS1_5radix10policy_hubIjNS0_8NullTypeEyE10Policy1000ELNS0_9SortOrderE0EjyNS1_21identity_decomposer_tEEEvPT2_PKT1_SB_iiT3_E12temp_storage;
	add.s32 	%r236, %r235, %r234;
	min.s32 	%r237, %r233, 8;
	mov.b32 	%r238, -1;
	shl.b32 	%r239, %r238, %r237;
	not.b32 	%r240, %r239;
	shr.u32 	%r241, %r459, %r461;
	and.b32  	%r242, %r241, %r240;
	shl.b32 	%r243, %r242, 2;
	add.s32 	%r244, %r236, %r243;
	atom.shared.add.u32 	%r245, [%r244], 1;
	shr.u32 	%r246, %r458, %r461;
	and.b32  	%r247, %r246, %r240;
	shl.b32 	%r248, %r247, 2;
	add.s32 	%r249, %r236, %r248;
	atom.shared.add.u32 	%r250, [%r249], 1;
	shr.u32 	%r251, %r457, %r461;
	and.b32  	%r252, %r251, %r240;
	shl.b32 	%r253, %r252, 2;
	add.s32 	%r254, %r236, %r253;
	atom.shared.add.u32 	%r255, [%r254], 1;
	shr.u32 	%r256, %r456, %r461;
	and.b32  	%r257, %r256, %r240;
	shl.b32 	%r258, %r257, 2;
	add.s32 	%r259, %r236, %r258;
	atom.shared.add.u32 	%r260, [%r259], 1;
	shr.u32 	%r261, %r455, %r461;
	and.b32  	%r262, %r261, %r240;
	shl.b32 	%r263, %r262, 2;
	add.s32 	%r264, %r236, %r263;
	atom.shared.add.u32 	%r265, [%r264], 1;
	shr.u32 	%r266, %r454, %r461;
	and.b32  	%r267, %r266, %r240;
	shl.b32 	%r268, %r267, 2;
	add.s32 	%r269, %r236, %r268;
	atom.shared.add.u32 	%r270, [%r269], 1;
	shr.u32 	%r271, %r453, %r461;
	and.b32  	%r272, %r271, %r240;
	shl.b32 	%r273, %r272, 2;
	add.s32 	%r274, %r236, %r273;
	atom.shared.add.u32 	%r275, [%r274], 1;
	shr.u32 	%r276, %r452, %r461;
	and.b32  	%r277, %r276, %r240;
	shl.b32 	%r278, %r277, 2;
	add.s32 	%r279, %r236, %r278;
	atom.shared.add.u32 	%r280, [%r279], 1;
	shr.u32 	%r281, %r451, %r461;
	and.b32  	%r282, %r281, %r240;
	shl.b32 	%r283, %r282, 2;
	add.s32 	%r284, %r236, %r283;
	atom.shared.add.u32 	%r285, [%r284], 1;
	shr.u32 	%r286, %r450, %r461;
	and.b32  	%r287, %r286, %r240;
	shl.b32 	%r288, %r287, 2;
	add.s32 	%r289, %r236, %r288;
	atom.shared.add.u32 	%r290, [%r289], 1;
	shr.u32 	%r291, %r449, %r461;
	and.b32  	%r292, %r291, %r240;
	shl.b32 	%r293, %r292, 2;
	add.s32 	%r294, %r236, %r293;
	atom.shared.add.u32 	%r295, [%r294], 1;
	shr.u32 	%r296, %r448, %r461;
	and.b32  	%r297, %r296, %r240;
	shl.b32 	%r298, %r297, 2;
	add.s32 	%r299, %r236, %r298;
	atom.shared.add.u32 	%r300, [%r299], 1;
	shr.u32 	%r301, %r447, %r461;
	and.b32  	%r302, %r301, %r240;
	shl.b32 	%r303, %r302, 2;
	add.s32 	%r304, %r236, %r303;
	atom.shared.add.u32 	%r305, [%r304], 1;
	shr.u32 	%r306, %r446, %r461;
	and.b32  	%r307, %r306, %r240;
	shl.b32 	%r308, %r307, 2;
	add.s32 	%r309, %r236, %r308;
	atom.shared.add.u32 	%r310, [%r309], 1;
	shr.u32 	%r311, %r445, %r461;
	and.b32  	%r312, %r311, %r240;
	shl.b32 	%r313, %r312, 2;
	add.s32 	%r314, %r236, %r313;
	atom.shared.add.u32 	%r315, [%r314], 1;
	shr.u32 	%r316, %r444, %r461;
	and.b32  	%r317, %r316, %r240;
	shl.b32 	%r318, %r317, 2;
	add.s32 	%r319, %r236, %r318;
	atom.shared.add.u32 	%r320, [%r319], 1;
	add.s32 	%r461, %r461, 8;
	add.s32 	%r460, %r460, 1;
	setp.lt.s32 	%p43, %r461, %r159;
	@%p43 bra 	$L__BB11_68;
$L__BB11_69:
	add.s64 	%rd136, %rd136, %rd4;
	setp.lt.u64 	%p44, %rd136, %rd9;
	@%p44 bra 	$L__BB11_32;
$L__BB11_70:
	bar.sync 	0;
	@%p1 bra 	$L__BB11_152;
	setp.lt.u32 	%p45, %r1, 7;
	mov.b32 	%r464, 0;
	@%p45 bra 	$L__BB11_90;
	mov.b32 	%r462, 0;
$L__BB11_73:
	.pragma "nounroll";
	shl.b32 	%r323, %r462, 10;
	add.s32 	%r108, %r6, %r323;
	ld.shared.u32 	%r109, [%r108];
	setp.eq.s32 	%p46, %r109, 0;
	@%p46 bra 	$L__BB11_75;
	cvt.u32.u64 	%r324, %rd5;
	shl.b32 	%r325, %r462, 8;
	add.s32 	%r326, %r325, %r324;
	mul.wide.u32 	%rd30, %r326, 8;
	add.s64 	%rd31, %rd2, %rd30;
	cvt.u64.u32 	%rd32, %r109;
	atom.global.add.u64 	%rd33, [%rd31], %rd32;
$L__BB11_75:
	ld.shared.u32 	%r110, [%r108+1024];
	setp.eq.s32 	%p47, %r110, 0;
	@%p47 bra 	$L__BB11_77;
	cvt.u32.u64 	%r327, %rd5;
	shl.b32 	%r328, %r462, 8;
	add.s32 	%r329, %r328, %r327;
	add.s32 	%r330, %r329, 256;
	mul.wide.u32 	%rd34, %r330, 8;
	add.s64 	%rd35, %rd2, %rd34;
	cvt.u64.u32 	%rd36, %r110;
	atom.global.add.u64 	%rd37, [%rd35], %rd36;
$L__BB11_77:
	ld.shared.u32 	%r111, [%r108+2048];
	setp.eq.s32 	%p48, %r111, 0;
	@%p48 bra 	$L__BB11_79;
	cvt.u32.u64 	%r331, %rd5;
	shl.b32 	%r332, %r462, 8;
	add.s32 	%r333, %r332, %r331;
	add.s32 	%r334, %r333, 512;
	mul.wide.u32 	%rd38, %r334, 8;
	add.s64 	%rd39, %rd2, %rd38;
	cvt.u64.u32 	%rd40, %r111;
	atom.global.add.u64 	%rd41, [%rd39], %rd40;
$L__BB11_79:
	ld.shared.u32 	%r112, [%r108+3072];
	setp.eq.s32 	%p49, %r112, 0;
	@%p49 bra 	$L__BB11_81;
	cvt.u32.u64 	%r335, %rd5;
	shl.b32 	%r336, %r462, 8;
	add.s32 	%r337, %r336, %r335;
	add.s32 	%r338, %r337, 768;
	mul.wide.u32 	%rd42, %r338, 8;
	add.s64 	%rd43, %rd2, %rd42;
	cvt.u64.u32 	%rd44, %r112;
	atom.global.add.u64 	%rd45, [%rd43], %rd44;
$L__BB11_81:
	ld.shared.u32 	%r113, [%r108+4096];
	setp.eq.s32 	%p50, %r113, 0;
	@%p50 bra 	$L__BB11_83;
	cvt.u32.u64 	%r339, %rd5;
	shl.b32 	%r340, %r462, 8;
	add.s32 	%r341, %r340, %r339;
	add.s32 	%r342, %r341, 1024;
	mul.wide.u32 	%rd46, %r342, 8;
	add.s64 	%rd47, %rd2, %rd46;
	cvt.u64.u32 	%rd48, %r113;
	atom.global.add.u64 	%rd49, [%rd47], %rd48;
$L__BB11_83:
	ld.shared.u32 	%r114, [%r108+5120];
	setp.eq.s32 	%p51, %r114, 0;
	@%p51 bra 	$L__BB11_85;
	cvt.u32.u64 	%r343, %rd5;
	shl.b32 	%r344, %r462, 8;
	add.s32 	%r345, %r344, %r343;
	add.s32 	%r346, %r345, 1280;
	mul.wide.u32 	%rd50, %r346, 8;
	add.s64 	%rd51, %rd2, %rd50;
	cvt.u64.u32 	%rd52, %r114;
	atom.global.add.u64 	%rd53, [%rd51], %rd52;
$L__BB11_85:
	ld.shared.u32 	%r115, [%r108+6144];
	setp.eq.s32 	%p52, %r115, 0;
	@%p52 bra 	$L__BB11_87;
	cvt.u32.u64 	%r347, %rd5;
	shl.b32 	%r348, %r462, 8;
	add.s32 	%r349, %r348, %r347;
	add.s32 	%r350, %r349, 1536;
	mul.wide.u32 	%rd54, %r350, 8;
	add.s64 	%rd55, %rd2, %rd54;
	cvt.u64.u32 	%rd56, %r115;
	atom.global.add.u64 	%rd57, [%rd55], %rd56;
$L__BB11_87:
	ld.shared.u32 	%r116, [%r108+7168];
	setp.eq.s32 	%p53, %r116, 0;
	@%p53 bra 	$L__BB11_89;
	cvt.u32.u64 	%r351, %rd5;
	shl.b32 	%r352, %r462, 8;
	add.s32 	%r353, %r352, %r351;
	add.s32 	%r354, %r353, 1792;
	mul.wide.u32 	%rd58, %r354, 8;
	add.s64 	%rd59, %rd2, %rd58;
	cvt.u64.u32 	%rd60, %r116;
	atom.global.add.u64 	%rd61, [%rd59], %rd60;
$L__BB11_89:
	add.s32 	%r462, %r462, 8;
	setp.ne.s32 	%p54, %r462, %r16;
	mov.u32 	%r464, %r16;
	@%p54 bra 	$L__BB11_73;
$L__BB11_90:
	add.s32 	%r119, %r5, -1;
	setp.eq.s32 	%p55, %r3, 0;
	@%p55 bra 	$L__BB11_111;
	setp.lt.u32 	%p56, %r4, 3;
	@%p56 bra 	$L__BB11_101;
	shl.b32 	%r355, %r464, 10;
	add.s32 	%r120, %r6, %r355;
	ld.shared.u32 	%r121, [%r120];
	setp.eq.s32 	%p57, %r121, 0;
	@%p57 bra 	$L__BB11_94;
	cvt.u32.u64 	%r356, %rd5;
	shl.b32 	%r357, %r464, 8;
	add.s32 	%r358, %r357, %r356;
	mul.wide.u32 	%rd62, %r358, 8;
	add.s64 	%rd63, %rd2, %rd62;
	cvt.u64.u32 	%rd64, %r121;
	atom.global.add.u64 	%rd65, [%rd63], %rd64;
$L__BB11_94:
	ld.shared.u32 	%r122, [%r120+1024];
	setp.eq.s32 	%p58, %r122, 0;
	@%p58 bra 	$L__BB11_96;
	cvt.u32.u64 	%r359, %rd5;
	shl.b32 	%r360, %r464, 8;
	add.s32 	%r361, %r360, %r359;
	add.s32 	%r362, %r361, 256;
	mul.wide.u32 	%rd66, %r362, 8;
	add.s64 	%rd67, %rd2, %rd66;
	cvt.u64.u32 	%rd68, %r122;
	atom.global.add.u64 	%rd69, [%rd67], %rd68;
$L__BB11_96:
	ld.shared.u32 	%r123, [%r120+2048];
	setp.eq.s32 	%p59, %r123, 0;
	@%p59 bra 	$L__BB11_98;
	cvt.u32.u64 	%r363, %rd5;
	shl.b32 	%r364, %r464, 8;
	add.s32 	%r365, %r364, %r363;
	add.s32 	%r366, %r365, 512;
	mul.wide.u32 	%rd70, %r366, 8;
	add.s64 	%rd71, %rd2, %rd70;
	cvt.u64.u32 	%rd72, %r123;
	atom.global.add.u64 	%rd73, [%rd71], %rd72;
$L__BB11_98:
	ld.shared.u32 	%r124, [%r120+3072];
	setp.eq.s32 	%p60, %r124, 0;
	@%p60 bra 	$L__BB11_100;
	cvt.u32.u64 	%r367, %rd5;
	shl.b32 	%r368, %r464, 8;
	add.s32 	%r369, %r368, %r367;
	add.s32 	%r370, %r369, 768;
	mul.wide.u32 	%rd74, %r370, 8;
	add.s64 	%rd75, %rd2, %rd74;
	cvt.u64.u32 	%rd76, %r124;
	atom.global.add.u64 	%rd77, [%rd75], %rd76;
$L__BB11_100:
	add.s32 	%r464, %r464, 4;
$L__BB11_101:
	setp.eq.s32 	%p61, %r5, 0;
	@%p61 bra 	$L__BB11_111;
	setp.eq.s32 	%p62, %r119, 0;
	@%p62 bra 	$L__BB11_108;
	shl.b32 	%r371, %r464, 10;
	add.s32 	%r127, %r6, %r371;
	ld.shared.u32 	%r128, [%r127];
	setp.eq.s32 	%p63, %r128, 0;
	@%p63 bra 	$L__BB11_105;
	cvt.u32.u64 	%r372, %rd5;
	shl.b32 	%r373, %r464, 8;
	add.s32 	%r374, %r373, %r372;
	mul.wide.u32 	%rd78, %r374, 8;
	add.s64 	%rd79, %rd2, %rd78;
	cvt.u64.u32 	%rd80, %r128;
	atom.global.add.u64 	%rd81, [%rd79], %rd80;
$L__BB11_105:
	ld.shared.u32 	%r129, [%r127+1024];
	setp.eq.s32 	%p64, %r129, 0;
	@%p64 bra 	$L__BB11_107;
	cvt.u32.u64 	%r375, %rd5;
	shl.b32 	%r376, %r464, 8;
	add.s32 	%r377, %r376, %r375;
	add.s32 	%r378, %r377, 256;
	mul.wide.u32 	%rd82, %r378, 8;
	add.s64 	%rd83, %rd2, %rd82;
	cvt.u64.u32 	%rd84, %r129;
	atom.global.add.u64 	%rd85, [%rd83], %rd84;
$L__BB11_107:
	add.s32 	%r464, %r464, 2;
$L__BB11_108:
	setp.eq.s32 	%p65, %r17, 0;
	@%p65 bra 	$L__BB11_111;
	shl.b32 	%r379, %r464, 10;
	add.s32 	%r380, %r6, %r379;
	ld.shared.u32 	%r132, [%r380];
	setp.eq.s32 	%p66, %r132, 0;
	@%p66 bra 	$L__BB11_111;
	cvt.u32.u64 	%r381, %rd5;
	shl.b32 	%r382, %r464, 8;
	add.s32 	%r383, %r382, %r381;
	mul.wide.u32 	%rd86, %r383, 8;
	add.s64 	%rd87, %rd2, %rd86;
	cvt.u64.u32 	%rd88, %r132;
	atom.global.add.u64 	%rd89, [%rd87], %rd88;
$L__BB11_111:
	cvt.u32.u64 	%r384, %rd5;
	setp.gt.u32 	%p67, %r384, 127;
	@%p67 bra 	$L__BB11_152;
	setp.lt.u32 	%p68, %r1, 7;
	mov.b32 	%r468, 0;
	@%p68 bra 	$L__BB11_131;
	mov.b32 	%r466, 0;
$L__BB11_114:
	.pragma "nounroll";
	shl.b32 	%r388, %r466, 10;
	add.s32 	%r134, %r6, %r388;
	ld.shared.u32 	%r135, [%r134+512];
	setp.eq.s32 	%p69, %r135, 0;
	shl.b32 	%r389, %r466, 8;
	add.s32 	%r390, %r389, %r384;
	mul.wide.u32 	%rd90, %r390, 8;
	add.s64 	%rd15, %rd2, %rd90;
	@%p69 bra 	$L__BB11_116;
	cvt.u64.u32 	%rd91, %r135;
	atom.global.add.u64 	%rd92, [%rd15+1024], %rd91;
$L__BB11_116:
	ld.shared.u32 	%r136, [%r134+1536];
	setp.eq.s32 	%p70, %r136, 0;
	@%p70 bra 	$L__BB11_118;
	cvt.u64.u32 	%rd93, %r136;
	atom.global.add.u64 	%rd94, [%rd15+3072], %rd93;
$L__BB11_118:
	ld.shared.u32 	%r137, [%r134+2560];
	setp.eq.s32 	%p71, %r137, 0;
	@%p71 bra 	$L__BB11_120;
	cvt.u64.u32 	%rd95, %r137;
	atom.global.add.u64 	%rd96, [%rd15+5120], %rd95;
$L__BB11_120:
	ld.shared.u32 	%r138, [%r134+3584];
	setp.eq.s32 	%p72, %r138, 0;
	@%p72 bra 	$L__BB11_122;
	cvt.u64.u32 	%rd97, %r138;
	atom.global.add.u64 	%rd98, [%rd15+7168], %rd97;
$L__BB11_122:
	ld.shared.u32 	%r139, [%r134+4608];
	setp.eq.s32 	%p73, %r139, 0;
	@%p73 bra 	$L__BB11_124;
	cvt.u64.u32 	%rd99, %r139;
	atom.global.add.u64 	%rd100, [%rd15+9216], %rd99;
$L__BB11_124:
	ld.shared.u32 	%r140, [%r134+5632];
	setp.eq.s32 	%p74, %r140, 0;
	@%p74 bra 	$L__BB11_126;
	cvt.u64.u32 	%rd101, %r140;
	atom.global.add.u64 	%rd102, [%rd15+11264], %rd101;
$L__BB11_126:
	ld.shared.u32 	%r141, [%r134+6656];
	setp.eq.s32 	%p75, %r141, 0;
	@%p75 bra 	$L__BB11_128;
	cvt.u64.u32 	%rd103, %r141;
	atom.global.add.u64 	%rd104, [%rd15+13312], %rd103;
$L__BB11_128:
	ld.shared.u32 	%r142, [%r134+7680];
	setp.eq.s32 	%p76, %r142, 0;
	@%p76 bra 	$L__BB11_130;
	cvt.u64.u32 	%rd105, %r142;
	atom.global.add.u64 	%rd106, [%rd15+15360], %rd105;
$L__BB11_130:
	add.s32 	%r466, %r466, 8;
	setp.ne.s32 	%p77, %r466, %r16;
	mov.u32 	%r468, %r16;
	@%p77 bra 	$L__BB11_114;
$L__BB11_131:
	setp.eq.s32 	%p78, %r3, 0;
	@%p78 bra 	$L__BB11_152;
	setp.lt.u32 	%p79, %r4, 3;
	@%p79 bra 	$L__BB11_142;
	shl.b32 	%r391, %r468, 10;
	add.s32 	%r145, %r6, %r391;
	ld.shared.u32 	%r146, [%r145+512];
	setp.eq.s32 	%p80, %r146, 0;
	@%p80 bra 	$L__BB11_135;
	shl.b32 	%r393, %r468, 8;
	add.s32 	%r394, %r393, %r384;
	mul.wide.u32 	%rd107, %r394, 8;
	add.s64 	%rd108, %rd2, %rd107;
	cvt.u64.u32 	%rd109, %r146;
	atom.global.add.u64 	%rd110, [%rd108+1024], %rd109;
$L__BB11_135:
	ld.shared.u32 	%r147, [%r145+1536];
	setp.eq.s32 	%p81, %r147, 0;
	@%p81 bra 	$L__BB11_137;
	shl.b32 	%r396, %r468, 8;
	add.s32 	%r397, %r396, %r384;
	add.s32 	%r398, %r397, 256;
	mul.wide.u32 	%rd111, %r398, 8;
	add.s64 	%rd112, %rd2, %rd111;
	cvt.u64.u32 	%rd113, %r147;
	atom.global.add.u64 	%rd114, [%rd112+1024], %rd113;
$L__BB11_137:
	ld.shared.u32 	%r148, [%r145+2560];
	setp.eq.s32 	%p82, %r148, 0;
	@%p82 bra 	$L__BB11_139;
	shl.b32 	%r400, %r468, 8;
	add.s32 	%r401, %r400, %r384;
	add.s32 	%r402, %r401, 512;
	mul.wide.u32 	%rd115, %r402, 8;
	add.s64 	%rd116, %rd2, %rd115;
	cvt.u64.u32 	%rd117, %r148;
	atom.global.add.u64 	%rd118, [%rd116+1024], %rd117;
$L__BB11_139:
	ld.shared.u32 	%r149, [%r145+3584];
	setp.eq.s32 	%p83, %r149, 0;
	@%p83 bra 	$L__BB11_141;
	shl.b32 	%r404, %r468, 8;
	add.s32 	%r405, %r404, %r384;
	add.s32 	%r406, %r405, 768;
	mul.wide.u32 	%rd119, %r406, 8;
	add.s64 	%rd120, %rd2, %rd119;
	cvt.u64.u32 	%rd121, %r149;
	atom.global.add.u64 	%rd122, [%rd120+1024], %rd121;
$L__BB11_141:
	add.s32 	%r468, %r468, 4;
$L__BB11_142:
	setp.eq.s32 	%p84, %r5, 0;
	@%p84 bra 	$L__BB11_152;
	setp.eq.s32 	%p85, %r119, 0;
	@%p85 bra 	$L__BB11_149;
	shl.b32 	%r407, %r468, 10;
	add.s32 	%r152, %r6, %r407;
	ld.shared.u32 	%r153, [%r152+512];
	setp.eq.s32 	%p86, %r153, 0;
	@%p86 bra 	$L__BB11_146;
	shl.b32 	%r409, %r468, 8;
	add.s32 	%r410, %r409, %r384;
	mul.wide.u32 	%rd123, %r410, 8;
	add.s64 	%rd124, %rd2, %rd123;
	cvt.u64.u32 	%rd125, %r153;
	atom.global.add.u64 	%rd126, [%rd124+1024], %rd125;
$L__BB11_146:
	ld.shared.u32 	%r154, [%r152+1536];
	setp.eq.s32 	%p87, %r154, 0;
	@%p87 bra 	$L__BB11_148;
	shl.b32 	%r412, %r468, 8;
	add.s32 	%r413, %r412, %r384;
	add.s32 	%r414, %r413, 256;
	mul.wide.u32 	%rd127, %r414, 8;
	add.s64 	%rd128, %rd2, %rd127;
	cvt.u64.u32 	%rd129, %r154;
	atom.global.add.u64 	%rd130, [%rd128+1024], %rd129;
$L__BB11_148:
	add.s32 	%r468, %r468, 2;
$L__BB11_149:
	setp.eq.s32 	%p88, %r17, 0;
	@%p88 bra 	$L__BB11_152;
	shl.b32 	%r415, %r468, 10;
	add.s32 	%r416, %r6, %r415;
	ld.shared.u32 	%r157, [%r416+512];
	setp.eq.s32 	%p89, %r157, 0;
	@%p89 bra 	$L__BB11_152;
	shl.b32 	%r418, %r468, 8;
	add.s32 	%r419, %r418, %r384;
	mul.wide.u32 	%rd131, %r419, 8;
	add.s64 	%rd132, %rd2, %rd131;
	cvt.u64.u32 	%rd133, %r157;
	atom.global.add.u64 	%rd134, [%rd132+1024], %rd133;
$L__BB11_152:
	bar.sync 	0;
	add.s64 	%rd135, %rd135, 1;
	setp.ne.s64 	%p90, %rd135, %rd6;
	@%p90 bra 	$L__BB11_2;
$L__BB11_153:
	ret;

}
	// .globl	_ZN3cub18CUB_300001_SM_10006detail10radix_sort33DeviceRadixSortExclusiveSumKernelINS1_5radix10policy_hubIjNS0_8NullTypeEyE10Policy1000EyEEvPT0_
.visible .entry _ZN3cub18CUB_300001_SM_10006detail10radix_sort33DeviceRadixSortExclusiveSumKernelINS1_5radix10policy_hubIjNS0_8NullTypeEyE10Policy1000EyEEvPT0_(
	.param .u64 .ptr .align 1 _ZN3cub18CUB_300001_SM_10006detail10radix_sort33DeviceRadixSortExclusiveSumKernelINS1_5radix10policy_hubIjNS0_8NullTypeEyE10Policy1000EyEEvPT0__param_0
)
{
	.reg .pred 	%p<4>;
	.reg .b32 	%r<28>;
	.reg .b64 	%rd<54>;
	// demoted variable
	.shared .align 16 .b8 _ZZN3cub18CUB_300001_SM_10006detail10radix_sort33DeviceRadixSortExclusiveSumKernelINS1_5radix10policy_hubIjNS0_8NullTypeEyE10Policy1000EyEEvPT0_E12temp_storage[2336];
	ld.param.u64 	%rd5, [_ZN3cub18CUB_300001_SM_10006detail10radix_sort33DeviceRadixSortExclusiveSumKernelINS1_5radix10policy_hubIjNS0_8NullTypeEyE10Policy1000EyEEvPT0__param_0];
	cvta.to.global.u64 	%rd6, %rd5;
	mov.u32 	%r3, %ctaid.x;
	shl.b32 	%r4, %r3, 8;
	mov.u32 	%r1, %tid.x;
	setp.gt.u32 	%p1, %r1, 255;
	add.s32 	%r5, %r4, %r1;
	mul.wide.s32 	%rd7, %r5, 8;
	add.s64 	%rd1, %rd6, %rd7;
	@%p1 bra 	$L__BB12_2;
	ld.global.u64 	%rd53, [%rd1];
$L__BB12_2:
	shr.u32 	%r6, %r1, 3;
	add.s32 	%r7, %r6, %r1;
	shl.b32 	%r8, %r7, 3;
	mov.u32 	%r9, _ZZN3cub18CUB_300001_SM_10006detail10radix_sort33DeviceRadixSortExclusiveSumKernelINS1_5radix10policy_hubIjNS0_8NullTypeEyE10Policy1000EyEEvPT0_E12temp_storage;
	add.s32 	%r10, %r9, %r8;
	add.s32 	%r2, %r10, 16;
	st.shared.u64 	[%r10+16], %rd53;
	bar.sync 	0;
	setp.gt.u32 	%p2, %r1, 31;
	@%p2 bra 	$L__BB12_4;
	mad.lo.s32 	%r27, %r1, 72, %r9;
	ld.shared.u64 	%rd23, [%r27+16];
	ld.shared.u64 	%rd24, [%r27+24];
	ld.shared.u64 	%rd25, [%r27+32];
	ld.shared.u64 	%rd26, [%r27+40];
	ld.shared.u64 	%rd27, [%r27+48];
	ld.shared.u64 	%rd28, [%r27+56];
	ld.shared.u64 	%rd29, [%r27+64];
	ld.shared.u64 	%rd30, [%r27+72];
	add.s64 	%rd31, %rd24, %rd23;
	add.s64 	%rd32, %rd31, %rd25;
	add.s64 	%rd33, %rd32, %rd26;
	add.s64 	%rd34, %rd33, %rd27;
	add.s64 	%rd35, %rd34, %rd28;
	add.s64 	%rd36, %rd35, %rd29;
	add.s64 	%rd10, %rd36, %rd30;
	mov.b32 	%r11, 1;
	mov.b32 	%r24, 0;
	mov.b32 	%r25, -1;
	// begin inline asm
	{  .reg .u64 r0;  .reg .u32 lo;  .reg .u32 hi;  .reg .pred p;  mov.b64 {lo, hi}, %rd10;  shfl.sync.up.b32 lo|p, lo, %r11, %r24, %r25;  shfl.sync.up.b32 hi|p, hi, %r11, %r24, %r25;  mov.b64 r0, {lo, hi};  @p add.u64 r0, r0, %rd10;  mov.u64 %rd8, r0;}
	// end inline asm
	mov.b32 	%r14, 2;
	// begin inline asm
	{  .reg .u64 r0;  .reg .u32 lo;  .reg .u32 hi;  .reg .pred p;  mov.b64 {lo, hi}, %rd8;  shfl.sync.up.b32 lo|p, lo, %r14, %r24, %r25;  shfl.sync.up.b32 hi|p, hi, %r14, %r24, %r25;  mov.b64 r0, {lo, hi};  @p add.u64 r0, r0, %rd8;  mov.u64 %rd11, r0;}
	// end inline asm
	mov.b32 	%r17, 4;
	// begin inline asm
	{  .reg .u64 r0;  .reg .u32 lo;  .reg .u32 hi;  .reg .pred p;  mov.b64 {lo, hi}, %rd11;  shfl.sync.up.b32 lo|p, lo, %r17, %r24, %r25;  shfl.sync.up.b32 hi|p, hi, %r17, %r24, %r25;  mov.b64 r0, {lo, hi};  @p add.u64 r0, r0, %rd11;  mov.u64 %rd14, r0;}
	// end inline asm
	mov.b32 	%r20, 8;
	// begin inline asm
	{  .reg .u64 r0;  .reg .u32 lo;  .reg .u32 hi;  .reg .pred p;  mov.b64 {lo, hi}, %rd14;  shfl.sync.up.b32 lo|p, lo, %r20, %r24, %r25;  shfl.sync.up.b32 hi|p, hi, %r20, %r24, %r25;  mov.b64 r0, {lo, hi};  @p add.u64 r0, r0, %rd14;  mov.u64 %rd17, r0;}
	// end inline asm
	mov.b32 	%r23, 16;
	// begin inline asm
	{  .reg .u64 r0;  .reg .u32 lo;  .reg .u32 hi;  .reg .pred p;  mov.b64 {lo, hi}, %rd17;  shfl.sync.up.b32 lo|p, lo, %r23, %r24, %r25;  shfl.sync.up.b32 hi|p, hi, %r23, %r24, %r25;  mov.b64 r0, {lo, hi};  @p add.u64 r0, r0, %rd17;  mov.u64 %rd20, r0;}
	// end inline asm
	sub.s64 	%rd37, %rd20, %rd10;
	ld.shared.u64 	%rd38, [%r27+16];
	ld.shared.u64 	%rd39, [%r27+24];
	ld.shared.u64 	%rd40, [%r27+32];
	ld.shared.u64 	%rd41, [%r27+40];
	ld.shared.u64 	%rd42, [%r27+48];
	ld.shared.u64 	%rd43, [%r27+56];
	ld.shared.u64 	%rd44, [%r27+64];
	add.s64 	%rd45, %rd38, %rd37;
	add.s64 	%rd46, %rd39, %rd45;
	add.s64 	%rd47, %rd40, %rd46;
	add.s64 	%rd48, %rd41, %rd47;
	add.s64 	%rd49, %rd42, %rd48;
	add.s64 	%rd50, %rd43, %rd49;
	add.s64 	%rd51, %rd44, %rd50;
	st.shared.u64 	[%r27+16], %rd37;
	st.shared.u64 	[%r27+24], %rd45;
	st.shared.u64 	[%r27+32], %rd46;
	st.shared.u64 	[%r27+40], %rd47;
	st.shared.u64 	[%r27+48], %rd48;
	st.shared.u64 	[%r27+56], %rd49;
	st.shared.u64 	[%r27+64], %rd50;
	st.shared.u64 	[%r27+72], %rd51;
$L__BB12_4:
	setp.gt.u32 	%p3, %r1, 255;
	bar.sync 	0;
	@%p3 bra 	$L__BB12_6;
	ld.shared.u64 	%rd52, [%r2];
	st.global.u64 	[%rd1], %rd52;
$L__BB12_6:
	ret;

}
	// .globl	_ZN3cub18CUB_300001_SM_10006detail10radix_sort29DeviceRadixSortOnesweepKernelINS1_5radix10policy_hubIjNS0_8NullTypeEyE10Policy1000ELNS0_9SortOrderE0EjS6_yiiNS1_21identity_decomposer_tEEEvPT5_SC_PT3_PKSD_PT1_PKSH_PT2_PKSL_T4_iiT6_
.visible .entry _ZN3cub18CUB_300001_SM_10006detail10radix_sort29DeviceRadixSortOnesweepKernelINS1_5radix10policy_hubIjNS0_8NullTypeEyE10Policy1000ELNS0_9SortOrderE0EjS6_yiiNS1_21identity_decomposer_tEEEvPT5_SC_PT3_PKSD_PT1_PKSH_PT2_PKSL_T4_iiT6_(
	.param .u64 .ptr .align 1 _ZN3cub18CUB_300001_SM_10006detail10radix_sort29DeviceRadixSortOnesweepKernelINS1_5radix10policy_hubIjNS0_8NullTypeEyE10Policy1000ELNS0_9SortOrderE0EjS6_yiiNS1_21identity_decomposer_tEEEvPT5_SC_PT3_PKSD_PT1_PKSH_PT2_PKSL_T4_iiT6__param_0,
	.param .u64 .ptr .align 1 _ZN3cub18CUB_300001_SM_10006detail10radix_sort29DeviceRadixSortOnesweepKernelINS1_5radix10policy_hubIjNS0_8NullTypeEyE10Policy1000ELNS0_9SortOrderE0EjS6_yiiNS1_21identity_decomposer_tEEEvPT5_SC_PT3_PKSD_PT1_PKSH_PT2_PKSL_T4_iiT6__param_1,
	.param .u64 .ptr .align 1 _ZN3cub18CUB_300001_SM_10006detail10radix_sort29DeviceRadixSortOnesweepKernelINS1_5radix10policy_hubIjNS0_8NullTypeEyE10Policy1000ELNS0_9SortOrderE0EjS6_yiiNS1_21identity_decomposer_tEEEvPT5_SC_PT3_PKSD_PT1_PKSH_PT2_PKSL_T4_iiT6__param_2,
	.param .u64 .ptr .align 1 _ZN3cub18CUB_300001_SM_10006detail10radix_sort29DeviceRadixSortOnesweepKernelINS1_5radix10policy_hubIjNS0_8NullTypeEyE10Policy1000ELNS0_9SortOrderE0EjS6_yiiNS1_21identity_decomposer_tEEEvPT5_SC_PT3_PKSD_PT1_PKSH_PT2_PKSL_T4_iiT6__param_3,
	.param .u64 .ptr .align 1 _ZN3cub18CUB_300001_SM_10006detail10radix_sort29DeviceRadixSortOnesweepKernelINS1_5radix10policy_hubIjNS0_8NullTypeEyE10Policy1000ELNS0_9SortOrderE0EjS6_yiiNS1_21identity_decomposer_tEEEvPT5_SC_PT3_PKSD_PT1_PKSH_PT2_PKSL_T4_iiT6__param_4,
	.param .u64 .ptr .align 1 _ZN3cub18CUB_300001_SM_10006detail10radix_sort29DeviceRadixSortOnesweepKernelINS1_5radix10policy_hubIjNS0_8NullTypeEyE10Policy1000ELNS0_9SortOrderE0EjS6_yiiNS1_21identity_decomposer_tEEEvPT5_SC_PT3_PKSD_PT1_PKSH_PT2_PKSL_T4_iiT6__param_5,
	.param .u64 .ptr .align 1 _ZN3cub18CUB_300001_SM_10006detail10radix_sort29DeviceRadixSortOnesweepKernelINS1_5radix10policy_hubIjNS0_8NullTypeEyE10Policy1000ELNS0_9SortOrderE0EjS6_yiiNS1_21identity_decomposer_tEEEvPT5_SC_PT3_PKSD_PT1_PKSH_PT2_PKSL_T4_iiT6__param_6,
	.param .u64 .ptr .align 1 _ZN3cub18CUB_300001_SM_10006detail10radix_sort29DeviceRadixSortOnesweepKernelINS1_5radix10policy_hubIjNS0_8NullTypeEyE10Policy1000ELNS0_9SortOrderE0EjS6_yiiNS1_21identity_decomposer_tEEEvPT5_SC_PT3_PKSD_PT1_PKSH_PT2_PKSL_T4_iiT6__param_7,
	.param .u32 _ZN3cub18CUB_300001_SM_10006detail10radix_sort29DeviceRadixSortOnesweepKernelINS1_5radix10policy_hubIjNS0_8NullTypeEyE10Policy1000ELNS0_9SortOrderE0EjS6_yiiNS1_21identity_decomposer_tEEEvPT5_SC_PT3_PKSD_PT1_PKSH_PT2_PKSL_T4_iiT6__param_8,
	.param .u32 _ZN3cub18CUB_300001_SM_10006detail10radix_sort29DeviceRadixSortOnesweepKernelINS1_5radix10policy_hubIjNS0_8NullTypeEyE10Policy1000ELNS0_9SortOrderE0EjS6_yiiNS1_21identity_decomposer_tEEEvPT5_SC_PT3_PKSD_PT1_PKSH_PT2_PKSL_T4_iiT6__param_9,
	.param .u32 _ZN3cub18CUB_300001_SM_10006detail10radix_sort29DeviceRadixSortOnesweepKernelINS1_5radix10policy_hubIjNS0_8NullTypeEyE10Policy1000ELNS0_9SortOrderE0EjS6_yiiNS1_21identity_decomposer_tEEEvPT5_SC_PT3_PKSD_PT1_PKSH_PT2_PKSL_T4_iiT6__param_10,
	.param .align 1 .b8 _ZN3cub18CUB_300001_SM_10006detail10radix_sort29DeviceRadixSortOnesweepKernelINS1_5radix10policy_hubIjNS0_8NullTypeEyE10Policy1000ELNS0_9SortOrderE0EjS6_yiiNS1_21identity_decomposer_tEEEvPT5_SC_PT3_PKSD_PT1_PKSH_PT2_PKSL_T4_iiT6__param_11[1]
)
.maxntid 384
{
	.reg .pred 	%p<143>;
	.reg .b32 	%r<1708>;
	.reg .b64 	%rd<242>;
	// demoted variable
	.shared .align 16 .b8 _ZZN3cub18CUB_300001_SM_10006detail10radix_sort29DeviceRadixSortOnesweepKernelINS1_5radix10policy_hubIjNS0_8NullTypeEyE10Policy1000ELNS0_9SortOrderE0EjS6_yiiNS1_21identity_decomposer_tEEEvPT5_SC_PT3_PKSD_PT1_PKSH_PT2_PKSL_T4_iiT6_E1s[31232];
	ld.param.u64 	%rd18, [_ZN3cub18CUB_300001_SM_10006detail10radix_sort29DeviceRadixSortOnesweepKernelINS1_5radix10policy_hubIjNS0_8NullTypeEyE10Policy1000ELNS0_9SortOrderE0EjS6_yiiNS1_21identity_decomposer_tEEEvPT5_SC_PT3_PKSD_PT1_PKSH_PT2_PKSL_T4_iiT6__param_1];
	ld.param.u64 	%rd22, [_ZN3cub18CUB_300001_SM_10006detail10radix_sort29DeviceRadixSortOnesweepKernelINS1_5radix10policy_hubIjNS0_8NullTypeEyE10Policy1000ELNS0_9SortOrderE0EjS6_yiiNS1_21identity_decomposer_tEEEvPT5_SC_PT3_PKSD_PT1_PKSH_PT2_PKSL_T4_iiT6__param_5];
	ld.param.u32 	%r247, [_ZN3cub18CUB_300001_SM_10006detail10radix_sort29DeviceRadixSortOnesweepKernelINS1_5radix10policy_hubIjNS0_8NullTypeEyE10Policy1000ELNS0_9SortOrderE0EjS6_yiiNS1_21identity_decomposer_tEEEvPT5_SC_PT3_PKSD_PT1_PKSH_PT2_PKSL_T4_iiT6__param_10];
	cvta.to.global.u64 	%rd1, %rd22;
	mov.u32 	%r1, %tid.x;
	shr.u32 	%r2, %r1, 5;
	// begin inline asm
	mov.u32 %r248, %laneid;
	// end inline asm
	setp.ne.s32 	%p1, %r1, 0;
	@%p1 bra 	$L__BB13_2;
	cvta.to.global.u64 	%rd23, %rd18;
	atom.global.add.u32 	%r249, [%rd23], 1;
	st.shared.u32 	[_ZZN3cub18CUB_300001_SM_10006detail10radix_sort29DeviceRadixSortOnesweepKernelINS1_5radix10policy_hubIjNS0_8NullTypeEyE10Policy1000ELNS0_9SortOrderE0EjS6_yiiNS1_21identity_decomposer_tEEEvPT5_SC_PT3_PKSD_PT1_PKSH_PT2_PKSL_T4_iiT6_E1s+29184], %r249;
$L__BB13_2:
	ld.param.u32 	%r1582, [_ZN3cub18CUB_300001_SM_10006detail10radix_sort29DeviceRadixSortOnesweepKernelINS1_5radix10policy_hubIjNS0_8NullTypeEyE10Policy1000ELNS0_9SortOrderE0EjS6_yiiNS1_21identity_decomposer_tEEEvPT5_SC_PT3_PKSD_PT1_PKSH_PT2_PKSL_T4_iiT6__param_8];
	bar.sync 	0;
	ld.shared.u32 	%r4, [_ZZN3cub18CUB_300001_SM_10006detail10radix_sort29DeviceRadixSortOnesweepKernelINS1_5radix10policy_hubIjNS0_8NullTypeEyE10Policy1000ELNS0_9SortOrderE0EjS6_yiiNS1_21identity_decomposer_tEEEvPT5_SC_PT3_PKSD_PT1_PKSH_PT2_PKSL_T4_iiT6_E1s+29184];
	mul.lo.s32 	%r250, %r4, 7296;
	add.s32 	%r251, %r250, 7296;
	setp.gt.s32 	%p2, %r251, %r1582;
	cvt.s64.s32 	%rd2, %r250;
	@%p2 bra 	$L__BB13_4;
	and.b32  	%r252, %r1, 31;
	and.b32  	%r253, %r1, 992;
	mul.lo.s32 	%r254, %r253, 19;
	or.b32  	%r255, %r254, %r252;
	cvt.u64.u32 	%rd24, %r255;
	add.s64 	%rd25, %rd24, %rd2;
	shl.b64 	%rd26, %rd25, 2;
	add.s64 	%rd27, %rd1, %rd26;
	ld.global.u32 	%r1653, [%rd27];
	ld.global.u32 	%r1654, [%rd27+128];
	ld.global.u32 	%r1655, [%rd27+256];
	ld.global.u32 	%r1656, [%rd27+384];
	ld.global.u32 	%r1657, [%rd27+512];
	ld.global.u32 	%r1658, [%rd27+640];
	ld.global.u32 	%r1659, [%rd27+768];
	ld.global.u32 	%r1660, [%rd27+896];
	ld.global.u32 	%r1661, [%rd27+1024];
	ld.global.u32 	%r1662, [%rd27+1152];
	ld.global.u32 	%r1663, [%rd27+1280];
	ld.global.u32 	%r1664, [%rd27+1408];
	ld.global.u32 	%r1665, [%rd27+1536];
	ld.global.u32 	%r1666, [%rd27+1664];
	ld.global.u32 	%r1667, [%rd27+1792];
	ld.global.u32 	%r1668, [%rd27+1920];
	ld.global.u32 	%r1669, [%rd27+2048];
	ld.global.u32 	%r1670, [%rd27+2176];
	ld.global.u32 	%r1671, [%rd27+2304];
	bra.uni 	$L__BB13_42;
$L__BB13_4:
	ld.param.u32 	%r1583, [_ZN3cub18CUB_300001_SM_10006detail10radix_sort29DeviceRadixSortOnesweepKernelINS1_5radix10policy_hubIjNS0_8NullTypeEyE10Policy1000ELNS0_9SortOrderE0EjS6_yiiNS1_21identity_decomposer_tEEEvPT5_SC_PT3_PKSD_PT1_PKSH_PT2_PKSL_T4_iiT6__param_8];
	cvt.u32.u64 	%r257, %rd2;
	sub.s32 	%r24, %r1583, %r257;
	and.b32  	%r258, %r1, 31;
	and.b32  	%r259, %r1, 992;
	mul.lo.s32 	%r260, %r259, 19;
	or.b32  	%r25, %r260, %r258;
	setp.ge.s32 	%p3, %r25, %r24;
	cvt.u64.u32 	%rd28, %r25;
	add.s64 	%rd29, %rd28, %rd2;
	shl.b64 	%rd30, %rd29, 2;
	add.s64 	%rd3, %rd1, %rd30;
	mov.b32 	%r1653, -1;
	@%p3 bra 	$L__BB13_6;
	ld.global.u32 	%r1653, [%rd3];
$L__BB13_6:
	add.s32 	%r262, %r25, 32;
	setp.ge.s32 	%p4, %r262, %r24;
	mov.b32 	%r1654, -1;
	@%p4 bra 	$L__BB13_8;
	ld.global.u32 	%r1654, [%rd3+128];
$L__BB13_8:
	add.s32 	%r264, %r25, 64;
	setp.ge.s32 	%p5, %r264, %r24;
	mov.b32 	%r1655, -1;
	@%p5 bra 	$L__BB13_10;
	ld.global.u32 	%r1655, [%rd3+256];
$L__BB13_10:
	add.s32 	%r266, %r25, 96;
	setp.ge.s32 	%p6, %r266, %r24;
	mov.b32 	%r1656, -1;
	@%p6 bra 	$L__BB13_12;
	ld.global.u32 	%r1656, [%rd3+384];
$L__BB13_12:
	add.s32 	%r268, %r25, 128;
	setp.ge.s32 	%p7, %r268, %r24;
	mov.b32 	%r1657, -1;
	@%p7 bra 	$L__BB13_14;
	ld.global.u32 	%r1657, [%rd3+512];
$L__BB13_14:
	add.s32 	%r270, %r25, 160;
	setp.ge.s32 	%p8, %r270, %r24;
	mov.b32 	%r1658, -1;
	@%p8 bra 	$L__BB13_16;
	ld.global.u32 	%r1658, [%rd3+640];
$L__BB13_16:
	add.s32 	%r272, %r25, 192;
	setp.ge.s32 	%p9, %r272, %r24;
	mov.b32 	%r1659, -1;
	@%p9 bra 	$L__BB13_18;
	ld.global.u32 	%r1659, [%rd3+768];
$L__BB13_18:
	add.s32 	%r274, %r25, 224;
	setp.ge.s32 	%p10, %r274, %r24;
	mov.b32 	%r1660, -1;
	@%p10 bra 	$L__BB13_20;
	ld.global.u32 	%r1660, [%rd3+896];
$L__BB13_20:
	add.s32 	%r276, %r25, 256;
	setp.ge.s32 	%p11, %r276, %r24;
	mov.b32 	%r1661, -1;
	@%p11 bra 	$L__BB13_22;
	ld.global.u32 	%r1661, [%rd3+1024];
$L__BB13_22:
	add.s32 	%r278, %r25, 288;
	setp.ge.s32 	%p12, %r278, %r24;
	mov.b32 	%r1662, -1;
	@%p12 bra 	$L__BB13_24;
	ld.global.u32 	%r1662, [%rd3+1152];
$L__BB13_24:
	add.s32 	%r280, %r25, 320;
	setp.ge.s32 	%p13, %r280, %r24;
	mov.b32 	%r1663, -1;
	@%p13 bra 	$L__BB13_26;
	ld.global.u32 	%r1663, [%rd3+1280];
$L__BB13_26:
	add.s32 	%r282, %r25, 352;
	setp.ge.s32 	%p14, %r282, %r24;
	mov.b32 	%r1664, -1;
	@%p14 bra 	$L__BB13_28;
	ld.global.u32 	%r1664, [%rd3+1408];
$L__BB13_28:
	add.s32 	%r284, %r25, 384;
	setp.ge.s32 	%p15, %r284, %r24;
	mov.b32 	%r1665, -1;
	@%p15 bra 	$L__BB13_30;
	ld.global.u32 	%r1665, [%rd3+1536];
$L__BB13_30:
	add.s32 	%r286, %r25, 416;
	setp.ge.s32 	%p16, %r286, %r24;
	mov.b32 	%r1666, -1;
	@%p16 bra 	$L__BB13_32;
	ld.global.u32 	%r1666, [%rd3+1664];
$L__BB13_32:
	add.s32 	%r288, %r25, 448;
	setp.ge.s32 	%p17, %r288, %r24;
	mov.b32 	%r1667, -1;
	@%p17 bra 	$L__BB13_34;
	ld.global.u32 	%r1667, [%rd3+1792];
$L__BB13_34:
	add.s32 	%r290, %r25, 480;
	setp.ge.s32 	%p18, %r290, %r24;
	mov.b32 	%r1668, -1;
	@%p18 bra 	$L__BB13_36;
	ld.global.u32 	%r1668, [%rd3+1920];
$L__BB13_36:
	add.s32 	%r292, %r25, 512;
	setp.ge.s32 	%p19, %r292, %r24;
	mov.b32 	%r1669, -1;
	@%p19 bra 	$L__BB13_38;
	ld.global.u32 	%r1669, [%rd3+2048];
$L__BB13_38:
	add.s32 	%r294, %r25, 544;
	setp.ge.s32 	%p20, %r294, %r24;
	mov.b32 	%r1670, -1;
	@%p20 bra 	$L__BB13_40;
	ld.global.u32 	%r1670, [%rd3+2176];
$L__BB13_40:
	add.s32 	%r296, %r25, 576;
	setp.ge.s32 	%p21, %r296, %r24;
	mov.b32 	%r1671, -1;
	@%p21 bra 	$L__BB13_42;
	ld.global.u32 	%r1671, [%rd3+2304];
$L__BB13_42:
	mov.b32 	%r297, -1;
	shl.b32 	%r298, %r297, %r247;
	not.b32 	%r82, %r298;
	shl.b32 	%r299, %r2, 10;
	mov.u32 	%r300, _ZZN3cub18CUB_300001_SM_10006detail10radix_sort29DeviceRadixSortOnesweepKernelINS1_5radix10policy_hubIjNS0_8NullTypeEyE10Policy1000ELNS0_9SortOrderE0EjS6_yiiNS1_21identity_decomposer_tEEEvPT5_SC_PT3_PKSD_PT1_PKSH_PT2_PKSL_T4_iiT6_E1s;
	add.s32 	%r83, %r300, %r299;
	setp.gt.s32 	%p22, %r248, 255;
	@%p22 bra 	$L__BB13_55;
	max.s32 	%r301, %r248, 224;
	sub.s32 	%r302, %r301, %r248;
	add.s32 	%r303, %r302, 31;
	shr.u32 	%r304, %r303, 5;
	add.s32 	%r84, %r304, 1;
	and.b32  	%r85, %r84, 15;
	setp.lt.u32 	%p23, %r303, 480;
	mov.u32 	%r1675, %r248;
	@%p23 bra 	$L__BB13_46;
	and.b32  	%r305, %r84, 268435440;
	neg.s32 	%r1673, %r305;
	shl.b32 	%r307, %r248, 2;
	add.s32 	%r308, %r299, %r307;
	add.s32 	%r310, %r308, %r300;
	add.s32 	%r1672, %r310, 1024;
	mov.u32 	%r1675, %r248;
$L__BB13_45:
	.pragma "nounroll";
	mov.b32 	%r311, 0;
	st.shared.u32 	[%r1672+-1024], %r311;
	st.shared.u32 	[%r1672+-896], %r311;
	st.shared.u32 	[%r1672+-768], %r311;
	st.shared.u32 	[%r1672+-640], %r311;
	st.shared.u32 	[%r1672+-512], %r311;
	st.shared.u32 	[%r1672+-384], %r311;
	st.shared.u32 	[%r1672+-256], %r311;
	st.shared.u32 	[%r1672+-128], %r311;
	st.shared.u32 	[%r1672], %r311;
	st.shared.u32 	[%r1672+128], %r311;
	st.shared.u32 	[%r1672+256], %r311;
	st.shared.u32 	[%r1672+384], %r311;
	st.shared.u32 	[%r1672+512], %r311;
	st.shared.u32 	[%r1672+640], %r311;
	st.shared.u32 	[%r1672+768], %r311;
	st.shared.u32 	[%r1672+896], %r311;
	add.s32 	%r1675, %r1675, 512;
	add.s32 	%r1673, %r1673, 16;
	add.s32 	%r1672, %r1672, 2048;
	setp.ne.s32 	%p24, %r1673, 0;
	@%p24 bra 	$L__BB13_45;
$L__BB13_46:
	setp.eq.s32 	%p25, %r85, 0;
	@%p25 bra 	$L__BB13_55;
	and.b32  	%r95, %r84, 7;
	setp.lt.u32 	%p26, %r85, 8;
	@%p26 bra 	$L__BB13_49;
	shl.b32 	%r312, %r1675, 2;
	add.s32 	%r313, %r83, %r312;
	mov.b32 	%r314, 0;
	st.shared.u32 	[%r313], %r314;
	st.shared.u32 	[%r313+128], %r314;
	st.shared.u32 	[%r313+256], %r314;
	st.shared.u32 	[%r313+384], %r314;
	st.shared.u32 	[%r313+512], %r314;
	st.shared.u32 	[%r313+640], %r314;
	st.shared.u32 	[%r313+768], %r314;
	st.shared.u32 	[%r313+896], %r314;
	add.s32 	%r1675, %r1675, 256;
$L__BB13_49:
	setp.eq.s32 	%p27, %r95, 0;
	@%p27 bra 	$L__BB13_55;
	and.b32  	%r98, %r84, 3;
	setp.lt.u32 	%p28, %r95, 4;
	@%p28 bra 	$L__BB13_52;
	shl.b32 	%r315, %r1675, 2;
	add.s32 	%r316, %r83, %r315;
	mov.b32 	%r317, 0;
	st.shared.u32 	[%r316], %r317;
	st.shared.u32 	[%r316+128], %r317;
	st.shared.u32 	[%r316+256], %r317;
	st.shared.u32 	[%r316+384], %r317;
	add.s32 	%r1675, %r1675, 128;
$L__BB13_52:
	setp.eq.s32 	%p29, %r98, 0;
	@%p29 bra 	$L__BB13_55;
	shl.b32 	%r319, %r1675, 2;
	add.s32 	%r320, %r299, %r319;
	add.s32 	%r1679, %r300, %r320;
	neg.s32 	%r1678, %r98;
$L__BB13_54:
	.pragma "nounroll";
	mov.b32 	%r322, 0;
	st.shared.u32 	[%r1679], %r322;
	add.s32 	%r1679, %r1679, 128;
	add.s32 	%r1678, %r1678, 1;
	setp.ne.s32 	%p30, %r1678, 0;
	@%p30 bra 	$L__BB13_54;
$L__BB13_55:
	ld.param.u32 	%r1590, [_ZN3cub18CUB_300001_SM_10006detail10radix_sort29DeviceRadixSortOnesweepKernelINS1_5radix10policy_hubIjNS0_8NullTypeEyE10Policy1000ELNS0_9SortOrderE0EjS6_yiiNS1_21identity_decomposer_tEEEvPT5_SC_PT3_PKSD_PT1_PKSH_PT2_PKSL_T4_iiT6__param_9];
	bar.warp.sync 	-1;
	shr.u32 	%r324, %r1653, %r1590;
	and.b32  	%r107, %r324, %r82;
	shl.b32 	%r325, %r1, 5;
	and.b32  	%r326, %r325, 31744;
	mov.u32 	%r327, _ZZN3cub18CUB_300001_SM_10006detail10radix_sort29DeviceRadixSortOnesweepKernelINS1_5radix10policy_hubIjNS0_8NullTypeEyE10Policy1000ELNS0_9SortOrderE0EjS6_yiiNS1_21identity_decomposer_tEEEvPT5_SC_PT3_PKSD_PT1_PKSH_PT2_PKSL_T4_iiT6_E1s;
	add.s32 	%r328, %r327, %r326;
	shl.b32 	%r329, %r107, 2;
	add.s32 	%r108, %r328, %r329;
	atom.shared.add.u32 	%r330, [%r108], 1;
	shr.u32 	%r331, %r1654, %r1590;
	and.b32  	%r332, %r331, %r82;
	shl.b32 	%r333, %r332, 2;
	add.s32 	%r109, %r328, %r333;
	atom.shared.add.u32 	%r334, [%r109], 1;
	shr.u32 	%r335, %r1655, %r1590;
	and.b32  	%r336, %r335, %r82;
	shl.b32 	%r337, %r336, 2;
	add.s32 	%r110, %r328, %r337;
	atom.shared.add.u32 	%r338, [%r110], 1;
	shr.u32 	%r339, %r1656, %r1590;
	and.b32  	%r340, %r339, %r82;
	shl.b32 	%r341, %r340, 2;
	add.s32 	%r111, %r328, %r341;
	atom.shared.add.u32 	%r342, [%r111], 1;
	shr.u32 	%r343, %r1657, %r1590;
	and.b32  	%r344, %r343, %r82;
	shl.b32 	%r345, %r344, 2;
	add.s32 	%r112, %r328, %r345;
	atom.shared.add.u32 	%r346, [%r112], 1;
	shr.u32 	%r347, %r1658, %r1590;
	and.b32  	%r348, %r347, %r82;
	shl.b32 	%r349, %r348, 2;
	add.s32 	%r113, %r328, %r349;
	atom.shared.add.u32 	%r350, [%r113], 1;
	shr.u32 	%r351, %r1659, %r1590;
	and.b32  	%r352, %r351, %r82;
	shl.b32 	%r353, %r352, 2;
	add.s32 	%r114, %r328, %r353;
	atom.shared.add.u32 	%r354, [%r114], 1;
	shr.u32 	%r355, %r1660, %r1590;
	and.b32  	%r356, %r355, %r82;
	shl.b32 	%r357, %r356, 2;
	add.s32 	%r358, %r328, %r357;
	atom.shared.add.u32 	%r359, [%r358], 1;
	shr.u32 	%r360, %r1661, %r1590;
	and.b32  	%r361, %r360, %r82;
	shl.b32 	%r362, %r361, 2;
	add.s32 	%r363, %r328, %r362;
	atom.shared.add.u32 	%r364, [%r363], 1;
	shr.u32 	%r365, %r1662, %r1590;
	and.b32  	%r366, %r365, %r82;
	shl.b32 	%r367, %r366, 2;
	add.s32 	%r115, %r328, %r367;
	atom.shared.add.u32 	%r368, [%r115], 1;
	shr.u32 	%r369, %r1663, %r1590;
	and.b32  	%r370, %r369, %r82;
	shl.b32 	%r371, %r370, 2;
	add.s32 	%r116, %r328, %r371;
	atom.shared.add.u32 	%r372, [%r116], 1;
	shr.u32 	%r373, %r1664, %r1590;
	and.b32  	%r374, %r373, %r82;
	shl.b32 	%r375, %r374, 2;
	add.s32 	%r117, %r328, %r375;
	atom.shared.add.u32 	%r376, [%r117], 1;
	shr.u32 	%r377, %r1665, %r1590;
	and.b32  	%r378, %r377, %r82;
	shl.b32 	%r379, %r378, 2;
	add.s32 	%r118, %r328, %r379;
	atom.shared.add.u32 	%r380, [%r118], 1;
	shr.u32 	%r381, %r1666, %r1590;
	and.b32  	%r382, %r381, %r82;
	shl.b32 	%r383, %r382, 2;
	add.s32 	%r119, %r328, %r383;
	atom.shared.add.u32 	%r384, [%r119], 1;
	shr.u32 	%r385, %r1667, %r1590;
	and.b32  	%r386, %r385, %r82;
	shl.b32 	%r387, %r386, 2;
	add.s32 	%r120, %r328, %r387;
	atom.shared.add.u32 	%r388, [%r120], 1;
	shr.u32 	%r389, %r1668, %r1590;
	and.b32  	%r390, %r389, %r82;
	shl.b32 	%r391, %r390, 2;
	add.s32 	%r392, %r328, %r391;
	atom.shared.add.u32 	%r393, [%r392], 1;
	shr.u32 	%r394, %r1669, %r1590;
	and.b32  	%r395, %r394, %r82;
	shl.b32 	%r396, %r395, 2;
	add.s32 	%r397, %r328, %r396;
	atom.shared.add.u32 	%r398, [%r397], 1;
	shr.u32 	%r399, %r1670, %r1590;
	and.b32  	%r400, %r399, %r82;
	shl.b32 	%r401, %r400, 2;
	add.s32 	%r402, %r328, %r401;
	atom.shared.add.u32 	%r403, [%r402], 1;
	shr.u32 	%r404, %r1671, %r1590;
	and.b32  	%r405, %r404, %r82;
	shl.b32 	%r406, %r405, 2;
	add.s32 	%r407, %r328, %r406;
	atom.shared.add.u32 	%r408, [%r407], 1;
	bar.sync 	0;
	setp.gt.u32 	%p31, %r1, 255;
	shl.b32 	%r409, %r1, 2;
	add.s32 	%r121, %r327, %r409;
	mov.b32 	%r1680, 0;
	@%p31 bra 	$L__BB13_57;
	ld.shared.u32 	%r410, [%r121];
	mov.b32 	%r411, 0;
	st.shared.u32 	[%r121], %r411;
	ld.shared.u32 	%r412, [%r121+1024];
	st.shared.u32 	[%r121+1024], %r410;
	add.s32 	%r413, %r412, %r410;
	ld.shared.u32 	%r414, [%r121+2048];
	st.shared.u32 	[%r121+2048], %r413;
	add.s32 	%r415, %r414, %r413;
	ld.shared.u32 	%r416, [%r121+3072];
	st.shared.u32 	[%r121+3072], %r415;
	add.s32 	%r417, %r416, %r415;
	ld.shared.u32 	%r418, [%r121+4096];
	st.shared.u32 	[%r121+4096], %r417;
	add.s32 	%r419, %r418, %r417;
	ld.shared.u32 	%r420, [%r121+5120];
	st.shared.u32 	[%r121+5120], %r419;
	add.s32 	%r421, %r420, %r419;
	ld.shared.u32 	%r422, [%r121+6144];
	st.shared.u32 	[%r121+6144], %r421;
	add.s32 	%r423, %r422, %r421;
	ld.shared.u32 	%r424, [%r121+7168];
	st.shared.u32 	[%r121+7168], %r423;
	add.s32 	%r425, %r424, %r423;
	ld.shared.u32 	%r426, [%r121+8192];
	st.shared.u32 	[%r121+8192], %r425;
	add.s32 	%r427, %r426, %r425;
	ld.shared.u32 	%r428, [%r121+9216];
	st.shared.u32 	[%r121+9216], %r427;
	add.s32 	%r429, %r428, %r427;
	ld.shared.u32 	%r430, [%r121+10240];
	st.shared.u32 	[%r121+10240], %r429;
	add.s32 	%r431, %r430, %r429;
	ld.shared.u32 	%r432, [%r121+11264];
	st.shared.u32 	[%r121+11264], %r431;
	add.s32 	%r1680, %r432, %r431;
$L__BB13_57:
	ld.param.u64 	%rd230, [_ZN3cub18CUB_300001_SM_10006detail10radix_sort29DeviceRadixSortOnesweepKernelINS1_5radix10policy_hubIjNS0_8NullTypeEyE10Policy1000ELNS0_9SortOrderE0EjS6_yiiNS1_21identity_decomposer_tEEEvPT5_SC_PT3_PKSD_PT1_PKSH_PT2_PKSL_T4_iiT6__param_0];
	cvta.to.global.u64 	%rd4, %rd230;
	setp.gt.u32 	%p32, %r1, 255;
	@%p32 bra 	$L__BB13_59;
	or.b32  	%r433, %r1680, 1073741824;
	shl.b32 	%r434, %r4, 8;
	add.s32 	%r435, %r434, %r1;
	mul.wide.s32 	%rd31, %r435, 4;
	add.s64 	%rd32, %rd4, %rd31;
	st.volatile.global.u32 	[%rd32], %r433;
$L__BB13_59:
	ld.param.u64 	%rd239, [_ZN3cub18CUB_300001_SM_10006detail10radix_sort29DeviceRadixSortOnesweepKernelINS1_5radix10policy_hubIjNS0_8NullTypeEyE10Policy1000ELNS0_9SortOrderE0EjS6_yiiNS1_21identity_decomposer_tEEEvPT5_SC_PT3_PKSD_PT1_PKSH_PT2_PKSL_T4_iiT6__param_4];
	cvta.to.global.u64 	%rd5, %rd239;
	setp.lt.u32 	%p33, %r1, 256;
	setp.eq.s32 	%p34, %r1680, 7296;
	and.pred  	%p35, %p33, %p34;
	selp.u32 	%r436, 1, 0, %p35;
	{ 
	.reg .pred 	%p1; 
	.reg .pred 	%p2; 
	setp.ne.u32 	%p1, %r436, 0; 
	bar.red.or.pred 	%p2, 0, %p1; 
	selp.u32 	%r437, 1, 0, %p2; 
	}
	setp.eq.s32 	%p36, %r437, 0;
	cvt.u64.u32 	%rd6, %r1;
	@%p36 bra 	$L__BB13_111;
	shl.b32 	%r438, %r1, 3;
	add.s32 	%r440, %r327, %r438;
	add.s32 	%r124, %r440, 29184;
	@%p32 bra 	$L__BB13_68;
	ld.param.u64 	%rd237, [_ZN3cub18CUB_300001_SM_10006detail10radix_sort29DeviceRadixSortOnesweepKernelINS1_5radix10policy_hubIjNS0_8NullTypeEyE10Policy1000ELNS0_9SortOrderE0EjS6_yiiNS1_21identity_decomposer_tEEEvPT5_SC_PT3_PKSD_PT1_PKSH_PT2_PKSL_T4_iiT6__param_3];
	cvta.to.global.u64 	%rd33, %rd237;
	shl.b64 	%rd34, %rd6, 3;
	add.s64 	%rd35, %rd33, %rd34;
	ld.global.u64 	%rd36, [%rd35];
	setp.gt.u32 	%p38, %r1, %r107;
	selp.b64 	%rd37, 7296, 0, %p38;
	sub.s64 	%rd240, %rd36, %rd37;
	st.shared.u64 	[%r124], %rd240;
	setp.lt.s32 	%p39, %r4, 1;
	mov.u32 	%r1684, %r1680;
	@%p39 bra 	$L__BB13_67;
	mov.b32 	%r1682, -1;
	mov.u32 	%r1681, %r4;
	mov.u32 	%r1684, %r1680;
$L__BB13_63:
	add.s32 	%r128, %r1681, -1;
$L__BB13_64:
	membar.cta;
	shl.b32 	%r442, %r128, 8;
	add.s32 	%r443, %r442, %r1;
	mul.wide.s32 	%rd38, %r443, 4;
	add.s64 	%rd39, %rd4, %rd38;
	ld.volatile.global.u32 	%r129, [%rd39];
	setp.eq.s32 	%p40, %r129, 0;
	@%p40 bra 	$L__BB13_64;
	and.b32  	%r444, %r129, 1073741823;
	add.s32 	%r1684, %r444, %r1684;
	setp.gt.s32 	%p41, %r129, -1;
	vote.sync.ballot.b32 	%r1682, %p41, %r1682;
	setp.gt.u32 	%p43, %r1681, 1;
	and.pred  	%p44, %p41, %p43;
	mov.u32 	%r1681, %r128;
	@%p44 bra 	$L__BB13_63;
	ld.shared.u64 	%rd240, [%r124];
$L__BB13_67:
	or.b32  	%r445, %r1684, -2147483648;
	shl.b32 	%r446, %r4, 8;
	add.s32 	%r447, %r446, %r1;
	mul.wide.s32 	%rd40, %r447, 4;
	add.s64 	%rd41, %rd4, %rd40;
	st.volatile.global.u32 	[%rd41], %r445;
	sub.s32 	%r448, %r1684, %r1680;
	cvt.s64.s32 	%rd42, %r448;
	add.s64 	%rd43, %rd240, %rd42;
	st.shared.u64 	[%r124], %rd43;
$L__BB13_68:
	ld.param.u32 	%r1584, [_ZN3cub18CUB_300001_SM_10006detail10radix_sort29DeviceRadixSortOnesweepKernelINS1_5radix10policy_hubIjNS0_8NullTypeEyE10Policy1000ELNS0_9SortOrderE0EjS6_yiiNS1_21identity_decomposer_tEEEvPT5_SC_PT3_PKSD_PT1_PKSH_PT2_PKSL_T4_iiT6__param_8];
	ld.param.u64 	%rd233, [_ZN3cub18CUB_300001_SM_10006detail10radix_sort29DeviceRadixSortOnesweepKernelINS1_5radix10policy_hubIjNS0_8NullTypeEyE10Policy1000ELNS0_9SortOrderE0EjS6_yiiNS1_21identity_decomposer_tEEEvPT5_SC_PT3_PKSD_PT1_PKSH_PT2_PKSL_T4_iiT6__param_2];
	mad.lo.s32 	%r133, %r4, 7296, 7296;
	setp.lt.s32 	%p46, %r133, %r1584;
	setp.eq.s64 	%p47, %rd233, 0;
	or.pred  	%p48, %p47, %p46;
	or.pred  	%p49, %p32, %p48;
	@%p49 bra 	$L__BB13_70;
	ld.param.u64 	%rd234, [_ZN3cub18CUB_300001_SM_10006detail10radix_sort29DeviceRadixSortOnesweepKernelINS1_5radix10policy_hubIjNS0_8NullTypeEyE10Policy1000ELNS0_9SortOrderE0EjS6_yiiNS1_21identity_decomposer_tEEEvPT5_SC_PT3_PKSD_PT1_PKSH_PT2_PKSL_T4_iiT6__param_2];
	ld.shared.u64 	%rd44, [%r124];
	setp.gt.u32 	%p50, %r1, %r107;
	selp.b64 	%rd45, 7296, 0, %p50;
	cvt.s64.s32 	%rd46, %r1680;
	add.s64 	%rd47, %rd45, %rd46;
	add.s64 	%rd48, %rd47, %rd44;
	cvta.to.global.u64 	%rd49, %rd234;
	shl.b64 	%rd50, %rd6, 3;
	add.s64 	%rd51, %rd49, %rd50;
	st.global.u64 	[%rd51], %rd48;
$L__BB13_70:
	ld.param.u32 	%r1585, [_ZN3cub18CUB_300001_SM_10006detail10radix_sort29DeviceRadixSortOnesweepKernelINS1_5radix10policy_hubIjNS0_8NullTypeEyE10Policy1000ELNS0_9SortOrderE0EjS6_yiiNS1_21identity_decomposer_tEEEvPT5_SC_PT3_PKSD_PT1_PKSH_PT2_PKSL_T4_iiT6__param_8];
	setp.gt.s32 	%p51, %r133, %r1585;
	bar.sync 	0;
	shl.b32 	%r449, %r107, 3;
	add.s32 	%r451, %r327, %r449;
	ld.shared.u64 	%rd10, [%r451+29184];
	@%p51 bra 	$L__BB13_72;
	and.b32  	%r452, %r1, 31;
	and.b32  	%r453, %r1, 992;
	mul.lo.s32 	%r454, %r453, 19;
	or.b32  	%r455, %r454, %r452;
	cvt.u64.u32 	%rd52, %r455;
	add.s64 	%rd53, %rd10, %rd52;
	shl.b64 	%rd54, %rd53, 2;
	add.s64 	%rd55, %rd5, %rd54;
	st.global.u32 	[%rd55], %r1653;
	st.global.u32 	[%rd55+128], %r1654;
	st.global.u32 	[%rd55+256], %r1655;
	st.global.u32 	[%rd55+384], %r1656;
	st.global.u32 	[%rd55+512], %r1657;
	st.global.u32 	[%rd55+640], %r1658;
	st.global.u32 	[%rd55+768], %r1659;
	st.global.u32 	[%rd55+896], %r1660;
	st.global.u32 	[%rd55+1024], %r1661;
	st.global.u32 	[%rd55+1152], %r1662;
	st.global.u32 	[%rd55+1280], %r1663;
	st.global.u32 	[%rd55+1408], %r1664;
	st.global.u32 	[%rd55+1536], %r1665;
	st.global.u32 	[%rd55+1664], %r1666;
	st.global.u32 	[%rd55+1792], %r1667;
	st.global.u32 	[%rd55+1920], %r1668;
	st.global.u32 	[%rd55+2048], %r1669;
	st.global.u32 	[%rd55+2176], %r1670;
	st.global.u32 	[%rd55+2304], %r1671;
	bra.uni 	$L__BB13_110;
$L__BB13_72:
	ld.param.u32 	%r1586, [_ZN3cub18CUB_300001_SM_10006detail10radix_sort29DeviceRadixSortOnesweepKernelINS1_5radix10policy_hubIjNS0_8NullTypeEyE10Policy1000ELNS0_9SortOrderE0EjS6_yiiNS1_21identity_decomposer_tEEEvPT5_SC_PT3_PKSD_PT1_PKSH_PT2_PKSL_T4_iiT6__param_8];
	mad.lo.s32 	%r134, %r4, -7296, %r1586;
	and.b32  	%r456, %r1, 31;
	and.b32  	%r457, %r1, 992;
	mul.lo.s32 	%r458, %r457, 19;
	or.b32  	%r135, %r458, %r456;
	setp.ge.s32 	%p52, %r135, %r134;
	cvt.u64.u32 	%rd56, %r135;
	add.s64 	%rd57, %rd10, %rd56;
	shl.b64 	%rd58, %rd57, 2;
	add.s64 	%rd11, %rd5, %rd58;
	@%p52 bra 	$L__BB13_74;
	st.global.u32 	[%rd11], %r1653;
$L__BB13_74:
	add.s32 	%r459, %r135, 32;
	setp.ge.s32 	%p53, %r459, %r134;
	@%p53 bra 	$L__BB13_76;
	st.global.u32 	[%rd11+128], %r1654;
$L__BB13_76:
	add.s32 	%r460, %r135, 64;
	setp.ge.s32 	%p54, %r460, %r134;
	@%p54 bra 	$L__BB13_78;
	st.global.u32 	[%rd11+256], %r1655;
$L__BB13_78:
	add.s32 	%r461, %r135, 96;
	setp.ge.s32 	%p55, %r461, %r134;
	@%p55 bra 	$L__BB13_80;
	st.global.u32 	[%rd11+384], %r1656;
$L__BB13_80:
	add.s32 	%r462, %r135, 128;
	setp.ge.s32 	%p56, %r462, %r134;
	@%p56 bra 	$L__BB13_82;
	st.global.u32 	[%rd11+512], %r1657;
$L__BB13_82:
	add.s32 	%r463, %r135, 160;
	setp.ge.s32 	%p57, %r463, %r134;
	@%p57 bra 	$L__BB13_84;
	st.global.u32 	[%rd11+640], %r1658;
$L__BB13_84:
	add.s32 	%r464, %r135, 192;
	setp.ge.s32 	%p58, %r464, %r134;
	@%p58 bra 	$L__BB13_86;
	st.global.u32 	[%rd11+768], %r1659;
$L__BB13_86:
	add.s32 	%r465, %r135, 224;
	setp.ge.s32 	%p59, %r465, %r134;
	@%p59 bra 	$L__BB13_88;
	st.global.u32 	[%rd11+896], %r1660;
$L__BB13_88:
	add.s32 	%r466, %r135, 256;
	setp.ge.s32 	%p60, %r466, %r134;
	@%p60 bra 	$L__BB13_90;
	st.global.u32 	[%rd11+1024], %r1661;
$L__BB13_90:
	add.s32 	%r467, %r135, 288;
	setp.ge.s32 	%p61, %r467, %r134;
	@%p61 bra 	$L__BB13_92;
	st.global.u32 	[%rd11+1152], %r1662;
$L__BB13_92:
	add.s32 	%r468, %r135, 320;
	setp.ge.s32 	%p62, %r468, %r134;
	@%p62 bra 	$L__BB13_94;
	st.global.u32 	[%rd11+1280], %r1663;
$L__BB13_94:
	add.s32 	%r469, %r135, 352;
	setp.ge.s32 	%p63, %r469, %r134;
	@%p63 bra 	$L__BB13_96;
	st.global.u32 	[%rd11+1408], %r1664;
$L__BB13_96:
	add.s32 	%r470, %r135, 384;
	setp.ge.s32 	%p64, %r470, %r134;
	@%p64 bra 	$L__BB13_98;
	st.global.u32 	[%rd11+1536], %r1665;
$L__BB13_98:
	add.s32 	%r471, %r135, 416;
	setp.ge.s32 	%p65, %r471, %r134;
	@%p65 bra 	$L__BB13_100;
	st.global.u32 	[%rd11+1664], %r1666;
$L__BB13_100:
	add.s32 	%r472, %r135, 448;
	setp.ge.s32 	%p66, %r472, %r134;
	@%p66 bra 	$L__BB13_102;
	st.global.u32 	[%rd11+1792], %r1667;
$L__BB13_102:
	add.s32 	%r473, %r135, 480;
	setp.ge.s32 	%p67, %r473, %r134;
	@%p67 bra 	$L__BB13_104;
	st.global.u32 	[%rd11+1920], %r1668;
$L__BB13_104:
	add.s32 	%r474, %r135, 512;
	setp.ge.s32 	%p68, %r474, %r134;
	@%p68 bra 	$L__BB13_106;
	st.global.u32 	[%rd11+2048], %r1669;
$L__BB13_106:
	add.s32 	%r475, %r135, 544;
	setp.ge.s32 	%p69, %r475, %r134;
	@%p69 bra 	$L__BB13_108;
	st.global.u32 	[%rd11+2176], %r1670;
$L__BB13_108:
	add.s32 	%r476, %r135, 576;
	setp.ge.s32 	%p70, %r476, %r134;
	@%p70 bra 	$L__BB13_110;
	st.global.u32 	[%rd11+2304], %r1671;
$L__BB13_110:
	// begin inline asm
	exit;
	// end inline asm
$L__BB13_111:
	mul.hi.u32 	%r477, %r1, 357913942;
	add.s32 	%r478, %r477, %r1;
	shl.b32 	%r479, %r478, 2;
	add.s32 	%r481, %r327, %r479;
	add.s32 	%r136, %r481, 13328;
	st.shared.u32 	[%r481+13328], %r1680;
	bar.sync 	0;
	setp.gt.u32 	%p71, %r1, 31;
	@%p71 bra 	$L__BB13_113;
	mov.u32 	%r512, _ZZN3cub18CUB_300001_SM_10006detail10radix_sort29DeviceRadixSortOnesweepKernelINS1_5radix10policy_hubIjNS0_8NullTypeEyE10Policy1000ELNS0_9SortOrderE0EjS6_yiiNS1_21identity_decomposer_tEEEvPT5_SC_PT3_PKSD_PT1_PKSH_PT2_PKSL_T4_iiT6_E1s;
	mad.lo.s32 	%r513, %r1, 52, %r512;
	ld.shared.u32 	%r514, [%r513+13328];
	ld.shared.u32 	%r515, [%r513+13332];
	ld.shared.u32 	%r516, [%r513+13336];
	ld.shared.u32 	%r517, [%r513+13340];
	ld.shared.u32 	%r518, [%r513+13344];
	ld.shared.u32 	%r519, [%r513+13348];
	ld.shared.u32 	%r520, [%r513+13352];
	ld.shared.u32 	%r521, [%r513+13356];
	ld.shared.u32 	%r522, [%r513+13360];
	ld.shared.u32 	%r523, [%r513+13364];
	ld.shared.u32 	%r524, [%r513+13368];
	ld.shared.u32 	%r525, [%r513+13372];
	add.s32 	%r526, %r515, %r514;
	add.s32 	%r527, %r526, %r516;
	add.s32 	%r528, %r527, %r517;
	add.s32 	%r529, %r528, %r518;
	add.s32 	%r530, %r529, %r519;
	add.s32 	%r531, %r530, %r520;
	add.s32 	%r532, %r531, %r521;
	add.s32 	%r533, %r532, %r522;
	add.s32 	%r534, %r533, %r523;
	add.s32 	%r535, %r534, %r524;
	add.s32 	%r486, %r535, %r525;
	mov.b32 	%r484, 1;
	mov.b32 	%r509, 0;
	mov.b32 	%r511, -1;
	// begin inline asm
	{  .reg .s32 r0;  .reg .pred p;  shfl.sync.up.b32 r0|p, %r486, %r484, %r509, %r511;  @p add.s32 r0, r0, %r486;  mov.s32 %r482, r0;}
	// end inline asm
	mov.b32 	%r490, 2;
	// begin inline asm
	{  .reg .s32 r0;  .reg .pred p;  shfl.sync.up.b32 r0|p, %r482, %r490, %r509, %r511;  @p add.s32 r0, r0, %r482;  mov.s32 %r488, r0;}
	// end inline asm
	mov.b32 	%r496, 4;
	// begin inline asm
	{  .reg .s32 r0;  .reg .pred p;  shfl.sync.up.b32 r0|p, %r488, %r496, %r509, %r511;  @p add.s32 r0, r0, %r488;  mov.s32 %r494, r0;}
	// end inline asm
	mov.b32 	%r502, 8;
	// begin inline asm
	{  .reg .s32 r0;  .reg .pred p;  shfl.sync.up.b32 r0|p, %r494, %r502, %r509, %r511;  @p add.s32 r0, r0, %r494;  mov.s32 %r500, r0;}
	// end inline asm
	mov.b32 	%r508, 16;
	// begin inline asm
	{  .reg .s32 r0;  .reg .pred p;  shfl.sync.up.b32 r0|p, %r500, %r508, %r509, %r511;  @p add.s32 r0, r0, %r500;  mov.s32 %r506, r0;}
	// end inline asm
	sub.s32 	%r536, %r506, %r486;
	add.s32 	%r537, %r514, %r536;
	add.s32 	%r538, %r515, %r537;
	add.s32 	%r539, %r516, %r538;
	add.s32 	%r540, %r517, %r539;
	add.s32 	%r541, %r518, %r540;
	add.s32 	%r542, %r519, %r541;
	add.s32 	%r543, %r520, %r542;
	add.s32 	%r544, %r521, %r543;
	add.s32 	%r545, %r522, %r544;
	add.s32 	%r546, %r523, %r545;
	add.s32 	%r547, %r524, %r546;
	st.shared.u32 	[%r513+13328], %r536;
	st.shared.u32 	[%r513+13332], %r537;
	st.shared.u32 	[%r513+13336], %r538;
	st.shared.u32 	[%r513+13340], %r539;
	st.shared.u32 	[%r513+13344], %r540;
	st.shared.u32 	[%r513+13348], %r541;
	st.shared.u32 	[%r513+13352], %r542;
	st.shared.u32 	[%r513+13356], %r543;
	st.shared.u32 	[%r513+13360], %r544;
	st.shared.u32 	[%r513+13364], %r545;
	st.shared.u32 	[%r513+13368], %r546;
	st.shared.u32 	[%r513+13372], %r547;
$L__BB13_113:
	setp.gt.u32 	%p72, %r1, 255;
	bar.sync 	0;
	ld.shared.u32 	%r137, [%r136];
	@%p72 bra 	$L__BB13_115;
	ld.shared.u32 	%r548, [%r121];
	add.s32 	%r549, %r548, %r137;
	st.shared.u32 	[%r121], %r549;
	ld.shared.u32 	%r550, [%r121+1024];
	add.s32 	%r551, %r550, %r137;
	st.shared.u32 	[%r121+1024], %r551;
	ld.shared.u32 	%r552, [%r121+2048];
	add.s32 	%r553, %r552, %r137;
	st.shared.u32 	[%r121+2048], %r553;
	ld.shared.u32 	%r554, [%r121+3072];
	add.s32 	%r555, %r554, %r137;
	st.shared.u32 	[%r121+3072], %r555;
	ld.shared.u32 	%r556, [%r121+4096];
	add.s32 	%r557, %r556, %r137;
	st.shared.u32 	[%r121+4096], %r557;
	ld.shared.u32 	%r558, [%r121+5120];
	add.s32 	%r559, %r558, %r137;
	st.shared.u32 	[%r121+5120], %r559;
	ld.shared.u32 	%r560, [%r121+6144];
	add.s32 	%r561, %r560, %r137;
	st.shared.u32 	[%r121+6144], %r561;
	ld.shared.u32 	%r562, [%r121+7168];
	add.s32 	%r563, %r562, %r137;
	st.shared.u32 	[%r121+7168], %r563;
	ld.shared.u32 	%r564, [%r121+8192];
	add.s32 	%r565, %r564, %r137;
	st.shared.u32 	[%r121+8192], %r565;
	ld.shared.u32 	%r566, [%r121+9216];
	add.s32 	%r567, %r566, %r137;
	st.shared.u32 	[%r121+9216], %r567;
	ld.shared.u32 	%r568, [%r121+10240];
	add.s32 	%r569, %r568, %r137;
	st.shared.u32 	[%r121+10240], %r569;
	ld.shared.u32 	%r570, [%r121+11264];
	add.s32 	%r571, %r570, %r137;
	st.shared.u32 	[%r121+11264], %r571;
$L__BB13_115:
	bar.sync 	0;
	// begin inline asm
	mov.u32 %r572, %lanemask_le;
	// end inline asm
	mov.b32 	%r575, 1;
	// begin inline asm
	{
    .reg .pred p;
    and.b32 %r573, %r107, %r575;    setp.ne.u32 p, %r573, 0;
    vote.ballot.sync.b32 %r573, p, 0xffffffff;
    @!p not.b32 %r573, %r573;
}

	// end inline asm
	mov.b32 	%r578, 2;
	// begin inline asm
	{
    .reg .pred p;
    and.b32 %r576, %r107, %r578;    setp.ne.u32 p, %r576, 0;
    vote.ballot.sync.b32 %r576, p, 0xffffffff;
    @!p not.b32 %r576, %r576;
}

	// end inline asm
	and.b32  	%r598, %r576, %r573;
	mov.b32 	%r581, 4;
	// begin inline asm
	{
    .reg .pred p;
    and.b32 %r579, %r107, %r581;    setp.ne.u32 p, %r579, 0;
    vote.ballot.sync.b32 %r579, p, 0xffffffff;
    @!p not.b32 %r579, %r579;
}

	// end inline asm
	and.b32  	%r599, %r579, %r598;
	mov.b32 	%r584, 8;
	// begin inline asm
	{
    .reg .pred p;
    and.b32 %r582, %r107, %r584;    setp.ne.u32 p, %r582, 0;
    vote.ballot.sync.b32 %r582, p, 0xffffffff;
    @!p not.b32 %r582, %r582;
}

	// end inline asm
	and.b32  	%r600, %r582, %r599;
	mov.b32 	%r587, 16;
	// begin inline asm
	{
    .reg .pred p;
    and.b32 %r585, %r107, %r587;    setp.ne.u32 p, %r585, 0;
    vote.ballot.sync.b32 %r585, p, 0xffffffff;
    @!p not.b32 %r585, %r585;
}

	// end inline asm
	and.b32  	%r601, %r585, %r600;
	mov.b32 	%r590, 32;
	// begin inline asm
	{
    .reg .pred p;
    and.b32 %r588, %r107, %r590;    setp.ne.u32 p, %r588, 0;
    vote.ballot.sync.b32 %r588, p, 0xffffffff;
    @!p not.b32 %r588, %r588;
}

	// end inline asm
	and.b32  	%r602, %r588, %r601;
	mov.b32 	%r593, 64;
	// begin inline asm
	{
    .reg .pred p;
    and.b32 %r591, %r107, %r593;    setp.ne.u32 p, %r591, 0;
    vote.ballot.sync.b32 %r591, p, 0xffffffff;
    @!p not.b32 %r591, %r591;
}

	// end inline asm
	and.b32  	%r603, %r591, %r602;
	mov.b32 	%r596, 128;
	// begin inline asm
	{
    .reg .pred p;
    and.b32 %r594, %r107, %r596;    setp.ne.u32 p, %r594, 0;
    vote.ballot.sync.b32 %r594, p, 0xffffffff;
    @!p not.b32 %r594, %r594;
}

	// end inline asm
	and.b32  	%r604, %r594, %r603;
	clz.b32 	%r605, %r604;
	sub.s32 	%r139, 31, %r605;
	and.b32  	%r606, %r572, %r604;
	popc.b32 	%r140, %r606;
	setp.ne.s32 	%p73, %r248, %r139;
	mov.b32 	%r1685, 0;
	@%p73 bra 	$L__BB13_117;
	atom.shared.add.u32 	%r1685, [%r108], %r140;
$L__BB13_117:
	ld.param.u32 	%r1591, [_ZN3cub18CUB_300001_SM_10006detail10radix_sort29DeviceRadixSortOnesweepKernelINS1_5radix10policy_hubIjNS0_8NullTypeEyE10Policy1000ELNS0_9SortOrderE0EjS6_yiiNS1_21identity_decomposer_tEEEvPT5_SC_PT3_PKSD_PT1_PKSH_PT2_PKSL_T4_iiT6__param_9];
	shfl.sync.idx.b32	%r632|%p74, %r1685, %r139, 31, -1;
	add.s32 	%r143, %r140, %r632;
	shr.u32 	%r633, %r1654, %r1591;
	and.b32  	%r629, %r633, %r82;
	mov.b32 	%r609, 1;
	// begin inline asm
	{
    .reg .pred p;
    and.b32 %r607, %r629, %r609;    setp.ne.u32 p, %r607, 0;
    vote.ballot.sync.b32 %r607, p, 0xffffffff;
    @!p not.b32 %r607, %r607;
}

	// end inline asm
	mov.b32 	%r612, 2;
	// begin inline asm
	{
    .reg .pred p;
    and.b32 %r610, %r629, %r612;    setp.ne.u32 p, %r610, 0;
    vote.ballot.sync.b32 %r610, p, 0xffffffff;
    @!p not.b32 %r610, %r610;
}

	// end inline asm
	and.b32  	%r634, %r610, %r607;
	mov.b32 	%r615, 4;
	// begin inline asm
	{
    .reg .pred p;
    and.b32 %r613, %r629, %r615;    setp.ne.u32 p, %r613, 0;
    vote.ballot.sync.b32 %r613, p, 0xffffffff;
    @!p not.b32 %r613, %r613;
}

	// end inline asm
	and.b32  	%r635, %r613, %r634;
	mov.b32 	%r618, 8;
	// begin inline asm
	{
    .reg .pred p;
    and.b32 %r616, %r629, %r618;    setp.ne.u32 p, %r616, 0;
    vote.ballot.sync.b32 %r616, p, 0xffffffff;
    @!p not.b32 %r616, %r616;
}

	// end inline asm
	and.b32  	%r636, %r616, %r635;
	mov.b32 	%r621, 16;
	// begin inline asm
	{
    .reg .pred p;
    and.b32 %r619, %r629, %r621;    setp.ne.u32 p, %r619, 0;
    vote.ballot.sync.b32 %r619, p, 0xffffffff;
    @!p not.b32 %r619, %r619;
}

	// end inline asm
	and.b32  	%r637, %r619, %r636;
	mov.b32 	%r624, 32;
	// begin inline asm
	{
    .reg .pred p;
    and.b32 %r622, %r629, %r624;    setp.ne.u32 p, %r622, 0;
    vote.ballot.sync.b32 %r622, p, 0xffffffff;
    @!p not.b32 %r622, %r622;
}

	// end inline asm
	and.b32  	%r638, %r622, %r637;
	mov.b32 	%r627, 64;
	// begin inline asm
	{
    .reg .pred p;
    and.b32 %r625, %r629, %r627;    setp.ne.u32 p, %r625, 0;
    vote.ballot.sync.b32 %r625, p, 0xffffffff;
    @!p not.b32 %r625, %r625;
}

	// end inline asm
	and.b32  	%r639, %r625, %r638;
	mov.b32 	%r630, 128;
	// begin inline asm
	{
    .reg .pred p;
    and.b32 %r628, %r629, %r630;    setp.ne.u32 p, %r628, 0;
    vote.ballot.sync.b32 %r628, p, 0xffffffff;
    @!p not.b32 %r628, %r628;
}

	// end inline asm
	and.b32  	%r640, %r628, %r639;
	clz.b32 	%r641, %r640;
	sub.s32 	%r144, 31, %r641;
	and.b32  	%r642, %r572, %r640;
	popc.b32 	%r145, %r642;
	setp.ne.s32 	%p75, %r248, %r144;
	mov.b32 	%r1686, 0;
	@%p75 bra 	$L__BB13_119;
	atom.shared.add.u32 	%r1686, [%r109], %r145;
$L__BB13_119:
	ld.param.u32 	%r1592, [_ZN3cub18CUB_300001_SM_10006detail10radix_sort29DeviceRadixSortOnesweepKernelINS1_5radix10policy_hubIjNS0_8NullTypeEyE10Policy1000ELNS0_9SortOrderE0EjS6_yiiNS1_21identity_decomposer_tEEEvPT5_SC_PT3_PKSD_PT1_PKSH_PT2_PKSL_T4_iiT6__param_9];
	shfl.sync.idx.b32	%r668|%p76, %r1686, %r144, 31, -1;
	add.s32 	%r148, %r145, %r668;
	shr.u32 	%r669, %r1655, %r1592;
	and.b32  	%r665, %r669, %r82;
	mov.b32 	%r645, 1;
	// begin inline asm
	{
    .reg .pred p;
    and.b32 %r643, %r665, %r645;    setp.ne.u32 p, %r643, 0;
    vote.ballot.sync.b32 %r643, p, 0xffffffff;
    @!p not.b32 %r643, %r643;
}

	// end inline asm
	mov.b32 	%r648, 2;
	// begin inline asm
	{
    .reg .pred p;
    and.b32 %r646, %r665, %r648;    setp.ne.u32 p, %r646, 0;
    vote.ballot.sync.b32 %r646, p, 0xffffffff;
    @!p not.b32 %r646, %r646;
}

	// end inline asm
	and.b32  	%r670, %r646, %r643;
	mov.b32 	%r651, 4;
	// begin inline asm
	{
    .reg .pred p;
    and.b32 %r649, %r665, %r651;    setp.ne.u32 p, %r649, 0;
    vote.ballot.sync.b32 %r649, p, 0xffffffff;
    @!p not.b32 %r649, %r649;
}

	// end inline asm
	and.b32  	%r671, %r649, %r670;
	mov.b32 	%r654, 8;
	// begin inline asm
	{
    .reg .pred p;
    and.b32 %r652, %r665, %r654;    setp.ne.u32 p, %r652, 0;
    vote.ballot.sync.b32 %r652, p, 0xffffffff;
    @!p not.b32 %r652, %r652;
}

	// end inline asm
	and.b32  	%r672, %r652, %r671;
	mov.b32 	%r657, 16;
	// begin inline asm
	{
    .reg .pred p;
    and.b32 %r655, %r665, %r657;    setp.ne.u32 p, %r655, 0;
    vote.ballot.sync.b32 %r655, p, 0xffffffff;
    @!p not.b32 %r655, %r655;
}

	// end inline asm
	and.b32  	%r673, %r655, %r672;
	mov.b32 	%r660, 32;
	// begin inline asm
	{
    .reg .pred p;
    and.b32 %r658, %r665, %r660;    setp.ne.u32 p, %r658, 0;
    vote.ballot.sync.b32 %r658, p, 0xffffffff;
    @!p not.b32 %r658, %r658;
}

	// end inline asm
	and.b32  	%r674, %r658, %r673;
	mov.b32 	%r663, 64;
	// begin inline asm
	{
    .reg .pred p;
    and.b32 %r661, %r665, %r663;    setp.ne.u32 p, %r661, 0;
    vote.ballot.sync.b32 %r661, p, 0xffffffff;
    @!p not.b32 %r661, %r661;
}

	// end inline asm
	and.b32  	%r675, %r661, %r674;
	mov.b32 	%r666, 128;
	// begin inline asm
	{
    .reg .pred p;
    and.b32 %r664, %r665, %r666;    setp.ne.u32 p, %r664, 0;
    vote.ballot.sync.b32 %r664, p, 0xffffffff;
    @!p not.b32 %r664, %r664;
}

	// end inline asm
	and.b32  	%r676, %r664, %r675;
	clz.b32 	%r677, %r676;
	sub.s32 	%r149, 31, %r677;
	and.b32  	%r678, %r572, %r676;
	popc.b32 	%r150, %r678;
	setp.ne.s32 	%p77, %r248, %r149;
	mov.b32 	%r1687, 0;
	@%p77 bra 	$L__BB13_121;
	atom.shared.add.u32 	%r1687, [%r110], %r150;
$L__BB13_121:
	ld.param.u32 	%r1593, [_ZN3cub18CUB_300001_SM_10006detail10radix_sort29DeviceRadixSortOnesweepKernelINS1_5radix10policy_hubIjNS0_8NullTypeEyE10Policy1000ELNS0_9SortOrderE0EjS6_yiiNS1_21identity_decomposer_tEEEvPT5_SC_PT3_PKSD_PT1_PKSH_PT2_PKSL_T4_iiT6__param_9];
	shfl.sync.idx.b32	%r704|%p78, %r1687, %r149, 31, -1;
	add.s32 	%r153, %r150, %r704;
	shr.u32 	%r705, %r1656, %r1593;
	and.b32  	%r701, %r705, %r82;
	mov.b32 	%r681, 1;
	// begin inline asm
	{
    .reg .pred p;
    and.b32 %r679, %r701, %r681;    setp.ne.u32 p, %r679, 0;
    vote.ballot.sync.b32 %r679, p, 0xffffffff;
    @!p not.b32 %r679, %r679;
}

	// end inline asm
	mov.b32 	%r684, 2;
	// begin inline asm
	{
    .reg .pred p;
    and.b32 %r682, %r701, %r684;    setp.ne.u32 p, %r682, 0;
    vote.ballot.sync.b32 %r682, p, 0xffffffff;
    @!p not.b32 %r682, %r682;
}

	// end inline asm
	and.b32  	%r706, %r682, %r679;
	mov.b32 	%r687, 4;
	// begin inline asm
	{
    .reg .pred p;
    and.b32 %r685, %r701, %r687;    setp.ne.u32 p, %r685, 0;
    vote.ballot.sync.b32 %r685, p, 0xffffffff;
    @!p not.b32 %r685, %r685;
}

	// end inline asm
	and.b32  	%r707, %r685, %r706;
	mov.b32 	%r690, 8;
	// begin inline asm
	{
    .reg .pred p;
    and.b32 %r688, %r701, %r690;    setp.ne.u32 p, %r688, 0;
    vote.ballot.sync.b32 %r688, p, 0xffffffff;
    @!p not.b32 %r688, %r688;
}

	// end inline asm
	and.b32  	%r708, %r688, %r707;
	mov.b32 	%r693, 16;
	// begin inline asm
	{
    .reg .pred p;
    and.b32 %r691, %r701, %r693;    setp.ne.u32 p, %r691, 0;
    vote.ballot.sync.b32 %r691, p, 0xffffffff;
    @!p not.b32 %r691, %r691;
}

	// end inline asm
	and.b32  	%r709, %r691, %r708;
	mov.b32 	%r696, 32;
	// begin inline asm
	{
    .reg .pred p;
    and.b32 %r694, %r701, %r696;    setp.ne.u32 p, %r694, 0;
    vote.ballot.sync.b32 %r694, p, 0xffffffff;
    @!p not.b32 %r694, %r694;
}

	// end inline asm
	and.b32  	%r710, %r694, %r709;
	mov.b32 	%r699, 64;
	// begin inline asm
	{
    .reg .pred p;
    and.b32 %r697, %r701, %r699;    setp.ne.u32 p, %r697, 0;
    vote.ballot.sync.b32 %r697, p, 0xffffffff;
    @!p not.b32 %r697, %r697;
}

	// end inline asm
	and.b32  	%r711, %r697, %r710;
	mov.b32 	%r702, 128;
	// begin inline asm
	{
    .reg .pred p;
    and.b32 %r700, %r701, %r702;    setp.ne.u32 p, %r700, 0;
    vote.ballot.sync.b32 %r700, p, 0xffffffff;
    @!p not.b32 %r700, %r700;
}

	// end inline asm
	and.b32  	%r712, %r700, %r711;
	clz.b32 	%r713, %r712;
	sub.s32 	%r154, 31, %r713;
	and.b32  	%r714, %r572, %r712;
	popc.b32 	%r155, %r714;
	setp.ne.s32 	%p79, %r248, %r154;
	mov.b32 	%r1688, 0;
	@%p79 bra 	$L__BB13_123;
	atom.shared.add.u32 	%r1688, [%r111], %r155;
$L__BB13_123:
	ld.param.u32 	%r1594, [_ZN3cub18CUB_300001_SM_10006detail10radix_sort29DeviceRadixSortOnesweepKernelINS1_5radix10policy_hubIjNS0_8NullTypeEyE10Policy1000ELNS0_9SortOrderE0EjS6_yiiNS1_21identity_decomposer_tEEEvPT5_SC_PT3_PKSD_PT1_PKSH_PT2_PKSL_T4_iiT6__param_9];
	shfl.sync.idx.b32	%r740|%p80, %r1688, %r154, 31, -1;
	add.s32 	%r158, %r155, %r740;
	shr.u32 	%r741, %r1657, %r1594;
	and.b32  	%r737, %r741, %r82;
	mov.b32 	%r717, 1;
	// begin inline asm
	{
    .reg .pred p;
    and.b32 %r715, %r737, %r717;    setp.ne.u32 p, %r715, 0;
    vote.ballot.sync.b32 %r715, p, 0xffffffff;
    @!p not.b32 %r715, %r715;
}

	// end inline asm
	mov.b32 	%r720, 2;
	// begin inline asm
	{
    .reg .pred p;
    and.b32 %r718, %r737, %r720;    setp.ne.u32 p, %r718, 0;
    vote.ballot.sync.b32 %r718, p, 0xffffffff;
    @!p not.b32 %r718, %r718;
}

	// end inline asm
	and.b32  	%r742, %r718, %r715;
	mov.b32 	%r723, 4;
	// begin inline asm
	{
    .reg .pred p;
    and.b32 %r721, %r737, %r723;    setp.ne.u32 p, %r721, 0;
    vote.ballot.sync.b32 %r721, p, 0xffffffff;
    @!p not.b32 %r721, %r721;
}

	// end inline asm
	and.b32  	%r743, %r721, %r742;
	mov.b32 	%r726, 8;
	// begin inline asm
	{
    .reg .pred p;
    and.b32 %r724, %r737, %r726;    setp.ne.u32 p, %r724, 0;
    vote.ballot.sync.b32 %r724, p, 0xffffffff;
    @!p not.b32 %r724, %r724;
}

	// end inline asm
	and.b32  	%r744, %r724, %r743;
	mov.b32 	%r729, 16;
	// begin inline asm
	{
    .reg .pred p;
    and.b32 %r727, %r737, %r729;    setp.ne.u32 p, %r727, 0;
    vote.ballot.sync.b32 %r727, p, 0xffffffff;
    @!p not.b32 %r727, %r727;
}

	// end inline asm
	and.b32  	%r745, %r727, %r744;
	mov.b32 	%r732, 32;
	// begin inline asm
	{
    .reg .pred p;
    and.b32 %r730, %r737, %r732;    setp.ne.u32 p, %r730, 0;
    vote.ballot.sync.b32 %r730, p, 0xffffffff;
    @!p not.b32 %r730, %r730;
}

	// end inline asm
	and.b32  	%r746, %r730, %r745;
	mov.b32 	%r735, 64;
	// begin inline asm
	{
    .reg .pred p;
    and.b32 %r733, %r737, %r735;    setp.ne.u32 p, %r733, 0;
    vote.ballot.sync.b32 %r733, p, 0xffffffff;
    @!p not.b32 %r733, %r733;
}

	// end inline asm
	and.b32  	%r747, %r733, %r746;
	mov.b32 	%r738, 128;
	// begin inline asm
	{
    .reg .pred p;
    and.b32 %r736, %r737, %r738;    setp.ne.u32 p, %r736, 0;
    vote.ballot.sync.b32 %r736, p, 0xffffffff;
    @!p not.b32 %r736, %r736;
}

	// end inline asm
	and.b32  	%r748, %r736, %r747;
	clz.b32 	%r749, %r748;
	sub.s32 	%r159, 31, %r749;
	and.b32  	%r750, %r572, %r748;
	popc.b32 	%r160, %r750;
	setp.ne.s32 	%p81, %r248, %r159;
	mov.b32 	%r1689, 0;
	@%p81 bra 	$L__BB13_125;
	atom.shared.add.u32 	%r1689, [%r112], %r160;
$L__BB13_125:
	ld.param.u32 	%r1595, [_ZN3cub18CUB_300001_SM_10006detail10radix_sort29DeviceRadixSortOnesweepKernelINS1_5radix10policy_hubIjNS0_8NullTypeEyE10Policy1000ELNS0_9SortOrderE0EjS6_yiiNS1_21identity_decomposer_tEEEvPT5_SC_PT3_PKSD_PT1_PKSH_PT2_PKSL_T4_iiT6__param_9];
	shfl.sync.idx.b32	%r776|%p82, %r1689, %r159, 31, -1;
	add.s32 	%r163, %r160, %r776;
	shr.u32 	%r777, %r1658, %r1595;
	and.b32  	%r773, %r777, %r82;
	mov.b32 	%r753, 1;
	// begin inline asm
	{
    .reg .pred p;
    and.b32 %r751, %r773, %r753;    setp.ne.u32 p, %r751, 0;
    vote.ballot.sync.b32 %r751, p, 0xffffffff;
    @!p not.b32 %r751, %r751;
}

	// end inline asm
	mov.b32 	%r756, 2;
	// begin inline asm
	{
    .reg .pred p;
    and.b32 %r754, %r773, %r756;    setp.ne.u32 p, %r754, 0;
    vote.ballot.sync.b32 %r754, p, 0xffffffff;
    @!p not.b32 %r754, %r754;
}

	// end inline asm
	and.b32  	%r778, %r754, %r751;
	mov.b32 	%r759, 4;
	// begin inline asm
	{
    .reg .pred p;
    and.b32 %r757, %r773, %r759;    setp.ne.u32 p, %r757, 0;
    vote.ballot.sync.b32 %r757, p, 0xffffffff;
    @!p not.b32 %r757, %r757;
}

	// end inline asm
	and.b32  	%r779, %r757, %r778;
	mov.b32 	%r762, 8;
	// begin inline asm
	{
    .reg .pred p;
    and.b32 %r760, %r773, %r762;    setp.ne.u32 p, %r760, 0;
    vote.ballot.sync.b32 %r760, p, 0xffffffff;
    @!p not.b32 %r760, %r760;
}

	// end inline asm
	and.b32  	%r780, %r760, %r779;
	mov.b32 	%r765, 16;
	// begin inline asm
	{
    .reg .pred p;
    and.b32 %r763, %r773, %r765;    setp.ne.u32 p, %r763, 0;
    vote.ballot.sync.b32 %r763, p, 0xffffffff;
    @!p not.b32 %r763, %r763;
}

	// end inline asm
	and.b32  	%r781, %r763, %r780;
	mov.b32 	%r768, 32;
	// begin inline asm
	{
    .reg .pred p;
    and.b32 %r766, %r773, %r768;    setp.ne.u32 p, %r766, 0;
    vote.ballot.sync.b32 %r766, p, 0xffffffff;
    @!p not.b32 %r766, %r766;
}

	// end inline asm
	and.b32  	%r782, %r766, %r781;
	mov.b32 	%r771, 64;
	// begin inline asm
	{
    .reg .pred p;
    and.b32 %r769, %r773, %r771;    setp.ne.u32 p, %r769, 0;
    vote.ballot.sync.b32 %r769, p, 0xffffffff;
    @!p not.b32 %r769, %r769;
}

	// end inline asm
	and.b32  	%r783, %r769, %r782;
	mov.b32 	%r774, 128;
	// begin inline asm
	{
    .reg .pred p;
    and.b32 %r772, %r773, %r774;    setp.ne.u32 p, %r772, 0;
    vote.ballot.sync.b32 %r772, p, 0xffffffff;
    @!p not.b32 %r772, %r772;
}

	// end inline asm
	and.b32  	%r784, %r772, %r783;
	clz.b32 	%r785, %r784;
	sub.s32 	%r164, 31, %r785;
	and.b32  	%r786, %r572, %r784;
	popc.b32 	%r165, %r786;
	setp.ne.s32 	%p83, %r248, %r164;
	mov.b32 	%r1690, 0;
	@%p83 bra 	$L__BB13_127;
	atom.shared.add.u32 	%r1690, [%r113], %r165;
$L__BB13_127:
	ld.param.u32 	%r1596, [_ZN3cub18CUB_300001_SM_10006detail10radix_sort29DeviceRadixSortOnesweepKernelINS1_5radix10policy_hubIjNS0_8NullTypeEyE10Policy1000ELNS0_9SortOrderE0EjS6_yiiNS1_21identity_decomposer_tEEEvPT5_SC_PT3_PKSD_PT1_PKSH_PT2_PKSL_T4_iiT6__param_9];
	shfl.sync.idx.b32	%r812|%p84, %r1690, %r164, 31, -1;
	add.s32 	%r168, %r165, %r812;
	shr.u32 	%r813, %r1659, %r1596;
	and.b32  	%r809, %r813, %r82;
	mov.b32 	%r789, 1;
	// begin inline asm
	{
    .reg .pred p;
    and.b32 %r787, %r809, %r789;    setp.ne.u32 p, %r787, 0;
    vote.ballot.sync.b32 %r787, p, 0xffffffff;
    @!p not.b32 %r787, %r787;
}

	// end inline asm
	mov.b32 	%r792, 2;
	// begin inline asm
	{
    .reg .pred p;
    and.b32 %r790, %r809, %r792;    setp.ne.u32 p, %r790, 0;
    vote.ballot.sync.b32 %r790, p, 0xffffffff;
    @!p not.b32 %r790, %r790;
}

	// end inline asm
	and.b32  	%r814, %r790, %r787;
	mov.b32 	%r795, 4;
	// begin inline asm
	{
    .reg .pred p;
    and.b32 %r793, %r809, %r795;    setp.ne.u32 p, %r793, 0;
    vote.ballot.sync.b32 %r793, p, 0xffffffff;
    @!p not.b32 %r793, %r793;
}

	// end inline asm
	and.b32  	%r815, %r793, %r814;
	mov.b32 	%r798, 8;
	// begin inline asm
	{
    .reg .pred p;
    and.b32 %r796, %r809, %r798;    setp.ne.u32 p, %r796, 0;
    vote.ballot.sync.b32 %r796, p, 0xffffffff;
    @!p not.b32 %r796, %r796;
}

	// end inline asm
	and.b32  	%r816, %r796, %r815;
	mov.b32 	%r801, 16;
	// begin inline asm
	{
    .reg .pred p;
    and.b32 %r799, %r809, %r801;    setp.ne.u32 p, %r799, 0;
    vote.ballot.sync.b32 %r799, p, 0xffffffff;
    @!p not.b32 %r799, %r799;
}

	// end inline asm
	and.b32  	%r817, %r799, %r816;
	mov.b32 	%r804, 32;
	// begin inline asm
	{
    .reg .pred p;
    and.b32 %r802, %r809, %r804;    setp.ne.u32 p, %r802, 0;
    vote.ballot.sync.b32 %r802, p, 0xffffffff;
    @!p not.b32 %r802, %r802;
}

	// end inline asm
	and.b32  	%r818, %r802, %r817;
	mov.b32 	%r807, 64;
	// begin inline asm
	{
    .reg .pred p;
    and.b32 %r805, %r809, %r807;    setp.ne.u32 p, %r805, 0;
    vote.ballot.sync.b32 %r805, p, 0xffffffff;
    @!p not.b32 %r805, %r805;
}

	// end inline asm
	and.b32  	%r819, %r805, %r818;
	mov.b32 	%r810, 128;
	// begin inline asm
	{
    .reg .pred p;
    and.b32 %r808, %r809, %r810;    setp.ne.u32 p, %r808, 0;
    vote.ballot.sync.b32 %r808, p, 0xffffffff;
    @!p not.b32 %r808, %r808;
}

	// end inline asm
	and.b32  	%r820, %r808, %r819;
	clz.b32 	%r821, %r820;
	sub.s32 	%r169, 31, %r821;
	and.b32  	%r822, %r572, %r820;
	popc.b32 	%r170, %r822;
	setp.ne.s32 	%p85, %r248, %r169;
	mov.b32 	%r1691, 0;
	@%p85 bra 	$L__BB13_129;
	atom.shared.add.u32 	%r1691, [%r114], %r170;
$L__BB13_129:
	ld.param.u32 	%r1597, [_ZN3cub18CUB_300001_SM_10006detail10radix_sort29DeviceRadixSortOnesweepKernelINS1_5radix10policy_hubIjNS0_8NullTypeEyE10Policy1000ELNS0_9SortOrderE0EjS6_yiiNS1_21identity_decomposer_tEEEvPT5_SC_PT3_PKSD_PT1_PKSH_PT2_PKSL_T4_iiT6__param_9];
	shfl.sync.idx.b32	%r848|%p86, %r1691, %r169, 31, -1;
	add.s32 	%r173, %r170, %r848;
	shr.u32 	%r849, %r1660, %r1597;
	and.b32  	%r845, %r849, %r82;
	mov.b32 	%r825, 1;
	// begin inline asm
	{
    .reg .pred p;
    and.b32 %r823, %r845, %r825;    setp.ne.u32 p, %r823, 0;
    vote.ballot.sync.b32 %r823, p, 0xffffffff;
    @!p not.b32 %r823, %r823;
}

	// end inline asm
	mov.b32 	%r828, 2;
	// begin inline asm
	{
    .reg .pred p;
    and.b32 %r826, %r845, %r828;    setp.ne.u32 p, %r826, 0;
    vote.ballot.sync.b32 %r826, p, 0xffffffff;
    @!p not.b32 %r826, %r826;
}

	// end inline asm
	and.b32  	%r850, %r826, %r823;
	mov.b32 	%r831, 4;
	// begin inline asm
	{
    .reg .pred p;
    and.b32 %r829, %r845, %r831;    setp.ne.u32 p, %r829, 0;
    vote.ballot.sync.b32 %r829, p, 0xffffffff;
    @!p not.b32 %r829, %r829;
}

	// end inline asm
	and.b32  	%r851, %r829, %r850;
	mov.b32 	%r834, 8;
	// begin inline asm
	{
    .reg .pred p;
    and.b32 %r832, %r845, %r834;    setp.ne.u32 p, %r832, 0;
    vote.ballot.sync.b32 %r832, p, 0xffffffff;
    @!p not.b32 %r832, %r832;
}

	// end inline asm
	and.b32  	%r852, %r832, %r851;
	mov.b32 	%r837, 16;
	// begin inline asm
	{
    .reg .pred p;
    and.b32 %r835, %r845, %r837;    setp.ne.u32 p, %r835, 0;
    vote.ballot.sync.b32 %r835, p, 0xffffffff;
    @!p not.b32 %r835, %r835;
}

	// end inline asm
	and.b32  	%r853, %r835, %r852;
	mov.b32 	%r840, 32;
	// begin inline asm
	{
    .reg .pred p;
    and.b32 %r838, %r845, %r840;    setp.ne.u32 p, %r838, 0;
    vote.ballot.sync.b32 %r838, p, 0xffffffff;
    @!p not.b32 %r838, %r838;
}

	// end inline asm
	and.b32  	%r854, %r838, %r853;
	mov.b32 	%r843, 64;
	// begin inline asm
	{
    .reg .pred p;
    and.b32 %r841, %r845, %r843;    setp.ne.u32 p, %r841, 0;
    vote.ballot.sync.b32 %r841, p, 0xffffffff;
    @!p not.b32 %r841, %r841;
}

	// end inline asm
	and.b32  	%r855, %r841, %r854;
	mov.b32 	%r846, 128;
	// begin inline asm
	{
    .reg .pred p;
    and.b32 %r844, %r845, %r846;    setp.ne.u32 p, %r844, 0;
    vote.ballot.sync.b32 %r844, p, 0xffffffff;
    @!p not.b32 %r844, %r844;
}

	// end inline asm
	and.b32  	%r856, %r844, %r855;
	clz.b32 	%r857, %r856;
	sub.s32 	%r174, 31, %r857;
	and.b32  	%r858, %r572, %r856;
	popc.b32 	%r175, %r858;
	setp.ne.s32 	%p87, %r248, %r174;
	mov.b32 	%r1692, 0;
	@%p87 bra 	$L__BB13_131;
	ld.param.u32 	%r1598, [_ZN3cub18CUB_300001_SM_10006detail10radix_sort29DeviceRadixSortOnesweepKernelINS1_5radix10policy_hubIjNS0_8NullTypeEyE10Policy1000ELNS0_9SortOrderE0EjS6_yiiNS1_21identity_decomposer_tEEEvPT5_SC_PT3_PKSD_PT1_PKSH_PT2_PKSL_T4_iiT6__param_9];
	shl.b32 	%r859, %r1, 5;
	and.b32  	%r860, %r859, 31744;
	mov.u32 	%r861, _ZZN3cub18CUB_300001_SM_10006detail10radix_sort29DeviceRadixSortOnesweepKernelINS1_5radix10policy_hubIjNS0_8NullTypeEyE10Policy1000ELNS0_9SortOrderE0EjS6_yiiNS1_21identity_decomposer_tEEEvPT5_SC_PT3_PKSD_PT1_PKSH_PT2_PKSL_T4_iiT6_E1s;
	add.s32 	%r862, %r861, %r860;
	shr.u32 	%r863, %r1660, %r1598;
	and.b32  	%r864, %r863, %r82;
	shl.b32 	%r865, %r864, 2;
	add.s32 	%r866, %r862, %r865;
	atom.shared.add.u32 	%r1692, [%r866], %r175;
$L__BB13_131:
	ld.param.u32 	%r1599, [_ZN3cub18CUB_300001_SM_10006detail10radix_sort29DeviceRadixSortOnesweepKernelINS1_5radix10policy_hubIjNS0_8NullTypeEyE10Policy1000ELNS0_9SortOrderE0EjS6_yiiNS1_21identity_decomposer_tEEEvPT5_SC_PT3_PKSD_PT1_PKSH_PT2_PKSL_T4_iiT6__param_9];
	shfl.sync.idx.b32	%r892|%p88, %r1692, %r174, 31, -1;
	add.s32 	%r178, %r175, %r892;
	shr.u32 	%r893, %r1661, %r1599;
	and.b32  	%r889, %r893, %r82;
	mov.b32 	%r869, 1;
	// begin inline asm
	{
    .reg .pred p;
    and.b32 %r867, %r889, %r869;    setp.ne.u32 p, %r867, 0;
    vote.ballot.sync.b32 %r867, p, 0xffffffff;
    @!p not.b32 %r867, %r867;
}

	// end inline asm
	mov.b32 	%r872, 2;
	// begin inline asm
	{
    .reg .pred p;
    and.b32 %r870, %r889, %r872;    setp.ne.u32 p, %r870, 0;
    vote.ballot.sync.b32 %r870, p, 0xffffffff;
    @!p not.b32 %r870, %r870;
}

	// end inline asm
	and.b32  	%r894, %r870, %r867;
	mov.b32 	%r875, 4;
	// begin inline asm
	{
    .reg .pred p;
    and.b32 %r873, %r889, %r875;    setp.ne.u32 p, %r873, 0;
    vote.ballot.sync.b32 %r873, p, 0xffffffff;
    @!p not.b32 %r873, %r873;
}

	// end inline asm
	and.b32  	%r895, %r873, %r894;
	mov.b32 	%r878, 8;
	// begin inline asm
	{
    .reg .pred p;
    and.b32 %r876, %r889, %r878;    setp.ne.u32 p, %r876, 0;
    vote.ballot.sync.b32 %r876, p, 0xffffffff;
    @!p not.b32 %r876, %r876;
}

	// end inline asm
	and.b32  	%r896, %r876, %r895;
	mov.b32 	%r881, 16;
	// begin inline asm
	{
    .reg .pred p;
    and.b32 %r879, %r889, %r881;    setp.ne.u32 p, %r879, 0;
    vote.ballot.sync.b32 %r879, p, 0xffffffff;
    @!p not.b32 %r879, %r879;
}

	// end inline asm
	and.b32  	%r897, %r879, %r896;
	mov.b32 	%r884, 32;
	// begin inline asm
	{
    .reg .pred p;
    and.b32 %r882, %r889, %r884;    setp.ne.u32 p, %r882, 0;
    vote.ballot.sync.b32 %r882, p, 0xffffffff;
    @!p not.b32 %r882, %r882;
}

	// end inline asm
	and.b32  	%r898, %r882, %r897;
	mov.b32 	%r887, 64;
	// begin inline asm
	{
    .reg .pred p;
    and.b32 %r885, %r889, %r887;    setp.ne.u32 p, %r885, 0;
    vote.ballot.sync.b32 %r885, p, 0xffffffff;
    @!p not.b32 %r885, %r885;
}

	// end inline asm
	and.b32  	%r899, %r885, %r898;
	mov.b32 	%r890, 128;
	// begin inline asm
	{
    .reg .pred p;
    and.b32 %r888, %r889, %r890;    setp.ne.u32 p, %r888, 0;
    vote.ballot.sync.b32 %r888, p, 0xffffffff;
    @!p not.b32 %r888, %r888;
}

	// end inline asm
	and.b32  	%r900, %r888, %r899;
	clz.b32 	%r901, %r900;
	sub.s32 	%r179, 31, %r901;
	and.b32  	%r902, %r572, %r900;
	popc.b32 	%r180, %r902;
	setp.ne.s32 	%p89, %r248, %r179;
	mov.b32 	%r1693, 0;
	@%p89 bra 	$L__BB13_133;
	ld.param.u32 	%r1600, [_ZN3cub18CUB_300001_SM_10006detail10radix_sort29DeviceRadixSortOnesweepKernelINS1_5radix10policy_hubIjNS0_8NullTypeEyE10Policy1000ELNS0_9SortOrderE0EjS6_yiiNS1_21identity_decomposer_tEEEvPT5_SC_PT3_PKSD_PT1_PKSH_PT2_PKSL_T4_iiT6__param_9];
	shl.b32 	%r903, %r1, 5;
	and.b32  	%r904, %r903, 31744;
	mov.u32 	%r905, _ZZN3cub18CUB_300001_SM_10006detail10radix_sort29DeviceRadixSortOnesweepKernelINS1_5radix10policy_hubIjNS0_8NullTypeEyE10Policy1000ELNS0_9SortOrderE0EjS6_yiiNS1_21identity_decomposer_tEEEvPT5_SC_PT3_PKSD_PT1_PKSH_PT2_PKSL_T4_iiT6_E1s;
	add.s32 	%r906, %r905, %r904;
	shr.u32 	%r907, %r1661, %r1600;
	and.b32  	%r908, %r907, %r82;
	shl.b32 	%r909, %r908, 2;
	add.s32 	%r910, %r906, %r909;
	atom.shared.add.u32 	%r1693, [%r910], %r180;
$L__BB13_133:
	ld.param.u32 	%r1601, [_ZN3cub18CUB_300001_SM_10006detail10radix_sort29DeviceRadixSortOnesweepKernelINS1_5radix10policy_hubIjNS0_8NullTypeEyE10Policy1000ELNS0_9SortOrderE0EjS6_yiiNS1_21identity_decomposer_tEEEvPT5_SC_PT3_PKSD_PT1_PKSH_PT2_PKSL_T4_iiT6__param_9];
	shfl.sync.idx.b32	%r936|%p90, %r1693, %r179, 31, -1;
	add.s32 	%r183, %r180, %r936;
	shr.u32 	%r937, %r1662, %r1601;
	and.b32  	%r933, %r937, %r82;
	mov.b32 	%r913, 1;
	// begin inline asm
	{
    .reg .pred p;
    and.b32 %r911, %r933, %r913;    setp.ne.u32 p, %r911, 0;
    vote.ballot.sync.b32 %r911, p, 0xffffffff;
    @!p not.b32 %r911, %r911;
}

	// end inline asm
	mov.b32 	%r916, 2;
	// begin inline asm
	{
    .reg .pred p;
    and.b32 %r914, %r933, %r916;    setp.ne.u32 p, %r914, 0;
    vote.ballot.sync.b32 %r914, p, 0xffffffff;
    @!p not.b32 %r914, %r914;
}

	// end inline asm
	and.b32  	%r938, %r914, %r911;
	mov.b32 	%r919, 4;
	// begin inline asm
	{
    .reg .pred p;
    and.b32 %r917, %r933, %r919;    setp.ne.u32 p, %r917, 0;
    vote.ballot.sync.b32 %r917, p, 0xffffffff;
    @!p not.b32 %r917, %r917;
}

	// end inline asm
	and.b32  	%r939, %r917, %r938;
	mov.b32 	%r922, 8;
	// begin inline asm
	{
    .reg .pred p;
    and.b32 %r920, %r933, %r922;    setp.ne.u32 p, %r920, 0;
    vote.ballot.sync.b32 %r920, p, 0xffffffff;
    @!p not.b32 %r920, %r920;
}

	// end inline asm
	and.b32  	%r940, %r920, %r939;
	mov.b32 	%r925, 16;
	// begin inline asm
	{
    .reg .pred p;
    and.b32 %r923, %r933, %r925;    setp.ne.u32 p, %r923, 0;
    vote.ballot.sync.b32 %r923, p, 0xffffffff;
    @!p not.b32 %r923, %r923;
}

	// end inline asm
	and.b32  	%r941, %r923, %r940;
	mov.b32 	%r928, 32;
	// begin inline asm
	{
    .reg .pred p;
    and.b32 %r926, %r933, %r928;    setp.ne.u32 p, %r926, 0;
    vote.ballot.sync.b32 %r926, p, 0xffffffff;
    @!p not.b32 %r926, %r926;
}

	// end inline asm
	and.b32  	%r942, %r926, %r941;
	mov.b32 	%r931, 64;
	// begin inline asm
	{
    .reg .pred p;
    and.b32 %r929, %r933, %r931;    setp.ne.u32 p, %r929, 0;
    vote.ballot.sync.b32 %r929, p, 0xffffffff;
    @!p not.b32 %r929, %r929;
}

	// end inline asm
	and.b32  	%r943, %r929, %r942;
	mov.b32 	%r934, 128;
	// begin inline asm
	{
    .reg .pred p;
    and.b32 %r932, %r933, %r934;    setp.ne.u32 p, %r932, 0;
    vote.ballot.sync.b32 %r932, p, 0xffffffff;
    @!p not.b32 %r932, %r932;
}

	// end inline asm
	and.b32  	%r944, %r932, %r943;
	clz.b32 	%r945, %r944;
	sub.s32 	%r184, 31, %r945;
	and.b32  	%r946, %r572, %r944;
	popc.b32 	%r185, %r946;
	setp.ne.s32 	%p91, %r248, %r184;
	mov.b32 	%r1694, 0;
	@%p91 bra 	$L__BB13_135;
	atom.shared.add.u32 	%r1694, [%r115], %r185;
$L__BB13_135:
	ld.param.u32 	%r1602, [_ZN3cub18CUB_300001_SM_10006detail10radix_sort29DeviceRadixSortOnesweepKernelINS1_5radix10policy_hubIjNS0_8NullTypeEyE10Policy1000ELNS0_9SortOrderE0EjS6_yiiNS1_21identity_decomposer_tEEEvPT5_SC_PT3_PKSD_PT1_PKSH_PT2_PKSL_T4_iiT6__param_9];
	shfl.sync.idx.b32	%r972|%p92, %r1694, %r184, 31, -1;
	add.s32 	%r188, %r185, %r972;
	shr.u32 	%r973, %r1663, %r1602;
	and.b32  	%r969, %r973, %r82;
	mov.b32 	%r949, 1;
	// begin inline asm
	{
    .reg .pred p;
    and.b32 %r947, %r969, %r949;    setp.ne.u32 p, %r947, 0;
    vote.ballot.sync.b32 %r947, p, 0xffffffff;
    @!p not.b32 %r947, %r947;
}

	// end inline asm
	mov.b32 	%r952, 2;
	// begin inline asm
	{
    .reg .pred p;
    and.b32 %r950, %r969, %r952;    setp.ne.u32 p, %r950, 0;
    vote.ballot.sync.b32 %r950, p, 0xffffffff;
    @!p not.b32 %r950, %r950;
}

	// end inline asm
	and.b32  	%r974, %r950, %r947;
	mov.b32 	%r955, 4;
	// begin inline asm
	{
    .reg .pred p;
    and.b32 %r953, %r969, %r955;    setp.ne.u32 p, %r953, 0;
    vote.ballot.sync.b32 %r953, p, 0xffffffff;
    @!p not.b32 %r953, %r953;
}

	// end inline asm
	and.b32  	%r975, %r953, %r974;
	mov.b32 	%r958, 8;
	// begin inline asm
	{
    .reg .pred p;
    and.b32 %r956, %r969, %r958;    setp.ne.u32 p, %r956, 0;
    vote.ballot.sync.b32 %r956, p, 0xffffffff;
    @!p not.b32 %r956, %r956;
}

	// end inline asm
	and.b32  	%r976, %r956, %r975;
	mov.b32 	%r961, 16;
	// begin inline asm
	{
    .reg .pred p;
    and.b32 %r959, %r969, %r961;    setp.ne.u32 p, %r959, 0;
    vote.ballot.sync.b32 %r959, p, 0xffffffff;
    @!p not.b32 %r959, %r959;
}

	// end inline asm
	and.b32  	%r977, %r959, %r976;
	mov.b32 	%r964, 32;
	// begin inline asm
	{
    .reg .pred p;
    and.b32 %r962, %r969, %r964;    setp.ne.u32 p, %r962, 0;
    vote.ballot.sync.b32 %r962, p, 0xffffffff;
    @!p not.b32 %r962, %r962;
}

	// end inline asm
	and.b32  	%r978, %r962, %r977;
	mov.b32 	%r967, 64;
	// begin inline asm
	{
    .reg .pred p;
    and.b32 %r965, %r969, %r967;    setp.ne.u32 p, %r965, 0;
    vote.ballot.sync.b32 %r965, p, 0xffffffff;
    @!p not.b32 %r965, %r965;
}

	// end inline asm
	and.b32  	%r979, %r965, %r978;
	mov.b32 	%r970, 128;
	// begin inline asm
	{
    .reg .pred p;
    and.b32 %r968, %r969, %r970;    setp.ne.u32 p, %r968, 0;
    vote.ballot.sync.b32 %r968, p, 0xffffffff;
    @!p not.b32 %r968, %r968;
}

	// end inline asm
	and.b32  	%r980, %r968, %r979;
	clz.b32 	%r981, %r980;
	sub.s32 	%r189, 31, %r981;
	and.b32  	%r982, %r572, %r980;
	popc.b32 	%r190, %r982;
	setp.ne.s32 	%p93, %r248, %r189;
	mov.b32 	%r1695, 0;
	@%p93 bra 	$L__BB13_137;
	atom.shared.add.u32 	%r1695, [%r116], %r190;
$L__BB13_137:
	ld.param.u32 	%r1603, [_ZN3cub18CUB_300001_SM_10006detail10radix_sort29DeviceRadixSortOnesweepKernelINS1_5radix10policy_hubIjNS0_8NullTypeEyE10Policy1000ELNS0_9SortOrderE0EjS6_yiiNS1_21identity_decomposer_tEEEvPT5_SC_PT3_PKSD_PT1_PKSH_PT2_PKSL_T4_iiT6__param_9];
	shfl.sync.idx.b32	%r1008|%p94, %r1695, %r189, 31, -1;
	add.s32 	%r193, %r190, %r1008;
	shr.u32 	%r1009, %r1664, %r1603;
	and.b32  	%r1005, %r1009, %r82;
	mov.b32 	%r985, 1;
	// begin inline asm
	{
    .reg .pred p;
    and.b32 %r983, %r1005, %r985;    setp.ne.u32 p, %r983, 0;
    vote.ballot.sync.b32 %r983, p, 0xffffffff;
    @!p not.b32 %r983, %r983;
}

	// end inline asm
	mov.b32 	%r988, 2;
	// begin inline asm
	{
    .reg .pred p;
    and.b32 %r986, %r1005, %r988;    setp.ne.u32 p, %r986, 0;
    vote.ballot.sync.b32 %r986, p, 0xffffffff;
    @!p not.b32 %r986, %r986;
}

	// end inline asm
	and.b32  	%r1010, %r986, %r983;
	mov.b32 	%r991, 4;
	// begin inline asm
	{
    .reg .pred p;
    and.b32 %r989, %r1005, %r991;    setp.ne.u32 p, %r989, 0;
    vote.ballot.sync.b32 %r989, p, 0xffffffff;
    @!p not.b32 %r989, %r989;
}

	// end inline asm
	and.b32  	%r1011, %r989, %r1010;
	mov.b32 	%r994, 8;
	// begin inline asm
	{
    .reg .pred p;
    and.b32 %r992, %r1005, %r994;    setp.ne.u32 p, %r992, 0;
    vote.ballot.sync.b32 %r992, p, 0xffffffff;
    @!p not.b32 %r992, %r992;
}

	// end inline asm
	and.b32  	%r1012, %r992, %r1011;
	mov.b32 	%r997, 16;
	// begin inline asm
	{
    .reg .pred p;
    and.b32 %r995, %r1005, %r997;    setp.ne.u32 p, %r995, 0;
    vote.ballot.sync.b32 %r995, p, 0xffffffff;
    @!p not.b32 %r995, %r995;
}

	// end inline asm
	and.b32  	%r1013, %r995, %r1012;
	mov.b32 	%r1000, 32;
	// begin inline asm
	{
    .reg .pred p;
    and.b32 %r998, %r1005, %r1000;    setp.ne.u32 p, %r998, 0;
    vote.ballot.sync.b32 %r998, p, 0xffffffff;
    @!p not.b32 %r998, %r998;
}

	// end inline asm
	and.b32  	%r1014, %r998, %r1013;
	mov.b32 	%r1003, 64;
	// begin inline asm
	{
    .reg .pred p;
    and.b32 %r1001, %r1005, %r1003;    setp.ne.u32 p, %r1001, 0;
    vote.ballot.sync.b32 %r1001, p, 0xffffffff;
    @!p not.b32 %r1001, %r1001;
}

	// end inline asm
	and.b32  	%r1015, %r1001, %r1014;
	mov.b32 	%r1006, 128;
	// begin inline asm
	{
    .reg .pred p;
    and.b32 %r1004, %r1005, %r1006;    setp.ne.u32 p, %r1004, 0;
    vote.ballot.sync.b32 %r1004, p, 0xffffffff;
    @!p not.b32 %r1004, %r1004;
}

	// end inline asm
	and.b32  	%r1016, %r1004, %r1015;
	clz.b32 	%r1017, %r1016;
	sub.s32 	%r194, 31, %r1017;
	and.b32  	%r1018, %r572, %r1016;
	popc.b32 	%r195, %r1018;
	setp.ne.s32 	%p95, %r248, %r194;
	mov.b32 	%r1696, 0;
	@%p95 bra 	$L__BB13_139;
	atom.shared.add.u32 	%r1696, [%r117], %r195;
$L__BB13_139:
	ld.param.u32 	%r1604, [_ZN3cub18CUB_300001_SM_10006detail10radix_sort29DeviceRadixSortOnesweepKernelINS1_5radix10policy_hubIjNS0_8NullTypeEyE10Policy1000ELNS0_9SortOrderE0EjS6_yiiNS1_21identity_decomposer_tEEEvPT5_SC_PT3_PKSD_PT1_PKSH_PT2_PKSL_T4_iiT6__param_9];
	shfl.sync.idx.b32	%r1044|%p96, %r1696, %r194, 31, -1;
	add.s32 	%r198, %r195, %r1044;
	shr.u32 	%r1045, %r1665, %r1604;
	and.b32  	%r1041, %r1045, %r82;
	mov.b32 	%r1021, 1;
	// begin inline asm
	{
    .reg .pred p;
    and.b32 %r1019, %r1041, %r1021;    setp.ne.u32 p, %r1019, 0;
    vote.ballot.sync.b32 %r1019, p, 0xffffffff;
    @!p not.b32 %r1019, %r1019;
}

	// end inline asm
	mov.b32 	%r1024, 2;
	// begin inline asm
	{
    .reg .pred p;
    and.b32 %r1022, %r1041, %r1024;    setp.ne.u32 p, %r1022, 0;
    vote.ballot.sync.b32 %r1022, p, 0xffffffff;
    @!p not.b32 %r1022, %r1022;
}

	// end inline asm
	and.b32  	%r1046, %r1022, %r1019;
	mov.b32 	%r1027, 4;
	// begin inline asm
	{
    .reg .pred p;
    and.b32 %r1025, %r1041, %r1027;    setp.ne.u32 p, %r1025, 0;
    vote.ballot.sync.b32 %r1025, p, 0xffffffff;
    @!p not.b32 %r1025, %r1025;
}

	// end inline asm
	and.b32  	%r1047, %r1025, %r1046;
	mov.b32 	%r1030, 8;
	// begin inline asm
	{
    .reg .pred p;
    and.b32 %r1028, %r1041, %r1030;    setp.ne.u32 p, %r1028, 0;
    vote.ballot.sync.b32 %r1028, p, 0xffffffff;
    @!p not.b32 %r1028, %r1028;
}

	// end inline asm
	and.b32  	%r1048, %r1028, %r1047;
	mov.b32 	%r1033, 16;
	// begin inline asm
	{
    .reg .pred p;
    and.b32 %r1031, %r1041, %r1033;    setp.ne.u32 p, %r1031, 0;
    vote.ballot.sync.b32 %r1031, p, 0xffffffff;
    @!p not.b32 %r1031, %r1031;
}

	// end inline asm
	and.b32  	%r1049, %r1031, %r1048;
	mov.b32 	%r1036, 32;
	// begin inline asm
	{
    .reg .pred p;
    and.b32 %r1034, %r1041, %r1036;    setp.ne.u32 p, %r1034, 0;
    vote.ballot.sync.b32 %r1034, p, 0xffffffff;
    @!p not.b32 %r1034, %r1034;
}

	// end inline asm
	and.b32  	%r1050, %r1034, %r1049;
	mov.b32 	%r1039, 64;
	// begin inline asm
	{
    .reg .pred p;
    and.b32 %r1037, %r1041, %r1039;    setp.ne.u32 p, %r1037, 0;
    vote.ballot.sync.b32 %r1037, p, 0xffffffff;
    @!p not.b32 %r1037, %r1037;
}

	// end inline asm
	and.b32  	%r1051, %r1037, %r1050;
	mov.b32 	%r1042, 128;
	// begin inline asm
	{
    .reg .pred p;
    and.b32 %r1040, %r1041, %r1042;    setp.ne.u32 p, %r1040, 0;
    vote.ballot.sync.b32 %r1040, p, 0xffffffff;
    @!p not.b32 %r1040, %r1040;
}

	// end inline asm
	and.b32  	%r1052, %r1040, %r1051;
	clz.b32 	%r1053, %r1052;
	sub.s32 	%r199, 31, %r1053;
	and.b32  	%r1054, %r572, %r1052;
	popc.b32 	%r200, %r1054;
	setp.ne.s32 	%p97, %r248, %r199;
	mov.b32 	%r1697, 0;
	@%p97 bra 	$L__BB13_141;
	atom.shared.add.u32 	%r1697, [%r118], %r200;
$L__BB13_141:
	ld.param.u32 	%r1605, [_ZN3cub18CUB_300001_SM_10006detail10radix_sort29DeviceRadixSortOnesweepKernelINS1_5radix10policy_hubIjNS0_8NullTypeEyE10Policy1000ELNS0_9SortOrderE0EjS6_yiiNS1_21identity_decomposer_tEEEvPT5_SC_PT3_PKSD_PT1_PKSH_PT2_PKSL_T4_iiT6__param_9];
	shfl.sync.idx.b32	%r1080|%p98, %r1697, %r199, 31, -1;
	add.s32 	%r203, %r200, %r1080;
	shr.u32 	%r1081, %r1666, %r1605;
	and.b32  	%r1077, %r1081, %r82;
	mov.b32 	%r1057, 1;
	// begin inline asm
	{
    .reg .pred p;
    and.b32 %r1055, %r1077, %r1057;    setp.ne.u32 p, %r1055, 0;
    vote.ballot.sync.b32 %r1055, p, 0xffffffff;
    @!p not.b32 %r1055, %r1055;
}

	// end inline asm
	mov.b32 	%r1060, 2;
	// begin inline asm
	{
    .reg .pred p;
    and.b32 %r1058, %r1077, %r1060;    setp.ne.u32 p, %r1058, 0;
    vote.ballot.sync.b32 %r1058, p, 0xffffffff;
    @!p not.b32 %r1058, %r1058;
}

	// end inline asm
	and.b32  	%r1082, %r1058, %r1055;
	mov.b32 	%r1063, 4;
	// begin inline asm
	{
    .reg .pred p;
    and.b32 %r1061, %r1077, %r1063;    setp.ne.u32 p, %r1061, 0;
    vote.ballot.sync.b32 %r1061, p, 0xffffffff;
    @!p not.b32 %r1061, %r1061;
}

	// end inline asm
	and.b32  	%r1083, %r1061, %r1082;
	mov.b32 	%r1066, 8;
	// begin inline asm
	{
    .reg .pred p;
    and.b32 %r1064, %r1077, %r1066;    setp.ne.u32 p, %r1064, 0;
    vote.ballot.sync.b32 %r1064, p, 0xffffffff;
    @!p not.b32 %r1064, %r1064;
}

	// end inline asm
	and.b32  	%r1084, %r1064, %r1083;
	mov.b32 	%r1069, 16;
	// begin inline asm
	{
    .reg .pred p;
    and.b32 %r1067, %r1077, %r1069;    setp.ne.u32 p, %r1067, 0;
    vote.ballot.sync.b32 %r1067, p, 0xffffffff;
    @!p not.b32 %r1067, %r1067;
}

	// end inline asm
	and.b32  	%r1085, %r1067, %r1084;
	mov.b32 	%r1072, 32;
	// begin inline asm
	{
    .reg .pred p;
    and.b32 %r1070, %r1077, %r1072;    setp.ne.u32 p, %r1070, 0;
    vote.ballot.sync.b32 %r1070, p, 0xffffffff;
    @!p not.b32 %r1070, %r1070;
}

	// end inline asm
	and.b32  	%r1086, %r1070, %r1085;
	mov.b32 	%r1075, 64;
	// begin inline asm
	{
    .reg .pred p;
    and.b32 %r1073, %r1077, %r1075;    setp.ne.u32 p, %r1073, 0;
    vote.ballot.sync.b32 %r1073, p, 0xffffffff;
    @!p not.b32 %r1073, %r1073;
}

	// end inline asm
	and.b32  	%r1087, %r1073, %r1086;
	mov.b32 	%r1078, 128;
	// begin inline asm
	{
    .reg .pred p;
    and.b32 %r1076, %r1077, %r1078;    setp.ne.u32 p, %r1076, 0;
    vote.ballot.sync.b32 %r1076, p, 0xffffffff;
    @!p not.b32 %r1076, %r1076;
}

	// end inline asm
	and.b32  	%r1088, %r1076, %r1087;
	clz.b32 	%r1089, %r1088;
	sub.s32 	%r204, 31, %r1089;
	and.b32  	%r1090, %r572, %r1088;
	popc.b32 	%r205, %r1090;
	setp.ne.s32 	%p99, %r248, %r204;
	mov.b32 	%r1698, 0;
	@%p99 bra 	$L__BB13_143;
	atom.shared.add.u32 	%r1698, [%r119], %r205;
$L__BB13_143:
	ld.param.u32 	%r1606, [_ZN3cub18CUB_300001_SM_10006detail10radix_sort29DeviceRadixSortOnesweepKernelINS1_5radix10policy_hubIjNS0_8NullTypeEyE10Policy1000ELNS0_9SortOrderE0EjS6_yiiNS1_21identity_decomposer_tEEEvPT5_SC_PT3_PKSD_PT1_PKSH_PT2_PKSL_T4_iiT6__param_9];
	shfl.sync.idx.b32	%r1116|%p100, %r1698, %r204, 31, -1;
	add.s32 	%r208, %r205, %r1116;
	shr.u32 	%r1117, %r1667, %r1606;
	and.b32  	%r1113, %r1117, %r82;
	mov.b32 	%r1093, 1;
	// begin inline asm
	{
    .reg .pred p;
    and.b32 %r1091, %r1113, %r1093;    setp.ne.u32 p, %r1091, 0;
    vote.ballot.sync.b32 %r1091, p, 0xffffffff;
    @!p not.b32 %r1091, %r1091;
}

	// end inline asm
	mov.b32 	%r1096, 2;
	// begin inline asm
	{
    .reg .pred p;
    and.b32 %r1094, %r1113, %r1096;    setp.ne.u32 p, %r1094, 0;
    vote.ballot.sync.b32 %r1094, p, 0xffffffff;
    @!p not.b32 %r1094, %r1094;
}

	// end inline asm
	and.b32  	%r1118, %r1094, %r1091;
	mov.b32 	%r1099, 4;
	// begin inline asm
	{
    .reg .pred p;
    and.b32 %r1097, %r1113, %r1099;    setp.ne.u32 p, %r1097, 0;
    vote.ballot.sync.b32 %r1097, p, 0xffffffff;
    @!p not.b32 %r1097, %r1097;
}

	// end inline asm
	and.b32  	%r1119, %r1097, %r1118;
	mov.b32 	%r1102, 8;
	// begin inline asm
	{
    .reg .pred p;
    and.b32 %r1100, %r1113, %r1102;    setp.ne.u32 p, %r1100, 0;
    vote.ballot.sync.b32 %r1100, p, 0xffffffff;
    @!p not.b32 %r1100, %r1100;
}

	// end inline asm
	and.b32  	%r1120, %r1100, %r1119;
	mov.b32 	%r1105, 16;
	// begin inline asm
	{
    .reg .pred p;
    and.b32 %r1103, %r1113, %r1105;    setp.ne.u32 p, %r1103, 0;
    vote.ballot.sync.b32 %r1103, p, 0xffffffff;
    @!p not.b32 %r1103, %r1103;
}

	// end inline asm
	and.b32  	%r1121, %r1103, %r1120;
	mov.b32 	%r1108, 32;
	// begin inline asm
	{
    .reg .pred p;
    and.b32 %r1106, %r1113, %r1108;    setp.ne.u32 p, %r1106, 0;
    vote.ballot.sync.b32 %r1106, p, 0xffffffff;
    @!p not.b32 %r1106, %r1106;
}

	// end inline asm
	and.b32  	%r1122, %r1106, %r1121;
	mov.b32 	%r1111, 64;
	// begin inline asm
	{
    .reg .pred p;
    and.b32 %r1109, %r1113, %r1111;    setp.ne.u32 p, %r1109, 0;
    vote.ballot.sync.b32 %r1109, p, 0xffffffff;
    @!p not.b32 %r1109, %r1109;
}

	// end inline asm
	and.b32  	%r1123, %r1109, %r1122;
	mov.b32 	%r1114, 128;
	// begin inline asm
	{
    .reg .pred p;
    and.b32 %r1112, %r1113, %r1114;    setp.ne.u32 p, %r1112, 0;
    vote.ballot.sync.b32 %r1112, p, 0xffffffff;
    @!p not.b32 %r1112, %r1112;
}

	// end inline asm
	and.b32  	%r1124, %r1112, %r1123;
	clz.b32 	%r1125, %r1124;
	sub.s32 	%r209, 31, %r1125;
	and.b32  	%r1126, %r572, %r1124;
	popc.b32 	%r210, %r1126;
	setp.ne.s32 	%p101, %r248, %r209;
	mov.b32 	%r1699, 0;
	@%p101 bra 	$L__BB13_145;
	atom.shared.add.u32 	%r1699, [%r120], %r210;
$L__BB13_145:
	ld.param.u32 	%r1607, [_ZN3cub18CUB_300001_SM_10006detail10radix_sort29DeviceRadixSortOnesweepKernelINS1_5radix10policy_hubIjNS0_8NullTypeEyE10Policy1000ELNS0_9SortOrderE0EjS6_yiiNS1_21identity_decomposer_tEEEvPT5_SC_PT3_PKSD_PT1_PKSH_PT2_PKSL_T4_iiT6__param_9];
	shfl.sync.idx.b32	%r1152|%p102, %r1699, %r209, 31, -1;
	add.s32 	%r213, %r210, %r1152;
	shr.u32 	%r1153, %r1668, %r1607;
	and.b32  	%r1149, %r1153, %r82;
	mov.b32 	%r1129, 1;
	// begin inline asm
	{
    .reg .pred p;
    and.b32 %r1127, %r1149, %r1129;    setp.ne.u32 p, %r1127, 0;
    vote.ballot.sync.b32 %r1127, p, 0xffffffff;
    @!p not.b32 %r1127, %r1127;
}

	// end inline asm
	mov.b32 	%r1132, 2;
	// begin inline asm
	{
    .reg .pred p;
    and.b32 %r1130, %r1149, %r1132;    setp.ne.u32 p, %r1130, 0;
    vote.ballot.sync.b32 %r1130, p, 0xffffffff;
    @!p not.b32 %r1130, %r1130;
}

	// end inline asm
	and.b32  	%r1154, %r1130, %r1127;
	mov.b32 	%r1135, 4;
	// begin inline asm
	{
    .reg .pred p;
    and.b32 %r1133, %r1149, %r1135;    setp.ne.u32 p, %r1133, 0;
    vote.ballot.sync.b32 %r1133, p, 0xffffffff;
    @!p not.b32 %r1133, %r1133;
}

	// end inline asm
	and.b32  	%r1155, %r1133, %r1154;
	mov.b32 	%r1138, 8;
	// begin inline asm
	{
    .reg .pred p;
    and.b32 %r1136, %r1149, %r1138;    setp.ne.u32 p, %r1136, 0;
    vote.ballot.sync.b32 %r1136, p, 0xffffffff;
    @!p not.b32 %r1136, %r1136;
}

	// end inline asm
	and.b32  	%r1156, %r1136, %r1155;
	mov.b32 	%r1141, 16;
	// begin inline asm
	{
    .reg .pred p;
    and.b32 %r1139, %r1149, %r1141;    setp.ne.u32 p, %r1139, 0;
    vote.ballot.sync.b32 %r1139, p, 0xffffffff;
    @!p not.b32 %r1139, %r1139;
}

	// end inline asm
	and.b32  	%r1157, %r1139, %r1156;
	mov.b32 	%r1144, 32;
	// begin inline asm
	{
    .reg .pred p;
    and.b32 %r1142, %r1149, %r1144;    setp.ne.u32 p, %r1142, 0;
    vote.ballot.sync.b32 %r1142, p, 0xffffffff;
    @!p not.b32 %r1142, %r1142;
}

	// end inline asm
	and.b32  	%r1158, %r1142, %r1157;
	mov.b32 	%r1147, 64;
	// begin inline asm
	{
    .reg .pred p;
    and.b32 %r1145, %r1149, %r1147;    setp.ne.u32 p, %r1145, 0;
    vote.ballot.sync.b32 %r1145, p, 0xffffffff;
    @!p not.b32 %r1145, %r1145;
}

	// end inline asm
	and.b32  	%r1159, %r1145, %r1158;
	mov.b32 	%r1150, 128;
	// begin inline asm
	{
    .reg .pred p;
    and.b32 %r1148, %r1149, %r1150;    setp.ne.u32 p, %r1148, 0;
    vote.ballot.sync.b32 %r1148, p, 0xffffffff;
    @!p not.b32 %r1148, %r1148;
}

	// end inline asm
	and.b32  	%r1160, %r1148, %r1159;
	clz.b32 	%r1161, %r1160;
	sub.s32 	%r214, 31, %r1161;
	and.b32  	%r1162, %r572, %r1160;
	popc.b32 	%r215, %r1162;
	setp.ne.s32 	%p103, %r248, %r214;
	mov.b32 	%r1700, 0;
	@%p103 bra 	$L__BB13_147;
	ld.param.u32 	%r1608, [_ZN3cub18CUB_300001_SM_10006detail10radix_sort29DeviceRadixSortOnesweepKernelINS1_5radix10policy_hubIjNS0_8NullTypeEyE10Policy1000ELNS0_9SortOrderE0EjS6_yiiNS1_21identity_decomposer_tEEEvPT5_SC_PT3_PKSD_PT1_PKSH_PT2_PKSL_T4_iiT6__param_9];
	shl.b32 	%r1163, %r1, 5;
	and.b32  	%r1164, %r1163, 31744;
	mov.u32 	%r1165, _ZZN3cub18CUB_300001_SM_10006detail10radix_sort29DeviceRadixSortOnesweepKernelINS1_5radix10policy_hubIjNS0_8NullTypeEyE10Policy1000ELNS0_9SortOrderE0EjS6_yiiNS1_21identity_decomposer_tEEEvPT5_SC_PT3_PKSD_PT1_PKSH_PT2_PKSL_T4_iiT6_E1s;
	add.s32 	%r1166, %r1165, %r1164;
	shr.u32 	%r1167, %r1668, %r1608;
	and.b32  	%r1168, %r1167, %r82;
	shl.b32 	%r1169, %r1168, 2;
	add.s32 	%r1170, %r1166, %r1169;
	atom.shared.add.u32 	%r1700, [%r1170], %r215;
$L__BB13_147:
	ld.param.u32 	%r1609, [_ZN3cub18CUB_300001_SM_10006detail10radix_sort29DeviceRadixSortOnesweepKernelINS1_5radix10policy_hubIjNS0_8NullTypeEyE10Policy1000ELNS0_9SortOrderE0EjS6_yiiNS1_21identity_decomposer_tEEEvPT5_SC_PT3_PKSD_PT1_PKSH_PT2_PKSL_T4_iiT6__param_9];
	shfl.sync.idx.b32	%r1196|%p104, %r1700, %r214, 31, -1;
	add.s32 	%r218, %r215, %r1196;
	shr.u32 	%r1197, %r1669, %r1609;
	and.b32  	%r1193, %r1197, %r82;
	mov.b32 	%r1173, 1;
	// begin inline asm
	{
    .reg .pred p;
    and.b32 %r1171, %r1193, %r1173;    setp.ne.u32 p, %r1171, 0;
    vote.ballot.sync.b32 %r1171, p, 0xffffffff;
    @!p not.b32 %r1171, %r1171;
}

	// end inline asm
	mov.b32 	%r1176, 2;
	// begin inline asm
	{
    .reg .pred p;
    and.b32 %r1174, %r1193, %r1176;    setp.ne.u32 p, %r1174, 0;
    vote.ballot.sync.b32 %r1174, p, 0xffffffff;
    @!p not.b32 %r1174, %r1174;
}

	// end inline asm
	and.b32  	%r1198, %r1174, %r1171;
	mov.b32 	%r1179, 4;
	// begin inline asm
	{
    .reg .pred p;
    and.b32 %r1177, %r1193, %r1179;    setp.ne.u32 p, %r1177, 0;
    vote.ballot.sync.b32 %r1177, p, 0xffffffff;
    @!p not.b32 %r1177, %r1177;
}

	// end inline asm
	and.b32  	%r1199, %r1177, %r1198;
	mov.b32 	%r1182, 8;
	// begin inline asm
	{
    .reg .pred p;
    and.b32 %r1180, %r1193, %r1182;    setp.ne.u32 p, %r1180, 0;
    vote.ballot.sync.b32 %r1180, p, 0xffffffff;
    @!p not.b32 %r1180, %r1180;
}

	// end inline asm
	and.b32  	%r1200, %r1180, %r1199;
	mov.b32 	%r1185, 16;
	// begin inline asm
	{
    .reg .pred p;
    and.b32 %r1183, %r1193, %r1185;    setp.ne.u32 p, %r1183, 0;
    vote.ballot.sync.b32 %r1183, p, 0xffffffff;
    @!p not.b32 %r1183, %r1183;
}

	// end inline asm
	and.b32  	%r1201, %r1183, %r1200;
	mov.b32 	%r1188, 32;
	// begin inline asm
	{
    .reg .pred p;
    and.b32 %r1186, %r1193, %r1188;    setp.ne.u32 p, %r1186, 0;
    vote.ballot.sync.b32 %r1186, p, 0xffffffff;
    @!p not.b32 %r1186, %r1186;
}

	// end inline asm
	and.b32  	%r1202, %r1186, %r1201;
	mov.b32 	%r1191, 64;
	// begin inline asm
	{
    .reg .pred p;
    and.b32 %r1189, %r1193, %r1191;    setp.ne.u32 p, %r1189, 0;
    vote.ballot.sync.b32 %r1189, p, 0xffffffff;
    @!p not.b32 %r1189, %r1189;
}

	// end inline asm
	and.b32  	%r1203, %r1189, %r1202;
	mov.b32 	%r1194, 128;
	// begin inline asm
	{
    .reg .pred p;
    and.b32 %r1192, %r1193, %r1194;    setp.ne.u32 p, %r1192, 0;
    vote.ballot.sync.b32 %r1192, p, 0xffffffff;
    @!p not.b32 %r1192, %r1192;
}

	// end inline asm
	and.b32  	%r1204, %r1192, %r1203;
	clz.b32 	%r1205, %r1204;
	sub.s32 	%r219, 31, %r1205;
	and.b32  	%r1206, %r572, %r1204;
	popc.b32 	%r220, %r1206;
	setp.ne.s32 	%p105, %r248, %r219;
	mov.b32 	%r1701, 0;
	@%p105 bra 	$L__BB13_149;
	ld.param.u32 	%r1610, [_ZN3cub18CUB_300001_SM_10006detail10radix_sort29DeviceRadixSortOnesweepKernelINS1_5radix10policy_hubIjNS0_8NullTypeEyE10Policy1000ELNS0_9SortOrderE0EjS6_yiiNS1_21identity_decomposer_tEEEvPT5_SC_PT3_PKSD_PT1_PKSH_PT2_PKSL_T4_iiT6__param_9];
	shl.b32 	%r1207, %r1, 5;
	and.b32  	%r1208, %r1207, 31744;
	mov.u32 	%r1209, _ZZN3cub18CUB_300001_SM_10006detail10radix_sort29DeviceRadixSortOnesweepKernelINS1_5radix10policy_hubIjNS0_8NullTypeEyE10Policy1000ELNS0_9SortOrderE0EjS6_yiiNS1_21identity_decomposer_tEEEvPT5_SC_PT3_PKSD_PT1_PKSH_PT2_PKSL_T4_iiT6_E1s;
	add.s32 	%r1210, %r1209, %r1208;
	shr.u32 	%r1211, %r1669, %r1610;
	and.b32  	%r1212, %r1211, %r82;
	shl.b32 	%r1213, %r1212, 2;
	add.s32 	%r1214, %r1210, %r1213;
	atom.shared.add.u32 	%r1701, [%r1214], %r220;
$L__BB13_149:
	ld.param.u32 	%r1611, [_ZN3cub18CUB_300001_SM_10006detail10radix_sort29DeviceRadixSortOnesweepKernelINS1_5radix10policy_hubIjNS0_8NullTypeEyE10Policy1000ELNS0_9SortOrderE0EjS6_yiiNS1_21identity_decomposer_tEEEvPT5_SC_PT3_PKSD_PT1_PKSH_PT2_PKSL_T4_iiT6__param_9];
	shfl.sync.idx.b32	%r1240|%p106, %r1701, %r219, 31, -1;
	add.s32 	%r223, %r220, %r1240;
	shr.u32 	%r1241, %r1670, %r1611;
	and.b32  	%r1237, %r1241, %r82;
	mov.b32 	%r1217, 1;
	// begin inline asm
	{
    .reg .pred p;
    and.b32 %r1215, %r1237, %r1217;    setp.ne.u32 p, %r1215, 0;
    vote.ballot.sync.b32 %r1215, p, 0xffffffff;
    @!p not.b32 %r1215, %r1215;
}

	// end inline asm
	mov.b32 	%r1220, 2;
	// begin inline asm
	{
    .reg .pred p;
    and.b32 %r1218, %r1237, %r1220;    setp.ne.u32 p, %r1218, 0;
    vote.ballot.sync.b32 %r1218, p, 0xffffffff;
    @!p not.b32 %r1218, %r1218;
}

	// end inline asm
	and.b32  	%r1242, %r1218, %r1215;
	mov.b32 	%r1223, 4;
	// begin inline asm
	{
    .reg .pred p;
    and.b32 %r1221, %r1237, %r1223;    setp.ne.u32 p, %r1221, 0;
    vote.ballot.sync.b32 %r1221, p, 0xffffffff;
    @!p not.b32 %r1221, %r1221;
}

	// end inline asm
	and.b32  	%r1243, %r1221, %r1242;
	mov.b32 	%r1226, 8;
	// begin inline asm
	{
    .reg .pred p;
    and.b32 %r1224, %r1237, %r1226;    setp.ne.u32 p, %r1224, 0;
    vote.ballot.sync.b32 %r1224, p, 0xffffffff;
    @!p not.b32 %r1224, %r1224;
}

	// end inline asm
	and.b32  	%r1244, %r1224, %r1243;
	mov.b32 	%r1229, 16;
	// begin inline asm
	{
    .reg .pred p;
    and.b32 %r1227, %r1237, %r1229;    setp.ne.u32 p, %r1227, 0;
    vote.ballot.sync.b32 %r1227, p, 0xffffffff;
    @!p not.b32 %r1227, %r1227;
}

	// end inline asm
	and.b32  	%r1245, %r1227, %r1244;
	mov.b32 	%r1232, 32;
	// begin inline asm
	{
    .reg .pred p;
    and.b32 %r1230, %r1237, %r1232;    setp.ne.u32 p, %r1230, 0;
    vote.ballot.sync.b32 %r1230, p, 0xffffffff;
    @!p not.b32 %r1230, %r1230;
}

	// end inline asm
	and.b32  	%r1246, %r1230, %r1245;
	mov.b32 	%r1235, 64;
	// begin inline asm
	{
    .reg .pred p;
    and.b32 %r1233, %r1237, %r1235;    setp.ne.u32 p, %r1233, 0;
    vote.ballot.sync.b32 %r1233, p, 0xffffffff;
    @!p not.b32 %r1233, %r1233;
}

	// end inline asm
	and.b32  	%r1247, %r1233, %r1246;
	mov.b32 	%r1238, 128;
	// begin inline asm
	{
    .reg .pred p;
    and.b32 %r1236, %r1237, %r1238;    setp.ne.u32 p, %r1236, 0;
    vote.ballot.sync.b32 %r1236, p, 0xffffffff;
    @!p not.b32 %r1236, %r1236;
}

	// end inline asm
	and.b32  	%r1248, %r1236, %r1247;
	clz.b32 	%r1249, %r1248;
	sub.s32 	%r224, 31, %r1249;
	and.b32  	%r1250, %r572, %r1248;
	popc.b32 	%r225, %r1250;
	setp.ne.s32 	%p107, %r248, %r224;
	mov.b32 	%r1702, 0;
	@%p107 bra 	$L__BB13_151;
	ld.param.u32 	%r1612, [_ZN3cub18CUB_300001_SM_10006detail10radix_sort29DeviceRadixSortOnesweepKernelINS1_5radix10policy_hubIjNS0_8NullTypeEyE10Policy1000ELNS0_9SortOrderE0EjS6_yiiNS1_21identity_decomposer_tEEEvPT5_SC_PT3_PKSD_PT1_PKSH_PT2_PKSL_T4_iiT6__param_9];
	shl.b32 	%r1251, %r1, 5;
	and.b32  	%r1252, %r1251, 31744;
	mov.u32 	%r1253, _ZZN3cub18CUB_300001_SM_10006detail10radix_sort29DeviceRadixSortOnesweepKernelINS1_5radix10policy_hubIjNS0_8NullTypeEyE10Policy1000ELNS0_9SortOrderE0EjS6_yiiNS1_21identity_decomposer_tEEEvPT5_SC_PT3_PKSD_PT1_PKSH_PT2_PKSL_T4_iiT6_E1s;
	add.s32 	%r1254, %r1253, %r1252;
	shr.u32 	%r1255, %r1670, %r1612;
	and.b32  	%r1256, %r1255, %r82;
	shl.b32 	%r1257, %r1256, 2;
	add.s32 	%r1258, %r1254, %r1257;
	atom.shared.add.u32 	%r1702, [%r1258], %r225;
$L__BB13_151:
	ld.param.u32 	%r1613, [_ZN3cub18CUB_300001_SM_10006detail10radix_sort29DeviceRadixSortOnesweepKernelINS1_5radix10policy_hubIjNS0_8NullTypeEyE10Policy1000ELNS0_9SortOrderE0EjS6_yiiNS1_21identity_decomposer_tEEEvPT5_SC_PT3_PKSD_PT1_PKSH_PT2_PKSL_T4_iiT6__param_9];
	shfl.sync.idx.b32	%r1284|%p108, %r1702, %r224, 31, -1;
	add.s32 	%r228, %r225, %r1284;
	shr.u32 	%r1285, %r1671, %r1613;
	and.b32  	%r1281, %r1285, %r82;
	mov.b32 	%r1261, 1;
	// begin inline asm
	{
    .reg .pred p;
    and.b32 %r1259, %r1281, %r1261;    setp.ne.u32 p, %r1259, 0;
    vote.ballot.sync.b32 %r1259, p, 0xffffffff;
    @!p not.b32 %r1259, %r1259;
}

	// end inline asm
	mov.b32 	%r1264, 2;
	// begin inline asm
	{
    .reg .pred p;
    and.b32 %r1262, %r1281, %r1264;    setp.ne.u32 p, %r1262, 0;
    vote.ballot.sync.b32 %r1262, p, 0xffffffff;
    @!p not.b32 %r1262, %r1262;
}

	// end inline asm
	and.b32  	%r1286, %r1262, %r1259;
	mov.b32 	%r1267, 4;
	// begin inline asm
	{
    .reg .pred p;
    and.b32 %r1265, %r1281, %r1267;    setp.ne.u32 p, %r1265, 0;
    vote.ballot.sync.b32 %r1265, p, 0xffffffff;
    @!p not.b32 %r1265, %r1265;
}

	// end inline asm
	and.b32  	%r1287, %r1265, %r1286;
	mov.b32 	%r1270, 8;
	// begin inline asm
	{
    .reg .pred p;
    and.b32 %r1268, %r1281, %r1270;    setp.ne.u32 p, %r1268, 0;
    vote.ballot.sync.b32 %r1268, p, 0xffffffff;
    @!p not.b32 %r1268, %r1268;
}

	// end inline asm
	and.b32  	%r1288, %r1268, %r1287;
	mov.b32 	%r1273, 16;
	// begin inline asm
	{
    .reg .pred p;
    and.b32 %r1271, %r1281, %r1273;    setp.ne.u32 p, %r1271, 0;
    vote.ballot.sync.b32 %r1271, p, 0xffffffff;
    @!p not.b32 %r1271, %r1271;
}

	// end inline asm
	and.b32  	%r1289, %r1271, %r1288;
	mov.b32 	%r1276, 32;
	// begin inline asm
	{
    .reg .pred p;
    and.b32 %r1274, %r1281, %r1276;    setp.ne.u32 p, %r1274, 0;
    vote.ballot.sync.b32 %r1274, p, 0xffffffff;
    @!p not.b32 %r1274, %r1274;
}

	// end inline asm
	and.b32  	%r1290, %r1274, %r1289;
	mov.b32 	%r1279, 64;
	// begin inline asm
	{
    .reg .pred p;
    and.b32 %r1277, %r1281, %r1279;    setp.ne.u32 p, %r1277, 0;
    vote.ballot.sync.b32 %r1277, p, 0xffffffff;
    @!p not.b32 %r1277, %r1277;
}

	// end inline asm
	and.b32  	%r1291, %r1277, %r1290;
	mov.b32 	%r1282, 128;
	// begin inline asm
	{
    .reg .pred p;
    and.b32 %r1280, %r1281, %r1282;    setp.ne.u32 p, %r1280, 0;
    vote.ballot.sync.b32 %r1280, p, 0xffffffff;
    @!p not.b32 %r1280, %r1280;
}

	// end inline asm
	and.b32  	%r1292, %r1280, %r1291;
	clz.b32 	%r1293, %r1292;
	sub.s32 	%r229, 31, %r1293;
	and.b32  	%r1294, %r572, %r1292;
	popc.b32 	%r230, %r1294;
	setp.ne.s32 	%p109, %r248, %r229;
	mov.b32 	%r1703, 0;
	@%p109 bra 	$L__BB13_153;
	ld.param.u32 	%r1614, [_ZN3cub18CUB_300001_SM_10006detail10radix_sort29DeviceRadixSortOnesweepKernelINS1_5radix10policy_hubIjNS0_8NullTypeEyE10Policy1000ELNS0_9SortOrderE0EjS6_yiiNS1_21identity_decomposer_tEEEvPT5_SC_PT3_PKSD_PT1_PKSH_PT2_PKSL_T4_iiT6__param_9];
	shl.b32 	%r1295, %r1, 5;
	and.b32  	%r1296, %r1295, 31744;
	mov.u32 	%r1297, _ZZN3cub18CUB_300001_SM_10006detail10radix_sort29DeviceRadixSortOnesweepKernelINS1_5radix10policy_hubIjNS0_8NullTypeEyE10Policy1000ELNS0_9SortOrderE0EjS6_yiiNS1_21identity_decomposer_tEEEvPT5_SC_PT3_PKSD_PT1_PKSH_PT2_PKSL_T4_iiT6_E1s;
	add.s32 	%r1298, %r1297, %r1296;
	shr.u32 	%r1299, %r1671, %r1614;
	and.b32  	%r1300, %r1299, %r82;
	shl.b32 	%r1301, %r1300, 2;
	add.s32 	%r1302, %r1298, %r1301;
	atom.shared.add.u32 	%r1703, [%r1302], %r230;
$L__BB13_153:
	shfl.sync.idx.b32	%r1303|%p111, %r1703, %r229, 31, -1;
	add.s32 	%r1304, %r230, %r1303;
	bar.sync 	0;
	shl.b32 	%r1305, %r143, 2;
	mov.u32 	%r1306, _ZZN3cub18CUB_300001_SM_10006detail10radix_sort29DeviceRadixSortOnesweepKernelINS1_5radix10policy_hubIjNS0_8NullTypeEyE10Policy1000ELNS0_9SortOrderE0EjS6_yiiNS1_21identity_decomposer_tEEEvPT5_SC_PT3_PKSD_PT1_PKSH_PT2_PKSL_T4_iiT6_E1s;
	add.s32 	%r1307, %r1306, %r1305;
	st.shared.u32 	[%r1307+-4], %r1653;
	shl.b32 	%r1308, %r148, 2;
	add.s32 	%r1309, %r1306, %r1308;
	st.shared.u32 	[%r1309+-4], %r1654;
	shl.b32 	%r1310, %r153, 2;
	add.s32 	%r1311, %r1306, %r1310;
	st.shared.u32 	[%r1311+-4], %r1655;
	shl.b32 	%r1312, %r158, 2;
	add.s32 	%r1313, %r1306, %r1312;
	st.shared.u32 	[%r1313+-4], %r1656;
	shl.b32 	%r1314, %r163, 2;
	add.s32 	%r1315, %r1306, %r1314;
	st.shared.u32 	[%r1315+-4], %r1657;
	shl.b32 	%r1316, %r168, 2;
	add.s32 	%r1317, %r1306, %r1316;
	st.shared.u32 	[%r1317+-4], %r1658;
	shl.b32 	%r1318, %r173, 2;
	add.s32 	%r1319, %r1306, %r1318;
	st.shared.u32 	[%r1319+-4], %r1659;
	shl.b32 	%r1320, %r178, 2;
	add.s32 	%r1321, %r1306, %r1320;
	st.shared.u32 	[%r1321+-4], %r1660;
	shl.b32 	%r1322, %r183, 2;
	add.s32 	%r1323, %r1306, %r1322;
	st.shared.u32 	[%r1323+-4], %r1661;
	shl.b32 	%r1324, %r188, 2;
	add.s32 	%r1325, %r1306, %r1324;
	st.shared.u32 	[%r1325+-4], %r1662;
	shl.b32 	%r1326, %r193, 2;
	add.s32 	%r1327, %r1306, %r1326;
	st.shared.u32 	[%r1327+-4], %r1663;
	shl.b32 	%r1328, %r198, 2;
	add.s32 	%r1329, %r1306, %r1328;
	st.shared.u32 	[%r1329+-4], %r1664;
	shl.b32 	%r1330, %r203, 2;
	add.s32 	%r1331, %r1306, %r1330;
	st.shared.u32 	[%r1331+-4], %r1665;
	shl.b32 	%r1332, %r208, 2;
	add.s32 	%r1333, %r1306, %r1332;
	st.shared.u32 	[%r1333+-4], %r1666;
	shl.b32 	%r1334, %r213, 2;
	add.s32 	%r1335, %r1306, %r1334;
	st.shared.u32 	[%r1335+-4], %r1667;
	shl.b32 	%r1336, %r218, 2;
	add.s32 	%r1337, %r1306, %r1336;
	st.shared.u32 	[%r1337+-4], %r1668;
	shl.b32 	%r1338, %r223, 2;
	add.s32 	%r1339, %r1306, %r1338;
	st.shared.u32 	[%r1339+-4], %r1669;
	shl.b32 	%r1340, %r228, 2;
	add.s32 	%r1341, %r1306, %r1340;
	st.shared.u32 	[%r1341+-4], %r1670;
	shl.b32 	%r1342, %r1304, 2;
	add.s32 	%r1343, %r1306, %r1342;
	st.shared.u32 	[%r1343+-4], %r1671;
	shl.b32 	%r1344, %r1, 3;
	add.s32 	%r1345, %r1306, %r1344;
	add.s32 	%r233, %r1345, 29184;
	@%p72 bra 	$L__BB13_161;
	ld.param.u64 	%rd238, [_ZN3cub18CUB_300001_SM_10006detail10radix_sort29DeviceRadixSortOnesweepKernelINS1_5radix10policy_hubIjNS0_8NullTypeEyE10Policy1000ELNS0_9SortOrderE0EjS6_yiiNS1_21identity_decomposer_tEEEvPT5_SC_PT3_PKSD_PT1_PKSH_PT2_PKSL_T4_iiT6__param_3];
	cvta.to.global.u64 	%rd59, %rd238;
	shl.b64 	%rd60, %rd6, 3;
	add.s64 	%rd61, %rd59, %rd60;
	ld.global.u64 	%rd62, [%rd61];
	cvt.s64.s32 	%rd63, %r137;
	sub.s64 	%rd241, %rd62, %rd63;
	st.shared.u64 	[%r233], %rd241;
	setp.lt.s32 	%p112, %r4, 1;
	mov.u32 	%r1707, %r1680;
	@%p112 bra 	$L__BB13_160;
	mov.b32 	%r1705, -1;
	mov.u32 	%r1704, %r4;
	mov.u32 	%r1707, %r1680;
$L__BB13_156:
	ld.param.u64 	%rd231, [_ZN3cub18CUB_300001_SM_10006detail10radix_sort29DeviceRadixSortOnesweepKernelINS1_5radix10policy_hubIjNS0_8NullTypeEyE10Policy1000ELNS0_9SortOrderE0EjS6_yiiNS1_21identity_decomposer_tEEEvPT5_SC_PT3_PKSD_PT1_PKSH_PT2_PKSL_T4_iiT6__param_0];
	add.s32 	%r237, %r1704, -1;
	shl.b32 	%r1347, %r237, 8;
	add.s32 	%r1348, %r1347, %r1;
	cvta.to.global.u64 	%rd64, %rd231;
	mul.wide.s32 	%rd65, %r1348, 4;
	add.s64 	%rd13, %rd64, %rd65;
$L__BB13_157:
	membar.cta;
	ld.volatile.global.u32 	%r238, [%rd13];
	setp.eq.s32 	%p113, %r238, 0;
	@%p113 bra 	$L__BB13_157;
	and.b32  	%r1349, %r238, 1073741823;
	add.s32 	%r1707, %r1349, %r1707;
	setp.gt.s32 	%p114, %r238, -1;
	vote.sync.ballot.b32 	%r1705, %p114, %r1705;
	setp.gt.u32 	%p116, %r1704, 1;
	and.pred  	%p117, %p114, %p116;
	mov.u32 	%r1704, %r237;
	@%p117 bra 	$L__BB13_156;
	ld.shared.u64 	%rd241, [%r233];
$L__BB13_160:
	ld.param.u64 	%rd232, [_ZN3cub18CUB_300001_SM_10006detail10radix_sort29DeviceRadixSortOnesweepKernelINS1_5radix10policy_hubIjNS0_8NullTypeEyE10Policy1000ELNS0_9SortOrderE0EjS6_yiiNS1_21identity_decomposer_tEEEvPT5_SC_PT3_PKSD_PT1_PKSH_PT2_PKSL_T4_iiT6__param_0];
	or.b32  	%r1350, %r1707, -2147483648;
	cvta.to.global.u64 	%rd66, %rd232;
	shl.b32 	%r1351, %r4, 8;
	add.s32 	%r1352, %r1351, %r1;
	mul.wide.s32 	%rd67, %r1352, 4;
	add.s64 	%rd68, %rd66, %rd67;
	st.volatile.global.u32 	[%rd68], %r1350;
	sub.s32 	%r1353, %r1707, %r1680;
	cvt.s64.s32 	%rd69, %r1353;
	add.s64 	%rd70, %rd241, %rd69;
	st.shared.u64 	[%r233], %rd70;
$L__BB13_161:
	ld.param.u32 	%r1587, [_ZN3cub18CUB_300001_SM_10006detail10radix_sort29DeviceRadixSortOnesweepKernelINS1_5radix10policy_hubIjNS0_8NullTypeEyE10Policy1000ELNS0_9SortOrderE0EjS6_yiiNS1_21identity_decomposer_tEEEvPT5_SC_PT3_PKSD_PT1_PKSH_PT2_PKSL_T4_iiT6__param_8];
	ld.param.u64 	%rd235, [_ZN3cub18CUB_300001_SM_10006detail10radix_sort29DeviceRadixSortOnesweepKernelINS1_5radix10policy_hubIjNS0_8NullTypeEyE10Policy1000ELNS0_9SortOrderE0EjS6_yiiNS1_21identity_decomposer_tEEEvPT5_SC_PT3_PKSD_PT1_PKSH_PT2_PKSL_T4_iiT6__param_2];
	setp.gt.u32 	%p118, %r1, 255;
	mad.lo.s32 	%r242, %r4, 7296, 7296;
	setp.lt.s32 	%p119, %r242, %r1587;
	setp.eq.s64 	%p120, %rd235, 0;
	or.pred  	%p121, %p120, %p119;
	or.pred  	%p122, %p118, %p121;
	@%p122 bra 	$L__BB13_163;
	ld.param.u64 	%rd236, [_ZN3cub18CUB_300001_SM_10006detail10radix_sort29DeviceRadixSortOnesweepKernelINS1_5radix10policy_hubIjNS0_8NullTypeEyE10Policy1000ELNS0_9SortOrderE0EjS6_yiiNS1_21identity_decomposer_tEEEvPT5_SC_PT3_PKSD_PT1_PKSH_PT2_PKSL_T4_iiT6__param_2];
	ld.shared.u64 	%rd71, [%r233];
	cvt.s64.s32 	%rd72, %r1680;
	cvt.s64.s32 	%rd73, %r137;
	add.s64 	%rd74, %rd73, %rd72;
	add.s64 	%rd75, %rd74, %rd71;
	cvta.to.global.u64 	%rd76, %rd236;
	shl.b64 	%rd77, %rd6, 3;
	add.s64 	%rd78, %rd76, %rd77;
	st.global.u64 	[%rd78], %rd75;
$L__BB13_163:
	ld.param.u32 	%r1588, [_ZN3cub18CUB_300001_SM_10006detail10radix_sort29DeviceRadixSortOnesweepKernelINS1_5radix10policy_hubIjNS0_8NullTypeEyE10Policy1000ELNS0_9SortOrderE0EjS6_yiiNS1_21identity_decomposer_tEEEvPT5_SC_PT3_PKSD_PT1_PKSH_PT2_PKSL_T4_iiT6__param_8];
	setp.gt.s32 	%p123, %r242, %r1588;
	bar.sync 	0;
	@%p123 bra 	$L__BB13_165;
	ld.param.u32 	%r1615, [_ZN3cub18CUB_300001_SM_10006detail10radix_sort29DeviceRadixSortOnesweepKernelINS1_5radix10policy_hubIjNS0_8NullTypeEyE10Policy1000ELNS0_9SortOrderE0EjS6_yiiNS1_21identity_decomposer_tEEEvPT5_SC_PT3_PKSD_PT1_PKSH_PT2_PKSL_T4_iiT6__param_9];
	ld.shared.u32 	%r1354, [%r121];
	shr.u32 	%r1355, %r1354, %r1615;
	and.b32  	%r1356, %r1355, %r82;
	shl.b32 	%r1357, %r1356, 3;
	add.s32 	%r1359, %r1306, 29184;
	add.s32 	%r1360, %r1359, %r1357;
	ld.shared.u64 	%rd79, [%r1360];
	add.s64 	%rd80, %rd79, %rd6;
	shl.b64 	%rd81, %rd80, 2;
	add.s64 	%rd82, %rd5, %rd81;
	st.global.u32 	[%rd82], %r1354;
	bar.warp.sync 	-1;
	ld.shared.u32 	%r1361, [%r121+1536];
	shr.u32 	%r1362, %r1361, %r1615;
	and.b32  	%r1363, %r1362, %r82;
	shl.b32 	%r1364, %r1363, 3;
	add.s32 	%r1365, %r1359, %r1364;
	ld.shared.u64 	%rd83, [%r1365];
	add.s64 	%rd84, %rd83, %rd6;
	shl.b64 	%rd85, %rd84, 2;
	add.s64 	%rd86, %rd5, %rd85;
	st.global.u32 	[%rd86+1536], %r1361;
	bar.warp.sync 	-1;
	ld.shared.u32 	%r1366, [%r121+3072];
	shr.u32 	%r1367, %r1366, %r1615;
	and.b32  	%r1368, %r1367, %r82;
	shl.b32 	%r1369, %r1368, 3;
	add.s32 	%r1370, %r1359, %r1369;
	ld.shared.u64 	%rd87, [%r1370];
	add.s64 	%rd88, %rd87, %rd6;
	shl.b64 	%rd89, %rd88, 2;
	add.s64 	%rd90, %rd5, %rd89;
	st.global.u32 	[%rd90+3072], %r1366;
	bar.warp.sync 	-1;
	ld.shared.u32 	%r1371, [%r121+4608];
	shr.u32 	%r1372, %r1371, %r1615;
	and.b32  	%r1373, %r1372, %r82;
	shl.b32 	%r1374, %r1373, 3;
	add.s32 	%r1375, %r1359, %r1374;
	ld.shared.u64 	%rd91, [%r1375];
	add.s64 	%rd92, %rd91, %rd6;
	shl.b64 	%rd93, %rd92, 2;
	add.s64 	%rd94, %rd5, %rd93;
	st.global.u32 	[%rd94+4608], %r1371;
	bar.warp.sync 	-1;
	ld.shared.u32 	%r1376, [%r121+6144];
	shr.u32 	%r1377, %r1376, %r1615;
	and.b32  	%r1378, %r1377, %r82;
	shl.b32 	%r1379, %r1378, 3;
	add.s32 	%r1380, %r1359, %r1379;
	ld.shared.u64 	%rd95, [%r1380];
	add.s64 	%rd96, %rd95, %rd6;
	shl.b64 	%rd97, %rd96, 2;
	add.s64 	%rd98, %rd5, %rd97;
	st.global.u32 	[%rd98+6144], %r1376;
	bar.warp.sync 	-1;
	ld.shared.u32 	%r1381, [%r121+7680];
	shr.u32 	%r1382, %r1381, %r1615;
	and.b32  	%r1383, %r1382, %r82;
	shl.b32 	%r1384, %r1383, 3;
	add.s32 	%r1385, %r1359, %r1384;
	ld.shared.u64 	%rd99, [%r1385];
	add.s64 	%rd100, %rd99, %rd6;
	shl.b64 	%rd101, %rd100, 2;
	add.s64 	%rd102, %rd5, %rd101;
	st.global.u32 	[%rd102+7680], %r1381;
	bar.warp.sync 	-1;
	ld.shared.u32 	%r1386, [%r121+9216];
	shr.u32 	%r1387, %r1386, %r1615;
	and.b32  	%r1388, %r1387, %r82;
	shl.b32 	%r1389, %r1388, 3;
	add.s32 	%r1390, %r1359, %r1389;
	ld.shared.u64 	%rd103, [%r1390];
	add.s64 	%rd104, %rd103, %rd6;
	shl.b64 	%rd105, %rd104, 2;
	add.s64 	%rd106, %rd5, %rd105;
	st.global.u32 	[%rd106+9216], %r1386;
	bar.warp.sync 	-1;
	ld.shared.u32 	%r1391, [%r121+10752];
	shr.u32 	%r1392, %r1391, %r1615;
	and.b32  	%r1393, %r1392, %r82;
	shl.b32 	%r1394, %r1393, 3;
	add.s32 	%r1395, %r1359, %r1394;
	ld.shared.u64 	%rd107, [%r1395];
	add.s64 	%rd108, %rd107, %rd6;
	shl.b64 	%rd109, %rd108, 2;
	add.s64 	%rd110, %rd5, %rd109;
	st.global.u32 	[%rd110+10752], %r1391;
	bar.warp.sync 	-1;
	ld.shared.u32 	%r1396, [%r121+12288];
	shr.u32 	%r1397, %r1396, %r1615;
	and.b32  	%r1398, %r1397, %r82;
	shl.b32 	%r1399, %r1398, 3;
	add.s32 	%r1400, %r1359, %r1399;
	ld.shared.u64 	%rd111, [%r1400];
	add.s64 	%rd112, %rd111, %rd6;
	shl.b64 	%rd113, %rd112, 2;
	add.s64 	%rd114, %rd5, %rd113;
	st.global.u32 	[%rd114+12288], %r1396;
	bar.warp.sync 	-1;
	ld.shared.u32 	%r1401, [%r121+13824];
	shr.u32 	%r1402, %r1401, %r1615;
	and.b32  	%r1403, %r1402, %r82;
	shl.b32 	%r1404, %r1403, 3;
	add.s32 	%r1405, %r1359, %r1404;
	ld.shared.u64 	%rd115, [%r1405];
	add.s64 	%rd116, %rd115, %rd6;
	shl.b64 	%rd117, %rd116, 2;
	add.s64 	%rd118, %rd5, %rd117;
	st.global.u32 	[%rd118+13824], %r1401;
	bar.warp.sync 	-1;
	ld.shared.u32 	%r1406, [%r121+15360];
	shr.u32 	%r1407, %r1406, %r1615;
	and.b32  	%r1408, %r1407, %r82;
	shl.b32 	%r1409, %r1408, 3;
	add.s32 	%r1410, %r1359, %r1409;
	ld.shared.u64 	%rd119, [%r1410];
	add.s64 	%rd120, %rd119, %rd6;
	shl.b64 	%rd121, %rd120, 2;
	add.s64 	%rd122, %rd5, %rd121;
	st.global.u32 	[%rd122+15360], %r1406;
	bar.warp.sync 	-1;
	ld.shared.u32 	%r1411, [%r121+16896];
	shr.u32 	%r1412, %r1411, %r1615;
	and.b32  	%r1413, %r1412, %r82;
	shl.b32 	%r1414, %r1413, 3;
	add.s32 	%r1415, %r1359, %r1414;
	ld.shared.u64 	%rd123, [%r1415];
	add.s64 	%rd124, %rd123, %rd6;
	shl.b64 	%rd125, %rd124, 2;
	add.s64 	%rd126, %rd5, %rd125;
	st.global.u32 	[%rd126+16896], %r1411;
	bar.warp.sync 	-1;
	ld.shared.u32 	%r1416, [%r121+18432];
	shr.u32 	%r1417, %r1416, %r1615;
	and.b32  	%r1418, %r1417, %r82;
	shl.b32 	%r1419, %r1418, 3;
	add.s32 	%r1420, %r1359, %r1419;
	ld.shared.u64 	%rd127, [%r1420];
	add.s64 	%rd128, %rd127, %rd6;
	shl.b64 	%rd129, %rd128, 2;
	add.s64 	%rd130, %rd5, %rd129;
	st.global.u32 	[%rd130+18432], %r1416;
	bar.warp.sync 	-1;
	ld.shared.u32 	%r1421, [%r121+19968];
	shr.u32 	%r1422, %r1421, %r1615;
	and.b32  	%r1423, %r1422, %r82;
	shl.b32 	%r1424, %r1423, 3;
	add.s32 	%r1425, %r1359, %r1424;
	ld.shared.u64 	%rd131, [%r1425];
	add.s64 	%rd132, %rd131, %rd6;
	shl.b64 	%rd133, %rd132, 2;
	add.s64 	%rd134, %rd5, %rd133;
	st.global.u32 	[%rd134+19968], %r1421;
	bar.warp.sync 	-1;
	ld.shared.u32 	%r1426, [%r121+21504];
	shr.u32 	%r1427, %r1426, %r1615;
	and.b32  	%r1428, %r1427, %r82;
	shl.b32 	%r1429, %r1428, 3;
	add.s32 	%r1430, %r1359, %r1429;
	ld.shared.u64 	%rd135, [%r1430];
	add.s64 	%rd136, %rd135, %rd6;
	shl.b64 	%rd137, %rd136, 2;
	add.s64 	%rd138, %rd5, %rd137;
	st.global.u32 	[%rd138+21504], %r1426;
	bar.warp.sync 	-1;
	ld.shared.u32 	%r1431, [%r121+23040];
	shr.u32 	%r1432, %r1431, %r1615;
	and.b32  	%r1433, %r1432, %r82;
	shl.b32 	%r1434, %r1433, 3;
	add.s32 	%r1435, %r1359, %r1434;
	ld.shared.u64 	%rd139, [%r1435];
	add.s64 	%rd140, %rd139, %rd6;
	shl.b64 	%rd141, %rd140, 2;
	add.s64 	%rd142, %rd5, %rd141;
	st.global.u32 	[%rd142+23040], %r1431;
	bar.warp.sync 	-1;
	ld.shared.u32 	%r1436, [%r121+24576];
	shr.u32 	%r1437, %r1436, %r1615;
	and.b32  	%r1438, %r1437, %r82;
	shl.b32 	%r1439, %r1438, 3;
	add.s32 	%r1440, %r1359, %r1439;
	ld.shared.u64 	%rd143, [%r1440];
	add.s64 	%rd144, %rd143, %rd6;
	shl.b64 	%rd145, %rd144, 2;
	add.s64 	%rd146, %rd5, %rd145;
	st.global.u32 	[%rd146+24576], %r1436;
	bar.warp.sync 	-1;
	ld.shared.u32 	%r1441, [%r121+26112];
	shr.u32 	%r1442, %r1441, %r1615;
	and.b32  	%r1443, %r1442, %r82;
	shl.b32 	%r1444, %r1443, 3;
	add.s32 	%r1445, %r1359, %r1444;
	ld.shared.u64 	%rd147, [%r1445];
	add.s64 	%rd148, %rd147, %rd6;
	shl.b64 	%rd149, %rd148, 2;
	add.s64 	%rd150, %rd5, %rd149;
	st.global.u32 	[%rd150+26112], %r1441;
	bar.warp.sync 	-1;
	ld.shared.u32 	%r1446, [%r121+27648];
	shr.u32 	%r1447, %r1446, %r1615;
	and.b32  	%r1448, %r1447, %r82;
	shl.b32 	%r1449, %r1448, 3;
	add.s32 	%r1450, %r1359, %r1449;
	ld.shared.u64 	%rd151, [%r1450];
	add.s64 	%rd152, %rd151, %rd6;
	shl.b64 	%rd153, %rd152, 2;
	add.s64 	%rd154, %rd5, %rd153;
	st.global.u32 	[%rd154+27648], %r1446;
	bar.warp.sync 	-1;
	bra.uni 	$L__BB13_204;
$L__BB13_165:
	ld.param.u32 	%r1589, [_ZN3cub18CUB_300001_SM_10006detail10radix_sort29DeviceRadixSortOnesweepKernelINS1_5radix10policy_hubIjNS0_8NullTypeEyE10Policy1000ELNS0_9SortOrderE0EjS6_yiiNS1_21identity_decomposer_tEEEvPT5_SC_PT3_PKSD_PT1_PKSH_PT2_PKSL_T4_iiT6__param_8];
	mad.lo.s32 	%r243, %r4, -7296, %r1589;
	setp.ge.s32 	%p124, %r1, %r243;
	@%p124 bra 	$L__BB13_167;
	ld.param.u32 	%r1616, [_ZN3cub18CUB_300001_SM_10006detail10radix_sort29DeviceRadixSortOnesweepKernelINS1_5radix10policy_hubIjNS0_8NullTypeEyE10Policy1000ELNS0_9SortOrderE0EjS6_yiiNS1_21identity_decomposer_tEEEvPT5_SC_PT3_PKSD_PT1_PKSH_PT2_PKSL_T4_iiT6__param_9];
	ld.shared.u32 	%r1451, [%r121];
	shr.u32 	%r1452, %r1451, %r1616;
	and.b32  	%r1453, %r1452, %r82;
	shl.b32 	%r1454, %r1453, 3;
	add.s32 	%r1456, %r1306, %r1454;
	ld.shared.u64 	%rd155, [%r1456+29184];
	add.s64 	%rd156, %rd155, %rd6;
	shl.b64 	%rd157, %rd156, 2;
	add.s64 	%rd158, %rd5, %rd157;
	st.global.u32 	[%rd158], %r1451;
$L__BB13_167:
	bar.warp.sync 	-1;
	add.s32 	%r1457, %r1, 384;
	setp.ge.s32 	%p125, %r1457, %r243;
	@%p125 bra 	$L__BB13_169;
	ld.param.u32 	%r1617, [_ZN3cub18CUB_300001_SM_10006detail10radix_sort29DeviceRadixSortOnesweepKernelINS1_5radix10policy_hubIjNS0_8NullTypeEyE10Policy1000ELNS0_9SortOrderE0EjS6_yiiNS1_21identity_decomposer_tEEEvPT5_SC_PT3_PKSD_PT1_PKSH_PT2_PKSL_T4_iiT6__param_9];
	ld.shared.u32 	%r1458, [%r121+1536];
	shr.u32 	%r1459, %r1458, %r1617;
	and.b32  	%r1460, %r1459, %r82;
	shl.b32 	%r1461, %r1460, 3;
	add.s32 	%r1463, %r1306, %r1461;
	ld.shared.u64 	%rd159, [%r1463+29184];
	add.s64 	%rd160, %rd159, %rd6;
	shl.b64 	%rd161, %rd160, 2;
	add.s64 	%rd162, %rd5, %rd161;
	st.global.u32 	[%rd162+1536], %r1458;
$L__BB13_169:
	bar.warp.sync 	-1;
	add.s32 	%r1464, %r1, 768;
	setp.ge.s32 	%p126, %r1464, %r243;
	@%p126 bra 	$L__BB13_171;
	ld.param.u32 	%r1618, [_ZN3cub18CUB_300001_SM_10006detail10radix_sort29DeviceRadixSortOnesweepKernelINS1_5radix10policy_hubIjNS0_8NullTypeEyE10Policy1000ELNS0_9SortOrderE0EjS6_yiiNS1_21identity_decomposer_tEEEvPT5_SC_PT3_PKSD_PT1_PKSH_PT2_PKSL_T4_iiT6__param_9];
	ld.shared.u32 	%r1465, [%r121+3072];
	shr.u32 	%r1466, %r1465, %r1618;
	and.b32  	%r1467, %r1466, %r82;
	shl.b32 	%r1468, %r1467, 3;
	add.s32 	%r1470, %r1306, %r1468;
	ld.shared.u64 	%rd163, [%r1470+29184];
	add.s64 	%rd164, %rd163, %rd6;
	shl.b64 	%rd165, %rd164, 2;
	add.s64 	%rd166, %rd5, %rd165;
	st.global.u32 	[%rd166+3072], %r1465;
$L__BB13_171:
	bar.warp.sync 	-1;
	add.s32 	%r1471, %r1, 1152;
	setp.ge.s32 	%p127, %r1471, %r243;
	@%p127 bra 	$L__BB13_173;
	ld.param.u32 	%r1619, [_ZN3cub18CUB_300001_SM_10006detail10radix_sort29DeviceRadixSortOnesweepKernelINS1_5radix10policy_hubIjNS0_8NullTypeEyE10Policy1000ELNS0_9SortOrderE0EjS6_yiiNS1_21identity_decomposer_tEEEvPT5_SC_PT3_PKSD_PT1_PKSH_PT2_PKSL_T4_iiT6__param_9];
	ld.shared.u32 	%r1472, [%r121+4608];
	shr.u32 	%r1473, %r1472, %r1619;
	and.b32  	%r1474, %r1473, %r82;
	shl.b32 	%r1475, %r1474, 3;
	add.s32 	%r1477, %r1306, %r1475;
	ld.shared.u64 	%rd167, [%r1477+29184];
	add.s64 	%rd168, %rd167, %rd6;
	shl.b64 	%rd169, %rd168, 2;
	add.s64 	%rd170, %rd5, %rd169;
	st.global.u32 	[%rd170+4608], %r1472;
$L__BB13_173:
	bar.warp.sync 	-1;
	add.s32 	%r1478, %r1, 1536;
	setp.ge.s32 	%p128, %r1478, %r243;
	@%p128 bra 	$L__BB13_175;
	ld.param.u32 	%r1620, [_ZN3cub18CUB_300001_SM_10006detail10radix_sort29DeviceRadixSortOnesweepKernelINS1_5radix10policy_hubIjNS0_8NullTypeEyE10Policy1000ELNS0_9SortOrderE0EjS6_yiiNS1_21identity_decomposer_tEEEvPT5_SC_PT3_PKSD_PT1_PKSH_PT2_PKSL_T4_iiT6__param_9];
	ld.shared.u32 	%r1479, [%r121+6144];
	shr.u32 	%r1480, %r1479, %r1620;
	and.b32  	%r1481, %r1480, %r82;
	shl.b32 	%r1482, %r1481, 3;
	add.s32 	%r1484, %r1306, %r1482;
	ld.shared.u64 	%rd171, [%r1484+29184];
	add.s64 	%rd172, %rd171, %rd6;
	shl.b64 	%rd173, %rd172, 2;
	add.s64 	%rd174, %rd5, %rd173;
	st.global.u32 	[%rd174+6144], %r1479;
$L__BB13_175:
	bar.warp.sync 	-1;
	add.s32 	%r1485, %r1, 1920;
	setp.ge.s32 	%p129, %r1485, %r243;
	@%p129 bra 	$L__BB13_177;
	ld.param.u32 	%r1621, [_ZN3cub18CUB_300001_SM_10006detail10radix_sort29DeviceRadixSortOnesweepKernelINS1_5radix10policy_hubIjNS0_8NullTypeEyE10Policy1000ELNS0_9SortOrderE0EjS6_yiiNS1_21identity_decomposer_tEEEvPT5_SC_PT3_PKSD_PT1_PKSH_PT2_PKSL_T4_iiT6__param_9];
	ld.shared.u32 	%r1486, [%r121+7680];
	shr.u32 	%r1487, %r1486, %r1621;
	and.b32  	%r1488, %r1487, %r82;
	shl.b32 	%r1489, %r1488, 3;
	add.s32 	%r1491, %r1306, %r1489;
	ld.shared.u64 	%rd175, [%r1491+29184];
	add.s64 	%rd176, %rd175, %rd6;
	shl.b64 	%rd177, %rd176, 2;
	add.s64 	%rd178, %rd5, %rd177;
	st.global.u32 	[%rd178+7680], %r1486;
$L__BB13_177:
	bar.warp.sync 	-1;
	add.s32 	%r1492, %r1, 2304;
	setp.ge.s32 	%p130, %r1492, %r243;
	@%p130 bra 	$L__BB13_179;
	ld.param.u32 	%r1622, [_ZN3cub18CUB_300001_SM_10006detail10radix_sort29DeviceRadixSortOnesweepKernelINS1_5radix10policy_hubIjNS0_8NullTypeEyE10Policy1000ELNS0_9SortOrderE0EjS6_yiiNS1_21identity_decomposer_tEEEvPT5_SC_PT3_PKSD_PT1_PKSH_PT2_PKSL_T4_iiT6__param_9];
	ld.shared.u32 	%r1493, [%r121+9216];
	shr.u32 	%r1494, %r1493, %r1622;
	and.b32  	%r1495, %r1494, %r82;
	shl.b32 	%r1496, %r1495, 3;
	add.s32 	%r1498, %r1306, %r1496;
	ld.shared.u64 	%rd179, [%r1498+29184];
	add.s64 	%rd180, %rd179, %rd6;
	shl.b64 	%rd181, %rd180, 2;
	add.s64 	%rd182, %rd5, %rd181;
	st.global.u32 	[%rd182+9216], %r1493;
$L__BB13_179:
	bar.warp.sync 	-1;
	add.s32 	%r1499, %r1, 2688;
	setp.ge.s32 	%p131, %r1499, %r243;
	@%p131 bra 	$L__BB13_181;
	ld.param.u32 	%r1623, [_ZN3cub18CUB_300001_SM_10006detail10radix_sort29DeviceRadixSortOnesweepKernelINS1_5radix10policy_hubIjNS0_8NullTypeEyE10Policy1000ELNS0_9SortOrderE0EjS6_yiiNS1_21identity_decomposer_tEEEvPT5_SC_PT3_PKSD_PT1_PKSH_PT2_PKSL_T4_iiT6__param_9];
	ld.shared.u32 	%r1500, [%r121+10752];
	shr.u32 	%r1501, %r1500, %r1623;
	and.b32  	%r1502, %r1501, %r82;
	shl.b32 	%r1503, %r1502, 3;
	add.s32 	%r1505, %r1306, %r1503;
	ld.shared.u64 	%rd183, [%r1505+29184];
	add.s64 	%rd184, %rd183, %rd6;
	shl.b64 	%rd185, %rd184, 2;
	add.s64 	%rd186, %rd5, %rd185;
	st.global.u32 	[%rd186+10752], %r1500;
$L__BB13_181:
	bar.warp.sync 	-1;
	or.b32  	%r1506, %r1, 3072;
	setp.ge.s32 	%p132, %r1506, %r243;
	@%p132 bra 	$L__BB13_183;
	ld.param.u32 	%r1624, [_ZN3cub18CUB_300001_SM_10006detail10radix_sort29DeviceRadixSortOnesweepKernelINS1_5radix10policy_hubIjNS0_8NullTypeEyE10Policy1000ELNS0_9SortOrderE0EjS6_yiiNS1_21identity_decomposer_tEEEvPT5_SC_PT3_PKSD_PT1_PKSH_PT2_PKSL_T4_iiT6__param_9];
	ld.shared.u32 	%r1507, [%r121+12288];
	shr.u32 	%r1508, %r1507, %r1624;
	and.b32  	%r1509, %r1508, %r82;
	shl.b32 	%r1510, %r1509, 3;
	add.s32 	%r1512, %r1306, %r1510;
	ld.shared.u64 	%rd187, [%r1512+29184];
	add.s64 	%rd188, %rd187, %rd6;
	shl.b64 	%rd189, %rd188, 2;
	add.s64 	%rd190, %rd5, %rd189;
	st.global.u32 	[%rd190+12288], %r1507;
$L__BB13_183:
	bar.warp.sync 	-1;
	add.s32 	%r1513, %r1, 3456;
	setp.ge.s32 	%p133, %r1513, %r243;
	@%p133 bra 	$L__BB13_185;
	ld.param.u32 	%r1625, [_ZN3cub18CUB_300001_SM_10006detail10radix_sort29DeviceRadixSortOnesweepKernelINS1_5radix10policy_hubIjNS0_8NullTypeEyE10Policy1000ELNS0_9SortOrderE0EjS6_yiiNS1_21identity_decomposer_tEEEvPT5_SC_PT3_PKSD_PT1_PKSH_PT2_PKSL_T4_iiT6__param_9];
	ld.shared.u32 	%r1514, [%r121+13824];
	shr.u32 	%r1515, %r1514, %r1625;
	and.b32  	%r1516, %r1515, %r82;
	shl.b32 	%r1517, %r1516, 3;
	add.s32 	%r1519, %r1306, %r1517;
	ld.shared.u64 	%rd191, [%r1519+29184];
	add.s64 	%rd192, %rd191, %rd6;
	shl.b64 	%rd193, %rd192, 2;
	add.s64 	%rd194, %rd5, %rd193;
	st.global.u32 	[%rd194+13824], %r1514;
$L__BB13_185:
	bar.warp.sync 	-1;
	add.s32 	%r1520, %r1, 3840;
	setp.ge.s32 	%p134, %r1520, %r243;
	@%p134 bra 	$L__BB13_187;
	ld.param.u32 	%r1626, [_ZN3cub18CUB_300001_SM_10006detail10radix_sort29DeviceRadixSortOnesweepKernelINS1_5radix10policy_hubIjNS0_8NullTypeEyE10Policy1000ELNS0_9SortOrderE0EjS6_yiiNS1_21identity_decomposer_tEEEvPT5_SC_PT3_PKSD_PT1_PKSH_PT2_PKSL_T4_iiT6__param_9];
	ld.shared.u32 	%r1521, [%r121+15360];
	shr.u32 	%r1522, %r1521, %r1626;
	and.b32  	%r1523, %r1522, %r82;
	shl.b32 	%r1524, %r1523, 3;
	add.s32 	%r1526, %r1306, %r1524;
	ld.shared.u64 	%rd195, [%r1526+29184];
	add.s64 	%rd196, %rd195, %rd6;
	shl.b64 	%rd197, %rd196, 2;
	add.s64 	%rd198, %rd5, %rd197;
	st.global.u32 	[%rd198+15360], %r1521;
$L__BB13_187:
	bar.warp.sync 	-1;
	add.s32 	%r1527, %r1, 4224;
	setp.ge.s32 	%p135, %r1527, %r243;
	@%p135 bra 	$L__BB13_189;
	ld.param.u32 	%r1627, [_ZN3cub18CUB_300001_SM_10006detail10radix_sort29DeviceRadixSortOnesweepKernelINS1_5radix10policy_hubIjNS0_8NullTypeEyE10Policy1000ELNS0_9SortOrderE0EjS6_yiiNS1_21identity_decomposer_tEEEvPT5_SC_PT3_PKSD_PT1_PKSH_PT2_PKSL_T4_iiT6__param_9];
	ld.shared.u32 	%r1528, [%r121+16896];
	shr.u32 	%r1529, %r1528, %r1627;
	and.b32  	%r1530, %r1529, %r82;
	shl.b32 	%r1531, %r1530, 3;
	add.s32 	%r1533, %r1306, %r1531;
	ld.shared.u64 	%rd199, [%r1533+29184];
	add.s64 	%rd200, %rd199, %rd6;
	shl.b64 	%rd201, %rd200, 2;
	add.s64 	%rd202, %rd5, %rd201;
	st.global.u32 	[%rd202+16896], %r1528;
$L__BB13_189:
	bar.warp.sync 	-1;
	add.s32 	%r1534, %r1, 4608;
	setp.ge.s32 	%p136, %r1534, %r243;
	@%p136 bra 	$L__BB13_191;
	ld.param.u32 	%r1628, [_ZN3cub18CUB_300001_SM_10006detail10radix_sort29DeviceRadixSortOnesweepKernelINS1_5radix10policy_hubIjNS0_8NullTypeEyE10Policy1000ELNS0_9SortOrderE0EjS6_yiiNS1_21identity_decomposer_tEEEvPT5_SC_PT3_PKSD_PT1_PKSH_PT2_PKSL_T4_iiT6__param_9];
	ld.shared.u32 	%r1535, [%r121+18432];
	shr.u32 	%r1536, %r1535, %r1628;
	and.b32  	%r1537, %r1536, %r82;
	shl.b32 	%r1538, %r1537, 3;
	add.s32 	%r1540, %r1306, %r1538;
	ld.shared.u64 	%rd203, [%r1540+29184];
	add.s64 	%rd204, %rd203, %rd6;
	shl.b64 	%rd205, %rd204, 2;
	add.s64 	%rd206, %rd5, %rd205;
	st.global.u32 	[%rd206+18432], %r1535;
$L__BB13_191:
	bar.warp.sync 	-1;
	add.s32 	%r1541, %r1, 4992;
	setp.ge.s32 	%p137, %r1541, %r243;
	@%p137 bra 	$L__BB13_193;
	ld.param.u32 	%r1629, [_ZN3cub18CUB_300001_SM_10006detail10radix_sort29DeviceRadixSortOnesweepKernelINS1_5radix10policy_hubIjNS0_8NullTypeEyE10Policy1000ELNS0_9SortOrderE0EjS6_yiiNS1_21identity_decomposer_tEEEvPT5_SC_PT3_PKSD_PT1_PKSH_PT2_PKSL_T4_iiT6__param_9];
	ld.shared.u32 	%r1542, [%r121+19968];
	shr.u32 	%r1543, %r1542, %r1629;
	and.b32  	%r1544, %r1543, %r82;
	shl.b32 	%r1545, %r1544, 3;
	add.s32 	%r1547, %r1306, %r1545;
	ld.shared.u64 	%rd207, [%r1547+29184];
	add.s64 	%rd208, %rd207, %rd6;
	shl.b64 	%rd209, %rd208, 2;
	add.s64 	%rd210, %rd5, %rd209;
	st.global.u32 	[%rd210+19968], %r1542;
$L__BB13_193:
	bar.warp.sync 	-1;
	add.s32 	%r1548, %r1, 5376;
	setp.ge.s32 	%p138, %r1548, %r243;
	@%p138 bra 	$L__BB13_195;
	ld.param.u32 	%r1630, [_ZN3cub18CUB_300001_SM_10006detail10radix_sort29DeviceRadixSortOnesweepKernelINS1_5radix10policy_hubIjNS0_8NullTypeEyE10Policy1000ELNS0_9SortOrderE0EjS6_yiiNS1_21identity_decomposer_tEEEvPT5_SC_PT3_PKSD_PT1_PKSH_PT2_PKSL_T4_iiT6__param_9];
	ld.shared.u32 	%r1549, [%r121+21504];
	shr.u32 	%r1550, %r1549, %r1630;
	and.b32  	%r1551, %r1550, %r82;
	shl.b32 	%r1552, %r1551, 3;
	add.s32 	%r1554, %r1306, %r1552;
	ld.shared.u64 	%rd211, [%r1554+29184];
	add.s64 	%rd212, %rd211, %rd6;
	shl.b64 	%rd213, %rd212, 2;
	add.s64 	%rd214, %rd5, %rd213;
	st.global.u32 	[%rd214+21504], %r1549;
$L__BB13_195:
	bar.warp.sync 	-1;
	add.s32 	%r1555, %r1, 5760;
	setp.ge.s32 	%p139, %r1555, %r243;
	@%p139 bra 	$L__BB13_197;
	ld.param.u32 	%r1631, [_ZN3cub18CUB_300001_SM_10006detail10radix_sort29DeviceRadixSortOnesweepKernelINS1_5radix10policy_hubIjNS0_8NullTypeEyE10Policy1000ELNS0_9SortOrderE0EjS6_yiiNS1_21identity_decomposer_tEEEvPT5_SC_PT3_PKSD_PT1_PKSH_PT2_PKSL_T4_iiT6__param_9];
	ld.shared.u32 	%r1556, [%r121+23040];
	shr.u32 	%r1557, %r1556, %r1631;
	and.b32  	%r1558, %r1557, %r82;
	shl.b32 	%r1559, %r1558, 3;
	add.s32 	%r1561, %r1306, %r1559;
	ld.shared.u64 	%rd215, [%r1561+29184];
	add.s64 	%rd216, %rd215, %rd6;
	shl.b64 	%rd217, %rd216, 2;
	add.s64 	%rd218, %rd5, %rd217;
	st.global.u32 	[%rd218+23040], %r1556;
$L__BB13_197:
	bar.warp.sync 	-1;
	or.b32  	%r1562, %r1, 6144;
	setp.ge.s32 	%p140, %r1562, %r243;
	@%p140 bra 	$L__BB13_199;
	ld.param.u32 	%r1632, [_ZN3cub18CUB_300001_SM_10006detail10radix_sort29DeviceRadixSortOnesweepKernelINS1_5radix10policy_hubIjNS0_8NullTypeEyE10Policy1000ELNS0_9SortOrderE0EjS6_yiiNS1_21identity_decomposer_tEEEvPT5_SC_PT3_PKSD_PT1_PKSH_PT2_PKSL_T4_iiT6__param_9];
	ld.shared.u32 	%r1563, [%r121+24576];
	shr.u32 	%r1564, %r1563, %r1632;
	and.b32  	%r1565, %r1564, %r82;
	shl.b32 	%r1566, %r1565, 3;
	add.s32 	%r1568, %r1306, %r1566;
	ld.shared.u64 	%rd219, [%r1568+29184];
	add.s64 	%rd220, %rd219, %rd6;
	shl.b64 	%rd221, %rd220, 2;
	add.s64 	%rd222, %rd5, %rd221;
	st.global.u32 	[%rd222+24576], %r1563;
$L__BB13_199:
	bar.warp.sync 	-1;
	add.s32 	%r1569, %r1, 6528;
	setp.ge.s32 	%p141, %r1569, %r243;
	@%p141 bra 	$L__BB13_201;
	ld.param.u32 	%r1633, [_ZN3cub18CUB_300001_SM_10006detail10radix_sort29DeviceRadixSortOnesweepKernelINS1_5radix10policy_hubIjNS0_8NullTypeEyE10Policy1000ELNS0_9SortOrderE0EjS6_yiiNS1_21identity_decomposer_tEEEvPT5_SC_PT3_PKSD_PT1_PKSH_PT2_PKSL_T4_iiT6__param_9];
	ld.shared.u32 	%r1570, [%r121+26112];
	shr.u32 	%r1571, %r1570, %r1633;
	and.b32  	%r1572, %r1571, %r82;
	shl.b32 	%r1573, %r1572, 3;
	add.s32 	%r1575, %r1306, %r1573;
	ld.shared.u64 	%rd223, [%r1575+29184];
	add.s64 	%rd224, %rd223, %rd6;
	shl.b64 	%rd225, %rd224, 2;
	add.s64 	%rd226, %rd5, %rd225;
	st.global.u32 	[%rd226+26112], %r1570;
$L__BB13_201:
	ld.param.u32 	%r1634, [_ZN3cub18CUB_300001_SM_10006detail10radix_sort29DeviceRadixSortOnesweepKernelINS1_5radix10policy_hubIjNS0_8NullTypeEyE10Policy1000ELNS0_9SortOrderE0EjS6_yiiNS1_21identity_decomposer_tEEEvPT5_SC_PT3_PKSD_PT1_PKSH_PT2_PKSL_T4_iiT6__param_9];
	bar.warp.sync 	-1;
	add.s32 	%r1576, %r1, 6912;
	ld.shared.u32 	%r244, [%r121+27648];
	shr.u32 	%r1577, %r244, %r1634;
	and.b32  	%r1578, %r1577, %r82;
	shl.b32 	%r1579, %r1578, 3;
	add.s32 	%r1581, %r1306, %r1579;
	ld.shared.u64 	%rd227, [%r1581+29184];
	add.s64 	%rd16, %rd227, %rd6;
	setp.ge.s32 	%p142, %r1576, %r243;
	@%p142 bra 	$L__BB13_203;
	shl.b64 	%rd228, %rd16, 2;
	add.s64 	%rd229, %rd5, %rd228;
	st.global.u32 	[%rd229+27648], %r244;
$L__BB13_203:
	bar.warp.sync 	-1;
$L__BB13_204:
	ret;

}


// ===== COMPILED SASS (sm_100) =====

	.target	sm_100

	.elftype	@"ET_EXEC"


//--------------------- .note.nv.tkinfo           --------------------------
	.section	.note.nv.tkinfo,"",@"SHT_NOTE"
	.sectionflags	@"SHF_NOTE_NV_TKINFO"
	.tkinfo
        /*0018*/ 	.word	0x00000002
        /*0030*/ 	.string	""
        /*0030*/ 	.string	"ptxas"
        /*0030*/ 	.string	"Cuda compilation tools, release 13.0, V13.0.88"
        /*0030*/ 	.string	"Build cuda_13.0.r13.0/compiler.36424714_0"
        /*0030*/ 	.string	"-arch sm_100 -m 64 "



//--------------------- .note.nv.cuinfo           --------------------------
	.section	.note.nv.cuinfo,"",@"SHT_NOTE"
	.sectionflags	@"SHF_NOTE_NV_CUINFO"
        /*0018*/ 	.short	0x0002
        /*001a*/ 	.short	0x0064
        /*001c*/ 	.short	0x0082
	.zero		2


//--------------------- .nv.info                  --------------------------
	.section	.nv.info,"",@"SHT_CUDA_INFO"
	.align	4


	//----- nvinfo : EIATTR_REGCOUNT
	.align		4
        /*0000*/ 	.byte	0x04, 0x2f
        /*0002*/ 	.short	(.L_46 - .L_45)
	.align		4
.L_45:
        /*0004*/ 	.word	index@(_ZN3cub18CUB_300001_SM_10006detail11EmptyKernelIvEEvv)
        /*0008*/ 	.word	0x00000004


	//----- nvinfo : EIATTR_FRAME_SIZE
	.align		4
.L_46:
        /*000c*/ 	.byte	0x04, 0x11
        /*000e*/ 	.short	(.L_48 - .L_47)
	.align		4
.L_47:
        /*0010*/ 	.word	index@(_ZN3cub18CUB_300001_SM_10006detail11EmptyKernelIvEEvv)
        /*0014*/ 	.word	0x00000000


	//----- nvinfo : EIATTR_REGCOUNT
	.align		4
.L_48:
        /*0018*/ 	.byte	0x04, 0x2f
        /*001a*/ 	.short	(.L_50 - .L_49)
	.align		4
.L_49:
        /*001c*/ 	.word	index@(_ZN3cub18CUB_300001_SM_10006detail8for_each13static_kernelINS2_12policy_hub_t12policy_500_tEmN6thrust24THRUST_300001_SM_1000_NS8cuda_cub20__uninitialized_fill7functorINS7_10device_ptrIjEEjEEEEvT0_T1_)
        /*0020*/ 	.word	0x00000008


	//----- nvinfo : EIATTR_FRAME_SIZE
	.align		4
.L_50:
        /*0024*/ 	.byte	0x04, 0x11
        /*0026*/ 	.short	(.L_52 - .L_51)
	.align		4
.L_51:
        /*0028*/ 	.word	index@(_ZN3cub18CUB_300001_SM_10006detail8for_each13static_kernelINS2_12policy_hub_t12policy_500_tEmN6thrust24THRUST_300001_SM_1000_NS8cuda_cub20__uninitialized_fill7functorINS7_10device_ptrIjEEjEEEEvT0_T1_)
        /*002c*/ 	.word	0x00000000


	//----- nvinfo : EIATTR_REGCOUNT
	.align		4
.L_52:
        /*0030*/ 	.byte	0x04, 0x2f
        /*0032*/ 	.short	(.L_54 - .L_53)
	.align		4
.L_53:
        /*0034*/ 	.word	index@(_ZN3cub18CUB_300001_SM_10006detail8for_each13static_kernelINS2_12policy_hub_t12policy_500_tEmN6thrust24THRUST_300001_SM_1000_NS8cuda_cub20__uninitialized_fill7functorINS7_10device_ptrIfEEfEEEEvT0_T1_)
        /*0038*/ 	.word	0x00000008


	//----- nvinfo : EIATTR_FRAME_SIZE
	.align		4
.L_54:
        /*003c*/ 	.byte	0x04, 0x11
        /*003e*/ 	.short	(.L_56 - .L_55)
	.align		4
.L_55:
        /*0040*/ 	.word	index@(_ZN3cub18CUB_300001_SM_10006detail8for_each13static_kernelINS2_12policy_hub_t12policy_500_tEmN6thrust24THRUST_300001_SM_1000_NS8cuda_cub20__uninitialized_fill7functorINS7_10device_ptrIfEEfEEEEvT0_T1_)
        /*0044*/ 	.word	0x00000000


	//----- nvinfo : EIATTR_REGCOUNT
	.align		4
.L_56:
        /*0048*/ 	.byte	0x04, 0x2f
        /*004a*/ 	.short	(.L_58 - .L_57)
	.align		4
.L_57:
        /*004c*/ 	.word	index@(_ZN3cub18CUB_300001_SM_10006detail8for_each13static_kernelINS2_12policy_hub_t12policy_500_tElNS2_12op_wrapper_tIl11GetWindows2N6thrust24THRUST_300001_SM_1000_NS17counting_iteratorIiNS9_11use_defaultESB_SB_EEEEEEvT0_T1_)
        /*0050*/ 	.word	0x00000020


	//----- nvinfo : EIATTR_FRAME_SIZE
	.align		4
.L_58:
        /*0054*/ 	.byte	0x04, 0x11
        /*0056*/ 	.short	(.L_60 - .L_59)
	.align		4
.L_59:
        /*0058*/ 	.word	index@(_ZN3cub18CUB_300001_SM_10006detail8for_each13static_kernelINS2_12policy_hub_t12policy_500_tElNS2_12op_wrapper_tIl11GetWindows2N6thrust24THRUST_300001_SM_1000_NS17counting_iteratorIiNS9_11use_defaultESB_SB_EEEEEEvT0_T1_)
        /*005c*/ 	.word	0x00000000


	//----- nvinfo : EIATTR_REGCOUNT
	.align		4
.L_60:
        /*0060*/ 	.byte	0x04, 0x2f
        /*0062*/ 	.short	(.L_62 - .L_61)
	.align		4
.L_61:
        /*0064*/ 	.word	index@(_ZN3cub18CUB_300001_SM_10006detail8for_each13static_kernelINS2_12policy_hub_t12policy_500_tElN6thrust24THRUST_300001_SM_1000_NS8cuda_cub20__uninitialized_copy7functorINS7_6detail15normal_iteratorINS7_10device_ptrIjEEEENS7_7pointerIjNS8_3tagENS7_11use_defaultESI_EEEEEEvT0_T1_)
        /*0068*/ 	.word	0x0000000c


	//----- nvinfo : EIATTR_FRAME_SIZE
	.align		4
.L_62:
        /*006c*/ 	.byte	0x04, 0x11
        /*006e*/ 	.short	(.L_64 - .L_63)
	.align		4
.L_63:
        /*0070*/ 	.word	index@(_ZN3cub18CUB_300001_SM_10006detail8for_each13static_kernelINS2_12policy_hub_t12policy_500_tElN6thrust24THRUST_300001_SM_1000_NS8cuda_cub20__uninitialized_copy7functorINS7_6detail15normal_iteratorINS7_10device_ptrIjEEEENS7_7pointerIjNS8_3tagENS7_11use_defaultESI_EEEEEEvT0_T1_)
        /*0074*/ 	.word	0x00000000


	//----- nvinfo : EIATTR_REGCOUNT
	.align		4
.L_64:
        /*0078*/ 	.byte	0x04, 0x2f
        /*007a*/ 	.short	(.L_66 - .L_65)
	.align		4
.L_65:
        /*007c*/ 	.word	index@(_ZN3cub18CUB_300001_SM_10006detail8for_each13static_kernelINS2_12policy_hub_t12policy_500_tElNS2_12op_wrapper_tIl10GetWindowsN6thrust24THRUST_300001_SM_1000_NS17counting_iteratorIiNS9_11use_defaultESB_SB_EEEEEEvT0_T1_)
        /*0080*/ 	.word	0x00000020


	//----- nvinfo : EIATTR_FRAME_SIZE
	.align		4
.L_66:
        /*0084*/ 	.byte	0x04, 0x11
        /*0086*/ 	.short	(.L_68 - .L_67)
	.align		4
.L_67:
        /*0088*/ 	.word	index@(_ZN3cub18CUB_300001_SM_10006detail8for_each13static_kernelINS2_12policy_hub_t12policy_500_tElNS2_12op_wrapper_tIl10GetWindowsN6thrust24THRUST_300001_SM_1000_NS17counting_iteratorIiNS9_11use_defaultESB_SB_EEEEEEvT0_T1_)
        /*008c*/ 	.word	0x00000000


	//----- nvinfo : EIATTR_REGCOUNT
	.align		4
.L_68:
        /*0090*/ 	.byte	0x04, 0x2f
        /*0092*/ 	.short	(.L_70 - .L_69)
	.align		4
.L_69:
        /*0094*/ 	.word	index@(_ZN3cub18CUB_300001_SM_10006detail9transform16transform_kernelINS2_10policy_hubILb1EN4cuda3std3__45tupleIJN6thrust24THRUST_300001_SM_1000_NS17counting_iteratorIiNSA_11use_defaultESC_SC_EEEEEE10policy1000Ei10GetMedian2NSA_6detail15normal_iteratorINSA_10device_ptrIjEEEEJSD_EEEvT0_iT1_T2_DpNS2_10kernel_argIT3_EE)
        /*0098*/ 	.word	0x00000020


	//----- nvinfo : EIATTR_FRAME_SIZE
	.align		4
.L_70:
        /*009c*/ 	.byte	0x04, 0x11
        /*009e*/ 	.short	(.L_72 - .L_71)
	.align		4
.L_71:
        /*00a0*/ 	.word	index@(_ZN3cub18CUB_300001_SM_10006detail9transform16transform_kernelINS2_10policy_hubILb1EN4cuda3std3__45tupleIJN6thrust24THRUST_300001_SM_1000_NS17counting_iteratorIiNSA_11use_defaultESC_SC_EEEEEE10policy1000Ei10GetMedian2NSA_6detail15normal_iteratorINSA_10device_ptrIjEEEEJSD_EEEvT0_iT1_T2_DpNS2_10kernel_argIT3_EE)
        /*00a4*/ 	.word	0x00000000


	//----- nvinfo : EIATTR_REGCOUNT
	.align		4
.L_72:
        /*00a8*/ 	.byte	0x04, 0x2f
        /*00aa*/ 	.short	(.L_74 - .L_73)
	.align		4
.L_73:
        /*00ac*/ 	.word	index@(_ZN3cub18CUB_300001_SM_10006detail9transform16transform_kernelINS2_10policy_hubILb1EN4cuda3std3__45tupleIJN6thrust24THRUST_300001_SM_1000_NS17counting_iteratorIiNSA_11use_defaultESC_SC_EEEEEE10policy1000El10GetMedian2NSA_6detail15normal_iteratorINSA_10device_ptrIjEEEEJSD_EEEvT0_iT1_T2_DpNS2_10kernel_argIT3_EE)
        /*00b0*/ 	.word	0x00000020


	//----- nvinfo : EIATTR_FRAME_SIZE
	.align		4
.L_74:
        /*00b4*/ 	.byte	0x04, 0x11
        /*00b6*/ 	.short	(.L_76 - .L_75)
	.align		4
.L_75:
        /*00b8*/ 	.word	index@(_ZN3cub18CUB_300001_SM_10006detail9transform16transform_kernelINS2_10policy_hubILb1EN4cuda3std3__45tupleIJN6thrust24THRUST_300001_SM_1000_NS17counting_iteratorIiNSA_11use_defaultESC_SC_EEEEEE10policy1000El10GetMedian2NSA_6detail15normal_iteratorINSA_10device_ptrIjEEEEJSD_EEEvT0_iT1_T2_DpNS2_10kernel_argIT3_EE)
        /*00bc*/ 	.word	0x00000000


	//----- nvinfo : EIATTR_REGCOUNT
	.align		4
.L_76:
        /*00c0*/ 	.byte	0x04, 0x2f
        /*00c2*/ 	.short	(.L_78 - .L_77)
	.align		4
.L_77:
        /*00c4*/ 	.word	index@(_ZN3cub18CUB_300001_SM_10006detail9transform16transform_kernelINS2_10policy_hubILb1EN4cuda3std3__45tupleIJN6thrust24THRUST_300001_SM_1000_NS17counting_iteratorIiNSA_11use_defaultESC_SC_EEEEEE10policy1000Ei9GetMedianNSA_6detail15normal_iteratorINSA_10device_ptrIfEEEEJSD_EEEvT0_iT1_T2_DpNS2_10kernel_argIT3_EE)
        /*00c8*/ 	.word	0x00000020


	//----- nvinfo : EIATTR_FRAME_SIZE
	.align		4
.L_78:
        /*00cc*/ 	.byte	0x04, 0x11
        /*00ce*/ 	.short	(.L_80 - .L_79)
	.align		4
.L_79:
        /*00d0*/ 	.word	index@(_ZN3cub18CUB_300001_SM_10006detail9transform16transform_kernelINS2_10policy_hubILb1EN4cuda3std3__45tupleIJN6thrust24THRUST_300001_SM_1000_NS17counting_iteratorIiNSA_11use_defaultESC_SC_EEEEEE10policy1000Ei9GetMedianNSA_6detail15normal_iteratorINSA_10device_ptrIfEEEEJSD_EEEvT0_iT1_T2_DpNS2_10kernel_argIT3_EE)
        /*00d4*/ 	.word	0x00000000


	//----- nvinfo : EIATTR_REGCOUNT
	.align		4
.L_80:
        /*00d8*/ 	.byte	0x04, 0x2f
        /*00da*/ 	.short	(.L_82 - .L_81)
	.align		4
.L_81:
        /*00dc*/ 	.word	index@(_ZN3cub18CUB_300001_SM_10006detail9transform16transform_kernelINS2_10policy_hubILb1EN4cuda3std3__45tupleIJN6thrust24THRUST_300001_SM_1000_NS17counting_iteratorIiNSA_11use_defaultESC_SC_EEEEEE10policy1000El9GetMedianNSA_6detail15normal_iteratorINSA_10device_ptrIfEEEEJSD_EEEvT0_iT1_T2_DpNS2_10kernel_argIT3_EE)
        /*00e0*/ 	.word	0x00000020


	//----- nvinfo : EIATTR_FRAME_SIZE
	.align		4
.L_82:
        /*00e4*/ 	.byte	0x04, 0x11
        /*00e6*/ 	.short	(.L_84 - .L_83)
	.align		4
.L_83:
        /*00e8*/ 	.word	index@(_ZN3cub18CUB_300001_SM_10006detail9transform16transform_kernelINS2_10policy_hubILb1EN4cuda3std3__45tupleIJN6thrust24THRUST_300001_SM_1000_NS17counting_iteratorIiNSA_11use_defaultESC_SC_EEEEEE10policy1000El9GetMedianNSA_6detail15normal_iteratorINSA_10device_ptrIfEEEEJSD_EEEvT0_iT1_T2_DpNS2_10kernel_argIT3_EE)
        /*00ec*/ 	.word	0x00000000


	//----- nvinfo : EIATTR_REGCOUNT
	.align		4
.L_84:
        /*00f0*/ 	.byte	0x04, 0x2f
        /*00f2*/ 	.short	(.L_86 - .L_85)
	.align		4
.L_85:
        /*00f4*/ 	.word	index@(_ZN3cub18CUB_300001_SM_10006detail10radix_sort31DeviceRadixSortSingleTileKernelINS1_5radix10policy_hubIjNS0_8NullTypeEyE10Policy1000ELNS0_9SortOrderE0EjS6_yNS1_21identity_decomposer_tEEEvPKT1_PSB_PKT2_PSF_T3_iiT4_)
        /*00f8*/ 	.word	0x0000007f


	//----- nvinfo : EIATTR_FRAME_SIZE
	.align		4
.L_86:
        /*00fc*/ 	.byte	0x04, 0x11
        /*00fe*/ 	.short	(.L_88 - .L_87)
	.align		4
.L_87:
        /*0100*/ 	.word	index@(_ZN3cub18CUB_300001_SM_10006detail10radix_sort31DeviceRadixSortSingleTileKernelINS1_5radix10policy_hubIjNS0_8NullTypeEyE10Policy1000ELNS0_9SortOrderE0EjS6_yNS1_21identity_decomposer_tEEEvPKT1_PSB_PKT2_PSF_T3_iiT4_)
        /*0104*/ 	.word	0x00000000


	//----- nvinfo : EIATTR_REGCOUNT
	.align		4
.L_88:
        /*0108*/ 	.byte	0x04, 0x2f
        /*010a*/ 	.short	(.L_90 - .L_89)
	.align		4
.L_89:
        /*010c*/ 	.word	index@(_ZN3cub18CUB_300001_SM_10006detail10radix_sort30DeviceRadixSortHistogramKernelINS1_5radix10policy_hubIjNS0_8NullTypeEyE10Policy1000ELNS0_9SortOrderE0EjyNS1_21identity_decomposer_tEEEvPT2_PKT1_SB_iiT3_)
        /*0110*/ 	.word	0x00000020


	//----- nvinfo : EIATTR_FRAME_SIZE
	.align		4
.L_90:
        /*0114*/ 	.byte	0x04, 0x11
        /*0116*/ 	.short	(.L_92 - .L_91)
	.align		4
.L_91:
        /*0118*/ 	.word	index@(_ZN3cub18CUB_300001_SM_10006detail10radix_sort30DeviceRadixSortHistogramKernelINS1_5radix10policy_hubIjNS0_8NullTypeEyE10Policy1000ELNS0_9SortOrderE0EjyNS1_21identity_decomposer_tEEEvPT2_PKT1_SB_iiT3_)
        /*011c*/ 	.word	0x00000000


	//----- nvinfo : EIATTR_REGCOUNT
	.align		4
.L_92:
        /*0120*/ 	.byte	0x04, 0x2f
        /*0122*/ 	.short	(.L_94 - .L_93)
	.align		4
.L_93:
        /*0124*/ 	.word	index@(_ZN3cub18CUB_300001_SM_10006detail10radix_sort33DeviceRadixSortExclusiveSumKernelINS1_5radix10policy_hubIjNS0_8NullTypeEyE10Policy1000EyEEvPT0_)
        /*0128*/ 	.word	0x00000020


	//----- nvinfo : EIATTR_FRAME_SIZE
	.align		4
.L_94:
        /*012c*/ 	.byte	0x04, 0x11
        /*012e*/ 	.short	(.L_96 - .L_95)
	.align		4
.L_95:
        /*0130*/ 	.word	index@(_ZN3cub18CUB_300001_SM_10006detail10radix_sort33DeviceRadixSortExclusiveSumKernelINS1_5radix10policy_hubIjNS0_8NullTypeEyE10Policy1000EyEEvPT0_)
        /*0134*/ 	.word	0x00000000


	//----- nvinfo : EIATTR_REGCOUNT
	.align		4
.L_96:
        /*0138*/ 	.byte	0x04, 0x2f
        /*013a*/ 	.short	(.L_98 - .L_97)
	.align		4
.L_97:
        /*013c*/ 	.word	index@(_ZN3cub18CUB_300001_SM_10006detail10radix_sort29DeviceRadixSortOnesweepKernelINS1_5radix10policy_hubIjNS0_8NullTypeEyE10Policy1000ELNS0_9SortOrderE0EjS6_yiiNS1_21identity_decomposer_tEEEvPT5_SC_PT3_PKSD_PT1_PKSH_PT2_PKSL_T4_iiT6_)
        /*0140*/ 	.word	0x00000050


	//----- nvinfo : EIATTR_FRAME_SIZE
	.align		4
.L_98:
        /*0144*/ 	.byte	0x04, 0x11
        /*0146*/ 	.short	(.L_100 - .L_99)
	.align		4
.L_99:
        /*0148*/ 	.word	index@(_ZN3cub18CUB_300001_SM_10006detail10radix_sort29DeviceRadixSortOnesweepKernelINS1_5radix10policy_hubIjNS0_8NullTypeEyE10Policy1000ELNS0_9SortOrderE0EjS6_yiiNS1_21identity_decomposer_tEEEvPT5_SC_PT3_PKSD_PT1_PKSH_PT2_PKSL_T4_iiT6_)
        /*014c*/ 	.word	0x00000010


	//----- nvinfo : EIATTR_MIN_STACK_SIZE
	.align		4
.L_100:
        /*0150*/ 	.byte	0x04, 0x12
        /*0152*/ 	.short	(.L_102 - .L_101)
	.align		4
.L_101:
        /*0154*/ 	.word	index@(_ZN3cub18CUB_300001_SM_10006detail10radix_sort29DeviceRadixSortOnesweepKernelINS1_5radix10policy_hubIjNS0_8NullTypeEyE10Policy1000ELNS0_9SortOrderE0EjS6_yiiNS1_21identity_decomposer_tEEEvPT5_SC_PT3_PKSD_PT1_PKSH_PT2_PKSL_T4_iiT6_)
        /*0158*/ 	.word	0x00000010


	//----- nvinfo : EIATTR_MIN_STACK_SIZE
	.align		4
.L_102:
        /*015c*/ 	.byte	0x04, 0x12
        /*015e*/ 	.short	(.L_104 - .L_103)
	.align		4
.L_103:
        /*0160*/ 	.word	index@(_ZN3cub18CUB_300001_SM_10006detail10radix_sort33DeviceRadixSortExclusiveSumKernelINS1_5radix10policy_hubIjNS0_8NullTypeEyE10Policy1000EyEEvPT0_)
        /*0164*/ 	.word	0x00000000


	//----- nvinfo : EIATTR_MIN_STACK_SIZE
	.align		4
.L_104:
        /*0168*/ 	.byte	0x04, 0x12
        /*016a*/ 	.short	(.L_106 - .L_105)
	.align		4
.L_105:
        /*016c*/ 	.word	index@(_ZN3cub18CUB_300001_SM_10006detail10radix_sort30DeviceRadixSortHistogramKernelINS1_5radix10policy_hubIjNS0_8NullTypeEyE10Policy1000ELNS0_9SortOrderE0EjyNS1_21identity_decomposer_tEEEvPT2_PKT1_SB_iiT3_)
        /*0170*/ 	.word	0x00000000


	//----- nvinfo : EIATTR_MIN_STACK_SIZE
	.align		4
.L_106:
        /*0174*/ 	.byte	0x04, 0x12
        /*0176*/ 	.short	(.L_108 - .L_107)
	.align		4
.L_107:
        /*0178*/ 	.word	index@(_ZN3cub18CUB_300001_SM_10006detail10radix_sort31DeviceRadixSortSingleTileKernelINS1_5radix10policy_hubIjNS0_8NullTypeEyE10Policy1000ELNS0_9SortOrderE0EjS6_yNS1_21identity_decomposer_tEEEvPKT1_PSB_PKT2_PSF_T3_iiT4_)
        /*017c*/ 	.word	0x00000000


	//----- nvinfo : EIATTR_MIN_STACK_SIZE
	.align		4
.L_108:
        /*0180*/ 	.byte	0x04, 0x12
        /*0182*/ 	.short	(.L_110 - .L_109)
	.align		4
.L_109:
        /*0184*/ 	.word	index@(_ZN3cub18CUB_300001_SM_10006detail9transform16transform_kernelINS2_10policy_hubILb1EN4cuda3std3__45tupleIJN6thrust24THRUST_300001_SM_1000_NS17counting_iteratorIiNSA_11use_defaultESC_SC_EEEEEE10policy1000El9GetMedianNSA_6detail15normal_iteratorINSA_10device_ptrIfEEEEJSD_EEEvT0_iT1_T2_DpNS2_10kernel_argIT3_EE)
        /*0188*/ 	.word	0x00000000


	//----- nvinfo : EIATTR_MIN_STACK_SIZE
	.align		4
.L_110:
        /*018c*/ 	.byte	0x04, 0x12
        /*018e*/ 	.short	(.L_112 - .L_111)
	.align		4
.L_111:
        /*0190*/ 	.word	index@(_ZN3cub18CUB_300001_SM_10006detail9transform16transform_kernelINS2_10policy_hubILb1EN4cuda3std3__45tupleIJN6thrust24THRUST_300001_SM_1000_NS17counting_iteratorIiNSA_11use_defaultESC_SC_EEEEEE10policy1000Ei9GetMedianNSA_6detail15normal_iteratorINSA_10device_ptrIfEEEEJSD_EEEvT0_iT1_T2_DpNS2_10kernel_argIT3_EE)
        /*0194*/ 	.word	0x00000000


	//----- nvinfo : EIATTR_MIN_STACK_SIZE
	.align		4
.L_112:
        /*0198*/ 	.byte	0x04, 0x12
        /*019a*/ 	.short	(.L_114 - .L_113)
	.align		4
.L_113:
        /*019c*/ 	.word	index@(_ZN3cub18CUB_300001_SM_10006detail9transform16transform_kernelINS2_10policy_hubILb1EN4cuda3std3__45tupleIJN6thrust24THRUST_300001_SM_1000_NS17counting_iteratorIiNSA_11use_defaultESC_SC_EEEEEE10policy1000El10GetMedian2NSA_6detail15normal_iteratorINSA_10device_ptrIjEEEEJSD_EEEvT0_iT1_T2_DpNS2_10kernel_argIT3_EE)
        /*01a0*/ 	.word	0x00000000


	//----- nvinfo : EIATTR_MIN_STACK_SIZE
	.align		4
.L_114:
        /*01a4*/ 	.byte	0x04, 0x12
        /*01a6*/ 	.short	(.L_116 - .L_115)
	.align		4
.L_115:
        /*01a8*/ 	.word	index@(_ZN3cub18CUB_300001_SM_10006detail9transform16transform_kernelINS2_10policy_hubILb1EN4cuda3std3__45tupleIJN6thrust24THRUST_300001_SM_1000_NS17counting_iteratorIiNSA_11use_defaultESC_SC_EEEEEE10policy1000Ei10GetMedian2NSA_6detail15normal_iteratorINSA_10device_ptrIjEEEEJSD_EEEvT0_iT1_T2_DpNS2_10kernel_argIT3_EE)
        /*01ac*/ 	.word	0x00000000


	//----- nvinfo : EIATTR_MIN_STACK_SIZE
	.align		4
.L_116:
        /*01b0*/ 	.byte	0x04, 0x12
        /*01b2*/ 	.short	(.L_118 - .L_117)
	.align		4
.L_117:
        /*01b4*/ 	.word	index@(_ZN3cub18CUB_300001_SM_10006detail8for_each13static_kernelINS2_12policy_hub_t12policy_500_tElNS2_12op_wrapper_tIl10GetWindowsN6thrust24THRUST_300001_SM_1000_NS17counting_iteratorIiNS9_11use_defaultESB_SB_EEEEEEvT0_T1_)
        /*01b8*/ 	.word	0x00000000


	//----- nvinfo : EIATTR_MIN_STACK_SIZE
	.align		4
.L_118:
        /*01bc*/ 	.byte	0x04, 0x12
        /*01be*/ 	.short	(.L_120 - .L_119)
	.align		4
.L_119:
        /*01c0*/ 	.word	index@(_ZN3cub18CUB_300001_SM_10006detail8for_each13static_kernelINS2_12policy_hub_t12policy_500_tElN6thrust24THRUST_300001_SM_1000_NS8cuda_cub20__uninitialized_copy7functorINS7_6detail15normal_iteratorINS7_10device_ptrIjEEEENS7_7pointerIjNS8_3tagENS7_11use_defaultESI_EEEEEEvT0_T1_)
        /*01c4*/ 	.word	0x00000000


	//----- nvinfo : EIATTR_MIN_STACK_SIZE
	.align		4
.L_120:
        /*01c8*/ 	.byte	0x04, 0x12
        /*01ca*/ 	.short	(.L_122 - .L_121)
	.align		4
.L_121:
        /*01cc*/ 	.word	index@(_ZN3cub18CUB_300001_SM_10006detail8for_each13static_kernelINS2_12policy_hub_t12policy_500_tElNS2_12op_wrapper_tIl11GetWindows2N6thrust24THRUST_300001_SM_1000_NS17counting_iteratorIiNS9_11use_defaultESB_SB_EEEEEEvT0_T1_)
        /*01d0*/ 	.word	0x00000000


	//----- nvinfo : EIATTR_MIN_STACK_SIZE
	.align		4
.L_122:
        /*01d4*/ 	.byte	0x04, 0x12
        /*01d6*/ 	.short	(.L_124 - .L_123)
	.align		4
.L_123:
        /*01d8*/ 	.word	index@(_ZN3cub18CUB_300001_SM_10006detail8for_each13static_kernelINS2_12policy_hub_t12policy_500_tEmN6thrust24THRUST_300001_SM_1000_NS8cuda_cub20__uninitialized_fill7functorINS7_10device_ptrIfEEfEEEEvT0_T1_)
        /*01dc*/ 	.word	0x00000000


	//----- nvinfo : EIATTR_MIN_STACK_SIZE
	.align		4
.L_124:
        /*01e0*/ 	.byte	0x04, 0x12
        /*01e2*/ 	.short	(.L_126 - .L_125)
	.align		4
.L_125:
        /*01e4*/ 	.word	index@(_ZN3cub18CUB_300001_SM_10006detail8for_each13static_kernelINS2_12policy_hub_t12policy_500_tEmN6thrust24THRUST_300001_SM_1000_NS8cuda_cub20__uninitialized_fill7functorINS7_10device_ptrIjEEjEEEEvT0_T1_)
        /*01e8*/ 	.word	0x00000000


	//----- nvinfo : EIATTR_MIN_STACK_SIZE
	.align		4
.L_126:
        /*01ec*/ 	.byte	0x04, 0x12
        /*01ee*/ 	.short	(.L_128 - .L_127)
	.align		4
.L_127:
        /*01f0*/ 	.word	index@(_ZN3cub18CUB_300001_SM_10006detail11EmptyKernelIvEEvv)
        /*01f4*/ 	.word	0x00000000
.L_128:


//--------------------- .nv.compat                --------------------------
	.section	.nv.compat,"",@"SHT_CUDA_COMPAT_INFO"
	.align	4
        /*0000*/ 	.byte	0x02, 0x09, 0x00, 0x00, 0x02, 0x02, 0x01, 0x00, 0x02, 0x05, 0x05, 0x00, 0x03, 0x07, 0x01, 0x01
        /*0010*/ 	.byte	0x02, 0x03, 0x00, 0x00, 0x02, 0x06, 0x01, 0x00, 0x04, 0x0b, 0x08, 0x00, 0x09, 0x00, 0x00, 0x00
        /*0020*/ 	.byte	0x00, 0x00, 0x00, 0x00


//--------------------- .nv.info._ZN3cub18CUB_300001_SM_10006detail10radix_sort29DeviceRadixSortOnesweepKernelINS1_5radix10policy_hubIjNS0_8NullTypeEyE10Policy1000ELNS0_9SortOrderE0EjS6_yiiNS1_21identity_decomposer_tEEEvPT5_SC_PT3_PKSD_PT1_PKSH_PT2_PKSL_T4_iiT6_ --------------------------
	.section	.nv.info._ZN3cub18CUB_300001_SM_10006detail10radix_sort29DeviceRadixSortOnesweepKernelINS1_5radix10policy_hubIjNS0_8NullTypeEyE10Policy1000ELNS0_9SortOrderE0EjS6_yiiNS1_21identity_decomposer_tEEEvPT5_SC_PT3_PKSD_PT1_PKSH_PT2_PKSL_T4_iiT6_,"",@"SHT_CUDA_INFO"
	.sectionflags	@""
	.align	4


	//----- nvinfo : EIATTR_CUDA_API_VERSION
	.align		4
        /*0000*/ 	.byte	0x04, 0x37
        /*0002*/ 	.short	(.L_130 - .L_129)
.L_129:
        /*0004*/ 	.word	0x00000082


	//----- nvinfo : EIATTR_KPARAM_INFO
	.align		4
.L_130:
        /*0008*/ 	.byte	0x04, 0x17
        /*000a*/ 	.short	(.L_132 - .L_131)
.L_131:
        /*000c*/ 	.word	0x00000000
        /*0010*/ 	.short	0x000b
        /*0012*/ 	.short	0x004c
        /*0014*/ 	.byte	0x00, 0xf0, 0x05, 0x00


	//----- nvinfo : EIATTR_KPARAM_INFO
	.align		4
.L_132:
        /*0018*/ 	.byte	0x04, 0x17
        /*001a*/ 	.short	(.L_134 - .L_133)
.L_133:
        /*001c*/ 	.word	0x00000000
        /*0020*/ 	.short	0x000a
        /*0022*/ 	.short	0x0048
        /*0024*/ 	.byte	0x00, 0xf0, 0x11, 0x00


	//----- nvinfo : EIATTR_KPARAM_INFO
	.align		4
.L_134:
        /*0028*/ 	.byte	0x04, 0x17
        /*002a*/ 	.short	(.L_136 - .L_135)
.L_135:
        /*002c*/ 	.word	0x00000000
        /*0030*/ 	.short	0x0009
        /*0032*/ 	.short	0x0044
        /*0034*/ 	.byte	0x00, 0xf0, 0x11, 0x00


	//----- nvinfo : EIATTR_KPARAM_INFO
	.align		4
.L_136:
        /*0038*/ 	.byte	0x04, 0x17
        /*003a*/ 	.short	(.L_138 - .L_137)
.L_137:
        /*003c*/ 	.word	0x00000000
        /*0040*/ 	.short	0x0008
        /*0042*/ 	.short	0x0040
        /*0044*/ 	.byte	0x00, 0xf0, 0x11, 0x00


	//----- nvinfo : EIATTR_KPARAM_INFO
	.align		4
.L_138:
        /*0048*/ 	.byte	0x04, 0x17
        /*004a*/ 	.short	(.L_140 - .L_139)
.L_139:
        /*004c*/ 	.word	0x00000000
        /*0050*/ 	.short	0x0007
        /*0052*/ 	.short	0x0038
        /*0054*/ 	.byte	0x00, 0xf5, 0x21, 0x00


	//----- nvinfo : EIATTR_KPARAM_INFO
	.align		4
.L_140:
        /*0058*/ 	.byte	0x04, 0x17
        /*005a*/ 	.short	(.L_142 - .L_141)
.L_141:
        /*005c*/ 	.word	0x00000000
        /*0060*/ 	.short	0x0006
        /*0062*/ 	.short	0x0030
        /*0064*/ 	.byte	0x00, 0xf5, 0x21, 0x00


	//----- nvinfo : EIATTR_KPARAM_INFO
	.align		4
.L_142:
        /*0068*/ 	.byte	0x04, 0x17
        /*006a*/ 	.short	(.L_144 - .L_143)
.L_143:
        /*006c*/ 	.word	0x00000000
        /*0070*/ 	.short	0x0005
        /*0072*/ 	.short	0x0028
        /*0074*/ 	.byte	0x00, 0xf5, 0x21, 0x00


	//----- nvinfo : EIATTR_KPARAM_INFO
	.align		4
.L_144:
        /*0078*/ 	.byte	0x04, 0x17
        /*007a*/ 	.short	(.L_146 - .L_145)
.L_145:
        /*007c*/ 	.word	0x00000000
        /*0080*/ 	.short	0x0004
        /*0082*/ 	.short	0x0020
        /*0084*/ 	.byte	0x00, 0xf5, 0x21, 0x00


	//----- nvinfo : EIATTR_KPARAM_INFO
	.align		4
.L_146:
        /*0088*/ 	.byte	0x04, 0x17
        /*008a*/ 	.short	(.L_148 - .L_147)
.L_147:
        /*008c*/ 	.word	0x00000000
        /*0090*/ 	.short	0x0003
        /*0092*/ 	.short	0x0018
        /*0094*/ 	.byte	0x00, 0xf5, 0x21, 0x00


	//----- nvinfo : EIATTR_KPARAM_INFO
	.align		4
.L_148:
        /*0098*/ 	.byte	0x04, 0x17
        /*009a*/ 	.short	(.L_150 - .L_149)
.L_149:
        /*009c*/ 	.word	0x00000000
        /*00a0*/ 	.short	0x0002
        /*00a2*/ 	.short	0x0010
        /*00a4*/ 	.byte	0x00, 0xf5, 0x21, 0x00


	//----- nvinfo : EIATTR_KPARAM_INFO
	.align		4
.L_150:
        /*00a8*/ 	.byte	0x04, 0x17
        /*00aa*/ 	.short	(.L_152 - .L_151)
.L_151:
        /*00ac*/ 	.word	0x00000000
        /*00b0*/ 	.short	0x0001
        /*00b2*/ 	.short	0x0008
        /*00b4*/ 	.byte	0x00, 0xf5, 0x21, 0x00


	//----- nvinfo : EIATTR_KPARAM_INFO
	.align		4
.L_152:
        /*00b8*/ 	.byte	0x04, 0x17
        /*00ba*/ 	.short	(.L_154 - .L_153)
.L_153:
        /*00bc*/ 	.word	0x00000000
        /*00c0*/ 	.short	0x0000
        /*00c2*/ 	.short	0x0000
        /*00c4*/ 	.byte	0x00, 0xf5, 0x21, 0x00


	//----- nvinfo : EIATTR_SPARSE_MMA_MASK
	.align		4
.L_154:
        /*00c8*/ 	.byte	0x03, 0x50
        /*00ca*/ 	.short	0x0000


	//----- nvinfo : EIATTR_MAXREG_COUNT
	.align		4
        /*00cc*/ 	.byte	0x03, 0x1b
        /*00ce*/ 	.short	0x00a8


	//----- nvinfo : EIATTR_NUM_BARRIERS
	.align		4
        /*00d0*/ 	.byte	0x02, 0x4c
        /*00d2*/ 	.byte	0x01
	.zero		1


	//----- nvinfo : EIATTR_ANNOTATIONS
	.align		4
        /*00d4*/ 	.byte	0x04, 0x55
        /*00d6*/ 	.short	(.L_156 - .L_155)


	//   ....[0]....
.L_155:
        /*00d8*/ 	.word	0x00000001
        /*00dc*/ 	.byte	0x40, 0x0e, 0x00, 0x00, 0x01, 0x00, 0x00, 0x00, 0x20, 0x10, 0x00, 0x00, 0x01, 0x00, 0x00, 0x00
        /*00ec*/ 	.byte	0xa0, 0x10, 0x00, 0x00, 0x01, 0x00, 0x00, 0x00, 0x00, 0x25, 0x00, 0x00, 0x01, 0x00, 0x00, 0x00
        /*00fc*/ 	.byte	0xc0, 0x39, 0x00, 0x00, 0x01, 0x00, 0x00, 0x00, 0x00, 0x3c, 0x00, 0x00, 0x01, 0x00, 0x00, 0x00
        /*010c*/ 	.byte	0x20, 0x52, 0x00, 0x00


	//----- nvinfo : EIATTR_MERCURY_ISA_VERSION
	.align		4
.L_156:
        /*0110*/ 	.byte	0x03, 0x5f
        /*0112*/ 	.short	0x0101


	//----- nvinfo : EIATTR_COOP_GROUP_MASK_REGIDS
	.align		4
        /*0114*/ 	.byte	0x04, 0x29
        /*0116*/ 	.short	(.L_158 - .L_157)


	//   ....[0]....
.L_157:
        /*0118*/ 	.word	0xffffffff


	//   ....[1]....
        /*011c*/ 	.word	0x05000000


	//   ....[2]....
        /*0120*/ 	.word	0xffffffff


	//   ....[3]....
        /*0124*/ 	.word	0xffffffff


	//   ....[4]....
        /*0128*/ 	.word	0xffffffff


	//   ....[5]....
        /*012c*/ 	.word	0xffffffff


	//   ....[6]....
        /*0130*/ 	.word	0xffffffff


	//   ....[7]....
        /*0134*/ 	.word	0xffffffff


	//   ....[8]....
        /*0138*/ 	.word	0xffffffff


	//   ....[9]....
        /*013c*/ 	.word	0xffffffff


	//   ....[10]....
        /*0140*/ 	.word	0xffffffff


	//   ....[11]....
        /*0144*/ 	.word	0xffffffff


	//   ....[12]....
        /*0148*/ 	.word	0xffffffff


	//   ....[13]....
        /*014c*/ 	.word	0xffffffff


	//   ....[14]....
        /*0150*/ 	.word	0xffffffff


	//   ....[15]....
        /*0154*/ 	.word	0xffffffff


	//   ....[16]....
        /*0158*/ 	.word	0xffffffff


	//   ....[17]....
        /*015c*/ 	.word	0xffffffff


	//   ....[18]....
        /*0160*/ 	.word	0xffffffff


	//   ....[19]....
        /*0164*/ 	.word	0xffffffff


	//   ....[20]....
        /*0168*/ 	.word	0xffffffff


	//   ....[21]....
        /*016c*/ 	.word	0xffffffff


	//   ....[22]....
        /*0170*/ 	.word	0xffffffff


	//   ....[23]....
        /*0174*/ 	.word	0xffffffff


	//   ....[24]....
        /*0178*/ 	.word	0xffffffff


	//   ....[25]....
        /*017c*/ 	.word	0xffffffff


	//   ....[26]....
        /*0180*/ 	.word	0xffffffff


	//   ....[27]....
        /*0184*/ 	.word	0xffffffff


	//   ....[28]....
        /*0188*/ 	.word	0xffffffff


	//   ....[29]....
        /*018c*/ 	.word	0xffffffff


	//   ....[30]....
        /*0190*/ 	.word	0xffffffff


	//   ....[31]....
        /*0194*/ 	.word	0xffffffff


	//   ....[32]....
        /*0198*/ 	.word	0xffffffff


	//   ....[33]....
        /*019c*/ 	.word	0xffffffff


	//   ....[34]....
        /*01a0*/ 	.word	0xffffffff


	//   ....[35]....
        /*01a4*/ 	.word	0xffffffff


	//   ....[36]....
        /*01a8*/ 	.word	0xffffffff


	//   ....[37]....
        /*01ac*/ 	.word	0xffffffff


	//   ....[38]....
        /*01b0*/ 	.word	0xffffffff


	//   ....[39]....
        /*01b4*/ 	.word	0xffffffff


	//   ....[40]....
        /*01b8*/ 	.word	0xffffffff


	//   ....[41]....
        /*01bc*/ 	.word	0xffffffff


	//   ....[42]....
        /*01c0*/ 	.word	0xffffffff


	//   ....[43]....
        /*01c4*/ 	.word	0xffffffff


	//   ....[44]....
        /*01c8*/ 	.word	0xffffffff


	//   ....[45]....
        /*01cc*/ 	.word	0xffffffff


	//   ....[46]....
        /*01d0*/ 	.word	0xffffffff


	//   ....[47]....
        /*01d4*/ 	.word	0xffffffff


	//   ....[48]....
        /*01d8*/ 	.word	0xffffffff


	//   ....[49]....
        /*01dc*/ 	.word	0xffffffff


	//   ....[50]....
        /*01e0*/ 	.word	0xffffffff


	//   ....[51]....
        /*01e4*/ 	.word	0xffffffff


	//   ....[52]....
        /*01e8*/ 	.word	0xffffffff


	//   ....[53]....
        /*01ec*/ 	.word	0xffffffff


	//   ....[54]....
        /*01f0*/ 	.word	0xffffffff


	//   ....[55]....
        /*01f4*/ 	.word	0xffffffff


	//   ....[56]....
        /*01f8*/ 	.word	0xffffffff


	//   ....[57]....
        /*01fc*/ 	.word	0xffffffff


	//   ....[58]....
        /*0200*/ 	.word	0xffffffff


	//   ....[59]....
        /*0204*/ 	.word	0xffffffff


	//   ....[60]....
        /*0208*/ 	.word	0xffffffff


	//   ....[61]....
        /*020c*/ 	.word	0xffffffff


	//   ....[62]....
        /*0210*/ 	.word	0xffffffff


	//   ....[63]....
        /*0214*/ 	.word	0xffffffff


	//   ....[64]....
        /*0218*/ 	.word	0xffffffff


	//   ....[65]....
        /*021c*/ 	.word	0xffffffff


	//   ....[66]....
        /*0220*/ 	.word	0xffffffff


	//   ....[67]....
        /*0224*/ 	.word	0xffffffff


	//   ....[68]....
        /*0228*/ 	.word	0xffffffff


	//   ....[69]....
        /*022c*/ 	.word	0xffffffff


	//   ....[70]....
        /*0230*/ 	.word	0xffffffff


	//   ....[71]....
        /*0234*/ 	.word	0xffffffff


	//   ....[72]....
        /*0238*/ 	.word	0xffffffff


	//   ....[73]....
        /*023c*/ 	.word	0xffffffff


	//   ....[74]....
        /*0240*/ 	.word	0xffffffff


	//   ....[75]....
        /*0244*/ 	.word	0xffffffff


	//   ....[76]....
        /*0248*/ 	.word	0xffffffff


	//   ....[77]....
        /*024c*/ 	.word	0xffffffff


	//   ....[78]....
        /*0250*/ 	.word	0xffffffff


	//   ....[79]....
        /*0254*/ 	.word	0xffffffff


	//   ....[80]....
        /*0258*/ 	.word	0xffffffff


	//   ....[81]....
        /*025c*/ 	.word	0xffffffff


	//   ....[82]....
        /*0260*/ 	.word	0xffffffff


	//   ....[83]....
        /*0264*/ 	.word	0xffffffff


	//   ....[84]....
        /*0268*/ 	.word	0xffffffff


	//   ....[85]....
        /*026c*/ 	.word	0xffffffff


	//   ....[86]....
        /*0270*/ 	.word	0xffffffff


	//   ....[87]....
        /*0274*/ 	.word	0xffffffff


	//   ....[88]....
        /*0278*/ 	.word	0xffffffff


	//   ....[89]....
        /*027c*/ 	.word	0xffffffff


	//   ....[90]....
        /*0280*/ 	.word	0xffffffff


	//   ....[91]....
        /*0284*/ 	.word	0xffffffff


	//   ....[92]....
        /*0288*/ 	.word	0xffffffff


	//   ....[93]....
        /*028c*/ 	.word	0xffffffff


	//   ....[94]....
        /*0290*/ 	.word	0xffffffff


	//   ....[95]....
        /*0294*/ 	.word	0xffffffff


	//   ....[96]....
        /*0298*/ 	.word	0xffffffff


	//   ....[97]....
        /*029c*/ 	.word	0xffffffff


	//   ....[98]....
        /*02a0*/ 	.word	0xffffffff


	//   ....[99]....
        /*02a4*/ 	.word	0xffffffff


	//   ....[100]....
        /*02a8*/ 	.word	0xffffffff


	//   ....[101]....
        /*02ac*/ 	.word	0xffffffff


	//   ....[102]....
        /*02b0*/ 	.word	0xffffffff


	//   ....[103]....
        /*02b4*/ 	.word	0xffffffff


	//   ....[104]....
        /*02b8*/ 	.word	0xffffffff


	//   ....[105]....
        /*02bc*/ 	.word	0xffffffff


	//   ....[106]....
        /*02c0*/ 	.word	0xffffffff


	//   ....[107]....
        /*02c4*/ 	.word	0xffffffff


	//   ....[108]....
        /*02c8*/ 	.word	0xffffffff


	//   ....[109]....
        /*02cc*/ 	.word	0xffffffff


	//   ....[110]....
        /*02d0*/ 	.word	0xffffffff


	//   ....[111]....
        /*02d4*/ 	.word	0xffffffff


	//   ....[112]....
        /*02d8*/ 	.word	0xffffffff


	//   ....[113]....
        /*02dc*/ 	.word	0xffffffff


	//   ....[114]....
        /*02e0*/ 	.word	0xffffffff


	//   ....[115]....
        /*02e4*/ 	.word	0xffffffff


	//   ....[116]....
        /*02e8*/ 	.word	0xffffffff


	//   ....[117]....
        /*02ec*/ 	.word	0xffffffff


	//   ....[118]....
        /*02f0*/ 	.word	0xffffffff


	//   ....[119]....
        /*02f4*/ 	.word	0xffffffff


	//   ....[120]....
        /*02f8*/ 	.word	0xffffffff


	//   ....[121]....
        /*02fc*/ 	.word	0xffffffff


	//   ....[122]....
        /*0300*/ 	.word	0xffffffff


	//   ....[123]....
        /*0304*/ 	.word	0xffffffff


	//   ....[124]....
        /*0308*/ 	.word	0xffffffff


	//   ....[125]....
        /*030c*/ 	.word	0xffffffff


	//   ....[126]....
        /*0310*/ 	.word	0xffffffff


	//   ....[127]....
        /*0314*/ 	.word	0xffffffff


	//   ....[128]....
        /*0318*/ 	.word	0xffffffff


	//   ....[129]....
        /*031c*/ 	.word	0xffffffff


	//   ....[130]....
        /*0320*/ 	.word	0xffffffff


	//   ....[131]....
        /*0324*/ 	.word	0xffffffff


	//   ....[132]....
        /*0328*/ 	.word	0xffffffff


	//   ....[133]....
        /*032c*/ 	.word	0xffffffff


	//   ....[134]....
        /*0330*/ 	.word	0xffffffff


	//   ....[135]....
        /*0334*/ 	.word	0xffffffff


	//   ....[136]....
        /*0338*/ 	.word	0xffffffff


	//   ....[137]....
        /*033c*/ 	.word	0xffffffff


	//   ....[138]....
        /*0340*/ 	.word	0xffffffff


	//   ....[139]....
        /*0344*/ 	.word	0xffffffff


	//   ....[140]....
        /*0348*/ 	.word	0xffffffff


	//   ....[141]....
        /*034c*/ 	.word	0xffffffff


	//   ....[142]....
        /*0350*/ 	.word	0xffffffff


	//   ....[143]....
        /*0354*/ 	.word	0xffffffff


	//   ....[144]....
        /*0358*/ 	.word	0xffffffff


	//   ....[145]....
        /*035c*/ 	.word	0xffffffff


	//   ....[146]....
        /*0360*/ 	.word	0xffffffff


	//   ....[147]....
        /*0364*/ 	.word	0xffffffff


	//   ....[148]....
        /*0368*/ 	.word	0xffffffff


	//   ....[149]....
        /*036c*/ 	.word	0xffffffff


	//   ....[150]....
        /*0370*/ 	.word	0xffffffff


	//   ....[151]....
        /*0374*/ 	.word	0xffffffff


	//   ....[152]....
        /*0378*/ 	.word	0xffffffff


	//   ....[153]....
        /*037c*/ 	.word	0xffffffff


	//   ....[154]....
        /*0380*/ 	.word	0xffffffff


	//   ....[155]....
        /*0384*/ 	.word	0xffffffff


	//   ....[156]....
        /*0388*/ 	.word	0xffffffff


	//   ....[157]....
        /*038c*/ 	.word	0xffffffff


	//   ....[158]....
        /*0390*/ 	.word	0xffffffff


	//   ....[159]....
        /*0394*/ 	.word	0xffffffff


	//   ....[160]....
        /*0398*/ 	.word	0xffffffff


	//   ....[161]....
        /*039c*/ 	.word	0xffffffff


	//   ....[162]....
        /*03a0*/ 	.word	0xffffffff


	//   ....[163]....
        /*03a4*/ 	.word	0xffffffff


	//   ....[164]....
        /*03a8*/ 	.word	0xffffffff


	//   ....[165]....
        /*03ac*/ 	.word	0xffffffff


	//   ....[166]....
        /*03b0*/ 	.word	0xffffffff


	//   ....[167]....
        /*03b4*/ 	.word	0xffffffff


	//   ....[168]....
        /*03b8*/ 	.word	0xffffffff


	//   ....[169]....
        /*03bc*/ 	.word	0xffffffff


	//   ....[170]....
        /*03c0*/ 	.word	0xffffffff


	//   ....[171]....
        /*03c4*/ 	.word	0xffffffff


	//   ....[172]....
        /*03c8*/ 	.word	0xffffffff


	//   ....[173]....
        /*03cc*/ 	.word	0xffffffff


	//   ....[174]....
        /*03d0*/ 	.word	0xffffffff


	//   ....[175]....
        /*03d4*/ 	.word	0xffffffff


	//   ....[176]....
        /*03d8*/ 	.word	0xffffffff


	//   ....[177]....
        /*03dc*/ 	.word	0xffffffff


	//   ....[178]....
        /*03e0*/ 	.word	0x05000002


	//   ....[179]....
        /*03e4*/ 	.word	0xffffffff


	//   ....[180]....
        /*03e8*/ 	.word	0xffffffff


	//   ....[181]....
        /*03ec*/ 	.word	0xffffffff


	//   ....[182]....
        /*03f0*/ 	.word	0xffffffff


	//   ....[183]....
        /*03f4*/ 	.word	0xffffffff


	//   ....[184]....
        /*03f8*/ 	.word	0xffffffff


	//   ....[185]....
        /*03fc*/ 	.word	0xffffffff


	//   ....[186]....
        /*0400*/ 	.word	0xffffffff


	//   ....[187]....
        /*0404*/ 	.word	0xffffffff


	//   ....[188]....
        /*0408*/ 	.word	0xffffffff


	//   ....[189]....
        /*040c*/ 	.word	0xffffffff


	//   ....[190]....
        /*0410*/ 	.word	0xffffffff


	//   ....[191]....
        /*0414*/ 	.word	0xffffffff


	//   ....[192]....
        /*0418*/ 	.word	0xffffffff


	//   ....[193]....
        /*041c*/ 	.word	0xffffffff


	//   ....[194]....
        /*0420*/ 	.word	0xffffffff


	//   ....[195]....
        /*0424*/ 	.word	0xffffffff


	//   ....[196]....
        /*0428*/ 	.word	0xffffffff


	//   ....[197]....
        /*042c*/ 	.word	0xffffffff


	//   ....[198]....
        /*0430*/ 	.word	0xffffffff


	//   ....[199]....
        /*0434*/ 	.word	0xffffffff


	//   ....[200]....
        /*0438*/ 	.word	0xffffffff


	//   ....[201]....
        /*043c*/ 	.word	0xffffffff


	//   ....[202]....
        /*0440*/ 	.word	0xffffffff


	//   ....[203]....
        /*0444*/ 	.word	0xffffffff


	//   ....[204]....
        /*0448*/ 	.word	0xffffffff


	//   ....[205]....
        /*044c*/ 	.word	0xffffffff


	//   ....[206]....
        /*0450*/ 	.word	0xffffffff


	//   ....[207]....
        /*0454*/ 	.word	0xffffffff


	//   ....[208]....
        /*0458*/ 	.word	0xffffffff


	//   ....[209]....
        /*045c*/ 	.word	0xffffffff


	//   ....[210]....
        /*0460*/ 	.word	0xffffffff


	//   ....[211]....
        /*0464*/ 	.word	0xffffffff


	//   ....[212]....
        /*0468*/ 	.word	0xffffffff


	//   ....[213]....
        /*046c*/ 	.word	0xffffffff


	//   ....[214]....
        /*0470*/ 	.word	0xffffffff


	//   ....[215]....
        /*0474*/ 	.word	0xffffffff


	//   ....[216]....
        /*0478*/ 	.word	0xffffffff


	//   ....[217]....
        /*047c*/ 	.word	0x0500004c


	//   ....[218]....
        /*0480*/ 	.word	0x0500004c


	//   ....[219]....
        /*0484*/ 	.word	0x0500004c


	//   ....[220]....
        /*0488*/ 	.word	0x0500004c


	//   ....[221]....
        /*048c*/ 	.word	0x0500004c


	//----- nvinfo : EIATTR_COOP_GROUP_INSTR_OFFSETS
	.align		4
.L_158:
        /*0490*/ 	.byte	0x04, 0x28
        /*0492*/ 	.short	(.L_160 - .L_159)


	//   ....[0]....
.L_159:
        /*0494*/ 	.word	0x00000f20


	//   ....[1]....
        /*0498*/ 	.word	0x00001870


	//   ....[2]....
        /*049c*/ 	.word	0x000022e0


	//   ....[3]....
        /*04a0*/ 	.word	0x00002300


	//   ....[4]....
        /*04a4*/ 	.word	0x00002320


	//   ....[5]....
        /*04a8*/ 	.word	0x00002340


	//   ....[6]....
        /*04ac*/ 	.word	0x00002360


	//   ....[7]....
        /*04b0*/ 	.word	0x00002850


	//   ....[8]....
        /*04b4*/ 	.word	0x00002860


	//   ....[9]....
        /*04b8*/ 	.word	0x00002880


	//   ....[10]....
        /*04bc*/ 	.word	0x000028a0


	//   ....[11]....
        /*04c0*/ 	.word	0x000028f0


	//   ....[12]....
        /*04c4*/ 	.word	0x00002920


	//   ....[13]....
        /*04c8*/ 	.word	0x00002960


	//   ....[14]....
        /*04cc*/ 	.word	0x000029a0


	//   ....[15]....
        /*04d0*/ 	.word	0x00002a70


	//   ....[16]....
        /*04d4*/ 	.word	0x00002ad0


	//   ....[17]....
        /*04d8*/ 	.word	0x00002ae0


	//   ....[18]....
        /*04dc*/ 	.word	0x00002b10


	//   ....[19]....
        /*04e0*/ 	.word	0x00002b40


	//   ....[20]....
        /*04e4*/ 	.word	0x00002b80


	//   ....[21]....
        /*04e8*/ 	.word	0x00002ba0


	//   ....[22]....
        /*04ec*/ 	.word	0x00002be0


	//   ....[23]....
        /*04f0*/ 	.word	0x00002c00


	//   ....[24]....
        /*04f4*/ 	.word	0x00002ce0


	//   ....[25]....
        /*04f8*/ 	.word	0x00002cf0


	//   ....[26]....
        /*04fc*/ 	.word	0x00002d20


	//   ....[27]....
        /*0500*/ 	.word	0x00002d50


	//   ....[28]....
        /*0504*/ 	.word	0x00002d90


	//   ....[29]....
        /*0508*/ 	.word	0x00002db0


	//   ....[30]....
        /*050c*/ 	.word	0x00002df0


	//   ....[31]....
        /*0510*/ 	.word	0x00002e10


	//   ....[32]....
        /*0514*/ 	.word	0x00002e70


	//   ....[33]....
        /*0518*/ 	.word	0x00002f00


	//   ....[34]....
        /*051c*/ 	.word	0x00002f20


	//   ....[35]....
        /*0520*/ 	.word	0x00002f30


	//   ....[36]....
        /*0524*/ 	.word	0x00002f60


	//   ....[37]....
        /*0528*/ 	.word	0x00002f90


	//   ....[38]....
        /*052c*/ 	.word	0x00002fd0


	//   ....[39]....
        /*0530*/ 	.word	0x00002ff0


	//   ....[40]....
        /*0534*/ 	.word	0x00003030


	//   ....[41]....
        /*0538*/ 	.word	0x00003050


	//   ....[42]....
        /*053c*/ 	.word	0x00003130


	//   ....[43]....
        /*0540*/ 	.word	0x00003160


	//   ....[44]....
        /*0544*/ 	.word	0x00003170


	//   ....[45]....
        /*0548*/ 	.word	0x000031a0


	//   ....[46]....
        /*054c*/ 	.word	0x000031d0


	//   ....[47]....
        /*0550*/ 	.word	0x00003210


	//   ....[48]....
        /*0554*/ 	.word	0x00003230


	//   ....[49]....
        /*0558*/ 	.word	0x00003270


	//   ....[50]....
        /*055c*/ 	.word	0x00003290


	//   ....[51]....
        /*0560*/ 	.word	0x00003360


	//   ....[52]....
        /*0564*/ 	.word	0x00003380


	//   ....[53]....
        /*0568*/ 	.word	0x00003390


	//   ....[54]....
        /*056c*/ 	.word	0x000033c0


	//   ....[55]....
        /*0570*/ 	.word	0x000033f0


	//   ....[56]....
        /*0574*/ 	.word	0x00003430


	//   ....[57]....
        /*0578*/ 	.word	0x00003450


	//   ....[58]....
        /*057c*/ 	.word	0x00003490


	//   ....[59]....
        /*0580*/ 	.word	0x000034b0


	//   ....[60]....
        /*0584*/ 	.word	0x00003590


	//   ....[61]....
        /*0588*/ 	.word	0x000035b0


	//   ....[62]....
        /*058c*/ 	.word	0x000035c0


	//   ....[63]....
        /*0590*/ 	.word	0x000035f0


	//   ....[64]....
        /*0594*/ 	.word	0x00003620


	//   ....[65]....
        /*0598*/ 	.word	0x00003670


	//   ....[66]....
        /*059c*/ 	.word	0x00003690


	//   ....[67]....
        /*05a0*/ 	.word	0x000036d0


	//   ....[68]....
        /*05a4*/ 	.word	0x000036f0


	//   ....[69]....
        /*05a8*/ 	.word	0x000037c0


	//   ....[70]....
        /*05ac*/ 	.word	0x000037e0


	//   ....[71]....
        /*05b0*/ 	.word	0x000037f0


	//   ....[72]....
        /*05b4*/ 	.word	0x00003820


	//   ....[73]....
        /*05b8*/ 	.word	0x00003850


	//   ....[74]....
        /*05bc*/ 	.word	0x00003890


	//   ....[75]....
        /*05c0*/ 	.word	0x000038b0


	//   ....[76]....
        /*05c4*/ 	.word	0x000038f0


	//   ....[77]....
        /*05c8*/ 	.word	0x00003910


	//   ....[78]....
        /*05cc*/ 	.word	0x00003a20


	//   ....[79]....
        /*05d0*/ 	.word	0x00003a30


	//   ....[80]....
        /*05d4*/ 	.word	0x00003a60


	//   ....[81]....
        /*05d8*/ 	.word	0x00003a90


	//   ....[82]....
        /*05dc*/ 	.word	0x00003ad0


	//   ....[83]....
        /*05e0*/ 	.word	0x00003ae0


	//   ....[84]....
        /*05e4*/ 	.word	0x00003b00


	//   ....[85]....
        /*05e8*/ 	.word	0x00003b40


	//   ....[86]....
        /*05ec*/ 	.word	0x00003b60


	//   ....[87]....
        /*05f0*/ 	.word	0x00003c50


	//   ....[88]....
        /*05f4*/ 	.word	0x00003c60


	//   ....[89]....
        /*05f8*/ 	.word	0x00003c90


	//   ....[90]....
        /*05fc*/ 	.word	0x00003cc0


	//   ....[91]....
        /*0600*/ 	.word	0x00003d00


	//   ....[92]....
        /*0604*/ 	.word	0x00003d10


	//   ....[93]....
        /*0608*/ 	.word	0x00003d30


	//   ....[94]....
        /*060c*/ 	.word	0x00003d70


	//   ....[95]....
        /*0610*/ 	.word	0x00003d90


	//   ....[96]....
        /*0614*/ 	.word	0x00003e90


	//   ....[97]....
        /*0618*/ 	.word	0x00003ea0


	//   ....[98]....
        /*061c*/ 	.word	0x00003ed0


	//   ....[99]....
        /*0620*/ 	.word	0x00003f00


	//   ....[100]....
        /*0624*/ 	.word	0x00003f40


	//   ....[101]....
        /*0628*/ 	.word	0x00003f50


	//   ....[102]....
        /*062c*/ 	.word	0x00003f70


	//   ....[103]....
        /*0630*/ 	.word	0x00003fb0


	//   ....[104]....
        /*0634*/ 	.word	0x00003fd0


	//   ....[105]....
        /*0638*/ 	.word	0x000040b0


	//   ....[106]....
        /*063c*/ 	.word	0x000040c0


	//   ....[107]....
        /*0640*/ 	.word	0x000040f0


	//   ....[108]....
        /*0644*/ 	.word	0x00004120


	//   ....[109]....
        /*0648*/ 	.word	0x00004160


	//   ....[110]....
        /*064c*/ 	.word	0x00004180


	//   ....[111]....
        /*0650*/ 	.word	0x000041c0


	//   ....[112]....
        /*0654*/ 	.word	0x000041e0


	//   ....[113]....
        /*0658*/ 	.word	0x00004240


	//   ....[114]....
        /*065c*/ 	.word	0x000042f0


	//   ....[115]....
        /*0660*/ 	.word	0x00004300


	//   ....[116]....
        /*0664*/ 	.word	0x00004330


	//   ....[117]....
        /*0668*/ 	.word	0x00004360


	//   ....[118]....
        /*066c*/ 	.word	0x000043a0


	//   ....[119]....
        /*0670*/ 	.word	0x000043b0


	//   ....[120]....
        /*0674*/ 	.word	0x000043d0


	//   ....[121]....
        /*0678*/ 	.word	0x00004410


	//   ....[122]....
        /*067c*/ 	.word	0x00004430


	//   ....[123]....
        /*0680*/ 	.word	0x00004510


	//   ....[124]....
        /*0684*/ 	.word	0x00004520


	//   ....[125]....
        /*0688*/ 	.word	0x00004550


	//   ....[126]....
        /*068c*/ 	.word	0x00004580


	//   ....[127]....
        /*0690*/ 	.word	0x000045c0


	//   ....[128]....
        /*0694*/ 	.word	0x000045d0


	//   ....[129]....
        /*0698*/ 	.word	0x000045f0


	//   ....[130]....
        /*069c*/ 	.word	0x00004630


	//   ....[131]....
        /*06a0*/ 	.word	0x00004650


	//   ....[132]....
        /*06a4*/ 	.word	0x00004750


	//   ....[133]....
        /*06a8*/ 	.word	0x00004760


	//   ....[134]....
        /*06ac*/ 	.word	0x00004790


	//   ....[135]....
        /*06b0*/ 	.word	0x000047c0


	//   ....[136]....
        /*06b4*/ 	.word	0x00004800


	//   ....[137]....
        /*06b8*/ 	.word	0x00004810


	//   ....[138]....
        /*06bc*/ 	.word	0x00004830


	//   ....[139]....
        /*06c0*/ 	.word	0x00004870


	//   ....[140]....
        /*06c4*/ 	.word	0x00004890


	//   ....[141]....
        /*06c8*/ 	.word	0x00004970


	//   ....[142]....
        /*06cc*/ 	.word	0x00004980


	//   ....[143]....
        /*06d0*/ 	.word	0x000049b0


	//   ....[144]....
        /*06d4*/ 	.word	0x000049e0


	//   ....[145]....
        /*06d8*/ 	.word	0x00004a20


	//   ....[146]....
        /*06dc*/ 	.word	0x00004a30


	//   ....[147]....
        /*06e0*/ 	.word	0x00004a50


	//   ....[148]....
        /*06e4*/ 	.word	0x00004a90


	//   ....[149]....
        /*06e8*/ 	.word	0x00004ab0


	//   ....[150]....
        /*06ec*/ 	.word	0x00004bb0


	//   ....[151]....
        /*06f0*/ 	.word	0x00004bc0


	//   ....[152]....
        /*06f4*/ 	.word	0x00004bf0


	//   ....[153]....
        /*06f8*/ 	.word	0x00004c20


	//   ....[154]....
        /*06fc*/ 	.word	0x00004c60


	//   ....[155]....
        /*0700*/ 	.word	0x00004c80


	//   ....[156]....
        /*0704*/ 	.word	0x00004cc0


	//   ....[157]....
        /*0708*/ 	.word	0x00004ce0


	//   ....[158]....
        /*070c*/ 	.word	0x00004d30


	//   ....[159]....
        /*0710*/ 	.word	0x00004dc0


	//   ....[160]....
        /*0714*/ 	.word	0x00004de0


	//   ....[161]....
        /*0718*/ 	.word	0x00004df0


	//   ....[162]....
        /*071c*/ 	.word	0x00004e20


	//   ....[163]....
        /*0720*/ 	.word	0x00004e50


	//   ....[164]....
        /*0724*/ 	.word	0x00004e90


	//   ....[165]....
        /*0728*/ 	.word	0x00004eb0


	//   ....[166]....
        /*072c*/ 	.word	0x00004ef0


	//   ....[167]....
        /*0730*/ 	.word	0x00004f10


	//   ....[168]....
        /*0734*/ 	.word	0x00004ff0


	//   ....[169]....
        /*0738*/ 	.word	0x00005030


	//   ....[170]....
        /*073c*/ 	.word	0x00005040


	//   ....[171]....
        /*0740*/ 	.word	0x00005070


	//   ....[172]....
        /*0744*/ 	.word	0x000050a0


	//   ....[173]....
        /*0748*/ 	.word	0x000050e0


	//   ....[174]....
        /*074c*/ 	.word	0x00005100


	//   ....[175]....
        /*0750*/ 	.word	0x00005140


	//   ....[176]....
        /*0754*/ 	.word	0x00005160


	//   ....[177]....
        /*0758*/ 	.word	0x00005260


	//   ....[178]....
        /*075c*/ 	.word	0x00005800


	//   ....[179]....
        /*0760*/ 	.word	0x00005b20


	//   ....[180]....
        /*0764*/ 	.word	0x00005bd0


	//   ....[181]....
        /*0768*/ 	.word	0x00005c80


	//   ....[182]....
        /*076c*/ 	.word	0x00005d30


	//   ....[183]....
        /*0770*/ 	.word	0x00005de0


	//   ....[184]....
        /*0774*/ 	.word	0x00005e90


	//   ....[185]....
        /*0778*/ 	.word	0x00005f40


	//   ....[186]....
        /*077c*/ 	.word	0x00005ff0


	//   ....[187]....
        /*0780*/ 	.word	0x000060a0


	//   ....[188]....
        /*0784*/ 	.word	0x00006150


	//   ....[189]....
        /*0788*/ 	.word	0x00006200


	//   ....[190]....
        /*078c*/ 	.word	0x000062b0


	//   ....[191]....
        /*0790*/ 	.word	0x00006360


	//   ....[192]....
        /*0794*/ 	.word	0x00006410


	//   ....[193]....
        /*0798*/ 	.word	0x000064c0


	//   ....[194]....
        /*079c*/ 	.word	0x00006570


	//   ....[195]....
        /*07a0*/ 	.word	0x00006620


	//   ....[196]....
        /*07a4*/ 	.word	0x000066d0


	//   ....[197]....
        /*07a8*/ 	.word	0x00006780


	//   ....[198]....
        /*07ac*/ 	.word	0x00006980


	//   ....[199]....
        /*07b0*/ 	.word	0x00006aa0


	//   ....[200]....
        /*07b4*/ 	.word	0x00006bc0


	//   ....[201]....
        /*07b8*/ 	.word	0x00006ce0


	//   ....[202]....
        /*07bc*/ 	.word	0x00006e00


	//   ....[203]....
        /*07c0*/ 	.word	0x00006f20


	//   ....[204]....
        /*07c4*/ 	.word	0x00007040


	//   ....[205]....
        /*07c8*/ 	.word	0x00007160


	//   ....[206]....
        /*07cc*/ 	.word	0x00007280


	//   ....[207]....
        /*07d0*/ 	.word	0x000073a0


	//   ....[208]....
        /*07d4*/ 	.word	0x000074c0


	//   ....[209]....
        /*07d8*/ 	.word	0x000075d0


	//   ....[210]....
        /*07dc*/ 	.word	0x000076d0


	//   ....[211]....
        /*07e0*/ 	.word	0x000077d0


	//   ....[212]....
        /*07e4*/ 	.word	0x000078d0


	//   ....[213]....
        /*07e8*/ 	.word	0x000079d0


	//   ....[214]....
        /*07ec*/ 	.word	0x00007ad0


	//   ....[215]....
        /*07f0*/ 	.word	0x00007bd0


	//   ....[216]....
        /*07f4*/ 	.word	0x00007cc0


	//   ....[217]....
        /*07f8*/ 	.word	0x00007d30


	//   ....[218]....
        /*07fc*/ 	.word	0x00007d90


	//   ....[219]....
        /*0800*/ 	.word	0x00007e00


	//   ....[220]....
        /*0804*/ 	.word	0x00007e60


	//   ....[221]....
        /*0808*/ 	.word	0x00007ed0


	//----- nvinfo : EIATTR_VRC_CTA_INIT_COUNT
	.align		4
.L_160:
        /*080c*/ 	.byte	0x02, 0x4a
	.zero		1
	.zero		1


	//----- nvinfo : EIATTR_EXIT_INSTR_OFFSETS
	.align		4
        /*0810*/ 	.byte	0x04, 0x1c
        /*0812*/ 	.short	(.L_162 - .L_161)


	//   ....[0]....
.L_161:
        /*0814*/ 	.word	0x00001cb0


	//   ....[1]....
        /*0818*/ 	.word	0x000020c0


	//   ....[2]....
        /*081c*/ 	.word	0x000020e0


	//   ....[3]....
        /*0820*/ 	.word	0x00006790


	//   ....[4]....
        /*0824*/ 	.word	0x00007cd0


	//----- nvinfo : EIATTR_MAX_THREADS
	.align		4
.L_162:
        /*0828*/ 	.byte	0x04, 0x05
        /*082a*/ 	.short	(.L_164 - .L_163)
.L_163:
        /*082c*/ 	.word	0x00000180
        /*0830*/ 	.word	0x00000001
        /*0834*/ 	.word	0x00000001


	//----- nvinfo : EIATTR_CRS_STACK_SIZE
	.align		4
.L_164:
        /*0838*/ 	.byte	0x04, 0x1e
        /*083a*/ 	.short	(.L_166 - .L_165)
.L_165:
        /*083c*/ 	.word	0x00000000


	//----- nvinfo : EIATTR_CBANK_PARAM_SIZE
	.align		4
.L_166:
        /*0840*/ 	.byte	0x03, 0x19
        /*0842*/ 	.short	0x004d


	//----- nvinfo : EIATTR_PARAM_CBANK
	.align		4
        /*0844*/ 	.byte	0x04, 0x0a
        /*0846*/ 	.short	(.L_168 - .L_167)
	.align		4
.L_167:
        /*0848*/ 	.word	index@(.nv.constant0._ZN3cub18CUB_300001_SM_10006detail10radix_sort29DeviceRadixSortOnesweepKernelINS1_5radix10policy_hubIjNS0_8NullTypeEyE10Policy1000ELNS0_9SortOrderE0EjS6_yiiNS1_21identity_decomposer_tEEEvPT5_SC_PT3_PKSD_PT1_PKSH_PT2_PKSL_T4_iiT6_)
        /*084c*/ 	.short	0x0380
        /*084e*/ 	.short	0x004d


	//----- nvinfo : EIATTR_SW_WAR
	.align		4
.L_168:
        /*0850*/ 	.byte	0x04, 0x36
        /*0852*/ 	.short	(.L_170 - .L_169)
.L_169:
        /*0854*/ 	.word	0x00000008
.L_170:


//--------------------- .nv.info._ZN3cub18CUB_300001_SM_10006detail10radix_sort33DeviceRadixSortExclusiveSumKernelINS1_5radix10policy_hubIjNS0_8NullTypeEyE10Policy1000EyEEvPT0_ --------------------------
	.section	.nv.info._ZN3cub18CUB_300001_SM_10006detail10radix_sort33DeviceRadixSortExclusiveSumKernelINS1_5radix10policy_hubIjNS0_8NullTypeEyE10Policy1000EyEEvPT0_,"",@"SHT_CUDA_INFO"
	.sectionflags	@""
	.align	4


	//----- nvinfo : EIATTR_CUDA_API_VERSION
	.align		4
        /*0000*/ 	.byte	0x04, 0x37
        /*0002*/ 	.short	(.L_172 - .L_171)
.L_171:
        /*0004*/ 	.word	0x00000082


	//----- nvinfo : EIATTR_KPARAM_INFO
	.align		4
.L_172:
        /*0008*/ 	.byte	0x04, 0x17
        /*000a*/ 	.short	(.L_174 - .L_173)
.L_173:
        /*000c*/ 	.word	0x00000000
        /*0010*/ 	.short	0x0000
        /*0012*/ 	.short	0x0000
        /*0014*/ 	.byte	0x00, 0xf5, 0x21, 0x00


	//----- nvinfo : EIATTR_SPARSE_MMA_MASK
	.align		4
.L_174:
        /*0018*/ 	.byte	0x03, 0x50
        /*001a*/ 	.short	0x0000


	//----- nvinfo : EIATTR_MAXREG_COUNT
	.align		4
        /*001c*/ 	.byte	0x03, 0x1b
        /*001e*/ 	.short	0x00ff


	//----- nvinfo : EIATTR_NUM_BARRIERS
	.align		4
        /*0020*/ 	.byte	0x02, 0x4c
        /*0022*/ 	.byte	0x01
	.zero		1


	//----- nvinfo : EIATTR_MERCURY_ISA_VERSION
	.align		4
        /*0024*/ 	.byte	0x03, 0x5f
        /*0026*/ 	.short	0x0101


	//----- nvinfo : EIATTR_COOP_GROUP_MASK_REGIDS
	.align		4
        /*0028*/ 	.byte	0x04, 0x29
        /*002a*/ 	.short	(.L_176 - .L_175)


	//   ....[0]....
.L_175:
        /*002c*/ 	.word	0xffffffff


	//   ....[1]....
        /*0030*/ 	.word	0xffffffff


	//   ....[2]....
        /*0034*/ 	.word	0xffffffff


	//   ....[3]....
        /*0038*/ 	.word	0xffffffff


	//   ....[4]....
        /*003c*/ 	.word	0xffffffff


	//   ....[5]....
        /*0040*/ 	.word	0xffffffff


	//   ....[6]....
        /*0044*/ 	.word	0xffffffff


	//   ....[7]....
        /*0048*/ 	.word	0xffffffff


	//   ....[8]....
        /*004c*/ 	.word	0xffffffff


	//   ....[9]....
        /*0050*/ 	.word	0xffffffff


	//   ....[10]....
        /*0054*/ 	.word	0x05000015


	//   ....[11]....
        /*0058*/ 	.word	0x05000015


	//   ....[12]....
        /*005c*/ 	.word	0x05000015


	//   ....[13]....
        /*0060*/ 	.word	0x05000015


	//   ....[14]....
        /*0064*/ 	.word	0x05000015


	//   ....[15]....
        /*0068*/ 	.word	0x05000015


	//   ....[16]....
        /*006c*/ 	.word	0x05000015


	//   ....[17]....
        /*0070*/ 	.word	0x05000015


	//   ....[18]....
        /*0074*/ 	.word	0x05000015


	//   ....[19]....
        /*0078*/ 	.word	0x05000015


	//----- nvinfo : EIATTR_COOP_GROUP_INSTR_OFFSETS
	.align		4
.L_176:
        /*007c*/ 	.byte	0x04, 0x28
        /*007e*/ 	.short	(.L_178 - .L_177)


	//   ....[0]....
.L_177:
        /*0080*/ 	.word	0x00000250


	//   ....[1]....
        /*0084*/ 	.word	0x00000260


	//   ....[2]....
        /*0088*/ 	.word	0x000002a0


	//   ....[3]....
        /*008c*/ 	.word	0x000002c0


	//   ....[4]....
        /*0090*/ 	.word	0x00000310


	//   ....[5]....
        /*0094*/ 	.word	0x00000320


	//   ....[6]....
        /*0098*/ 	.word	0x00000360


	//   ....[7]....
        /*009c*/ 	.word	0x00000380


	//   ....[8]....
        /*00a0*/ 	.word	0x000003d0


	//   ....[9]....
        /*00a4*/ 	.word	0x000003e0


	//   ....[10]....
        /*00a8*/ 	.word	0x00000660


	//   ....[11]....
        /*00ac*/ 	.word	0x000006b0


	//   ....[12]....
        /*00b0*/ 	.word	0x00000740


	//   ....[13]....
        /*00b4*/ 	.word	0x00000790


	//   ....[14]....
        /*00b8*/ 	.word	0x00000820


	//   ....[15]....
        /*00bc*/ 	.word	0x00000870


	//   ....[16]....
        /*00c0*/ 	.word	0x00000900


	//   ....[17]....
        /*00c4*/ 	.word	0x00000950


	//   ....[18]....
        /*00c8*/ 	.word	0x000009e0


	//   ....[19]....
        /*00cc*/ 	.word	0x00000a30


	//----- nvinfo : EIATTR_VRC_CTA_INIT_COUNT
	.align		4
.L_178:
        /*00d0*/ 	.byte	0x02, 0x4a
	.zero		1
	.zero		1


	//----- nvinfo : EIATTR_EXIT_INSTR_OFFSETS
	.align		4
        /*00d4*/ 	.byte	0x04, 0x1c
        /*00d6*/ 	.short	(.L_180 - .L_179)


	//   ....[0]....
.L_179:
        /*00d8*/ 	.word	0x000005d0


	//   ....[1]....
        /*00dc*/ 	.word	0x00000600


	//----- nvinfo : EIATTR_CRS_STACK_SIZE
	.align		4
.L_180:
        /*00e0*/ 	.byte	0x04, 0x1e
        /*00e2*/ 	.short	(.L_182 - .L_181)
.L_181:
        /*00e4*/ 	.word	0x00000000


	//----- nvinfo : EIATTR_CBANK_PARAM_SIZE
	.align		4
.L_182:
        /*00e8*/ 	.byte	0x03, 0x19
        /*00ea*/ 	.short	0x0008


	//----- nvinfo : EIATTR_PARAM_CBANK
	.align		4
        /*00ec*/ 	.byte	0x04, 0x0a
        /*00ee*/ 	.short	(.L_184 - .L_183)
	.align		4
.L_183:
        /*00f0*/ 	.word	index@(.nv.constant0._ZN3cub18CUB_300001_SM_10006detail10radix_sort33DeviceRadixSortExclusiveSumKernelINS1_5radix10policy_hubIjNS0_8NullTypeEyE10Policy1000EyEEvPT0_)
        /*00f4*/ 	.short	0x0380
        /*00f6*/ 	.short	0x0008


	//----- nvinfo : EIATTR_SW_WAR
	.align		4
.L_184:
        /*00f8*/ 	.byte	0x04, 0x36
        /*00fa*/ 	.short	(.L_186 - .L_185)
.L_185:
        /*00fc*/ 	.word	0x00000008
.L_186:


//--------------------- .nv.info._ZN3cub18CUB_300001_SM_10006detail10radix_sort30DeviceRadixSortHistogramKernelINS1_5radix10policy_hubIjNS0_8NullTypeEyE10Policy1000ELNS0_9SortOrderE0EjyNS1_21identity_decomposer_tEEEvPT2_PKT1_SB_iiT3_ --------------------------
	.section	.nv.info._ZN3cub18CUB_300001_SM_10006detail10radix_sort30DeviceRadixSortHistogramKernelINS1_5radix10policy_hubIjNS0_8NullTypeEyE10Policy1000ELNS0_9SortOrderE0EjyNS1_21identity_decomposer_tEEEvPT2_PKT1_SB_iiT3_,"",@"SHT_CUDA_INFO"
	.sectionflags	@""
	.align	4


	//----- nvinfo : EIATTR_CUDA_API_VERSION
	.align		4
        /*0000*/ 	.byte	0x04, 0x37
        /*0002*/ 	.short	(.L_188 - .L_187)
.L_187:
        /*0004*/ 	.word	0x00000082


	//----- nvinfo : EIATTR_KPARAM_INFO
	.align		4
.L_188:
        /*0008*/ 	.byte	0x04, 0x17
        /*000a*/ 	.short	(.L_190 - .L_189)
.L_189:
        /*000c*/ 	.word	0x00000000
        /*0010*/ 	.short	0x0005
        /*0012*/ 	.short	0x0020
        /*0014*/ 	.byte	0x00, 0xf0, 0x05, 0x00


	//----- nvinfo : EIATTR_KPARAM_INFO
	.align		4
.L_190:
        /*0018*/ 	.byte	0x04, 0x17
        /*001a*/ 	.short	(.L_192 - .L_191)
.L_191:
        /*001c*/ 	.word	0x00000000
        /*0020*/ 	.short	0x0004
        /*0022*/ 	.short	0x001c
        /*0024*/ 	.byte	0x00, 0xf0, 0x11, 0x00


	//----- nvinfo : EIATTR_KPARAM_INFO
	.align		4
.L_192:
        /*0028*/ 	.byte	0x04, 0x17
        /*002a*/ 	.short	(.L_194 - .L_193)
.L_193:
        /*002c*/ 	.word	0x00000000
        /*0030*/ 	.short	0x0003
        /*0032*/ 	.short	0x0018
        /*0034*/ 	.byte	0x00, 0xf0, 0x11, 0x00


	//----- nvinfo : EIATTR_KPARAM_INFO
	.align		4
.L_194:
        /*0038*/ 	.byte	0x04, 0x17
        /*003a*/ 	.short	(.L_196 - .L_195)
.L_195:
        /*003c*/ 	.word	0x00000000
        /*0040*/ 	.short	0x0002
        /*0042*/ 	.short	0x0010
        /*0044*/ 	.byte	0x00, 0xf0, 0x21, 0x00


	//----- nvinfo : EIATTR_KPARAM_INFO
	.align		4
.L_196:
        /*0048*/ 	.byte	0x04, 0x17
        /*004a*/ 	.short	(.L_198 - .L_197)
.L_197:
        /*004c*/ 	.word	0x00000000
        /*0050*/ 	.short	0x0001
        /*0052*/ 	.short	0x0008
        /*0054*/ 	.byte	0x00, 0xf5, 0x21, 0x00


	//----- nvinfo : EIATTR_KPARAM_INFO
	.align		4
.L_198:
        /*0058*/ 	.byte	0x04, 0x17
        /*005a*/ 	.short	(.L_200 - .L_199)
.L_199:
        /*005c*/ 	.word	0x00000000
        /*0060*/ 	.short	0x0000
        /*0062*/ 	.short	0x0000
        /*0064*/ 	.byte	0x00, 0xf5, 0x21, 0x00


	//----- nvinfo : EIATTR_SPARSE_MMA_MASK
	.align		4
.L_200:
        /*0068*/ 	.byte	0x03, 0x50
        /*006a*/ 	.short	0x0000


	//----- nvinfo : EIATTR_MAXREG_COUNT
	.align		4
        /*006c*/ 	.byte	0x03, 0x1b
        /*006e*/ 	.short	0x00ff


	//----- nvinfo : EIATTR_NUM_BARRIERS
	.align		4
        /*0070*/ 	.byte	0x02, 0x4c
        /*0072*/ 	.byte	0x01
	.zero		1


	//----- nvinfo : EIATTR_MERCURY_ISA_VERSION
	.align		4
        /*0074*/ 	.byte	0x03, 0x5f
        /*0076*/ 	.short	0x0101


	//----- nvinfo : EIATTR_VRC_CTA_INIT_COUNT
	.align		4
        /*0078*/ 	.byte	0x02, 0x4a
	.zero		1
	.zero		1


	//----- nvinfo : EIATTR_EXIT_INSTR_OFFSETS
	.align		4
        /*007c*/ 	.byte	0x04, 0x1c
        /*007e*/ 	.short	(.L_202 - .L_201)


	//   ....[0]....
.L_201:
        /*0080*/ 	.word	0x00000040


	//   ....[1]....
        /*0084*/ 	.word	0x00002ec0


	//----- nvinfo : EIATTR_MAX_THREADS
	.align		4
.L_202:
        /*0088*/ 	.byte	0x04, 0x05
        /*008a*/ 	.short	(.L_204 - .L_203)
.L_203:
        /*008c*/ 	.word	0x00000080
        /*0090*/ 	.word	0x00000001
        /*0094*/ 	.word	0x00000001


	//----- nvinfo : EIATTR_CRS_STACK_SIZE
	.align		4
.L_204:
        /*0098*/ 	.byte	0x04, 0x1e
        /*009a*/ 	.short	(.L_206 - .L_205)
.L_205:
        /*009c*/ 	.word	0x00000000


	//----- nvinfo : EIATTR_CBANK_PARAM_SIZE
	.align		4
.L_206:
        /*00a0*/ 	.byte	0x03, 0x19
        /*00a2*/ 	.short	0x0021


	//----- nvinfo : EIATTR_PARAM_CBANK
	.align		4
        /*00a4*/ 	.byte	0x04, 0x0a
        /*00a6*/ 	.short	(.L_208 - .L_207)
	.align		4
.L_207:
        /*00a8*/ 	.word	index@(.nv.constant0._ZN3cub18CUB_300001_SM_10006detail10radix_sort30DeviceRadixSortHistogramKernelINS1_5radix10policy_hubIjNS0_8NullTypeEyE10Policy1000ELNS0_9SortOrderE0EjyNS1_21identity_decomposer_tEEEvPT2_PKT1_SB_iiT3_)
        /*00ac*/ 	.short	0x0380
        /*00ae*/ 	.short	0x0021


	//----- nvinfo : EIATTR_SW_WAR
	.align		4
.L_208:
        /*00b0*/ 	.byte	0x04, 0x36
        /*00b2*/ 	.short	(.L_210 - .L_209)
.L_209:
        /*00b4*/ 	.word	0x00000008
.L_210:


//--------------------- .nv.info._ZN3cub18CUB_300001_SM_10006detail10radix_sort31DeviceRadixSortSingleTileKernelINS1_5radix10policy_hubIjNS0_8NullTypeEyE10Policy1000ELNS0_9SortOrderE0EjS6_yNS1_21identity_decomposer_tEEEvPKT1_PSB_PKT2_PSF_T3_iiT4_ --------------------------
	.section	.nv.info._ZN3cub18CUB_300001_SM_10006detail10radix_sort31DeviceRadixSortSingleTileKernelINS1_5radix10policy_hubIjNS0_8NullTypeEyE10Policy1000ELNS0_9SortOrderE0EjS6_yNS1_21identity_decomposer_tEEEvPKT1_PSB_PKT2_PSF_T3_iiT4_,"",@"SHT_CUDA_INFO"
	.sectionflags	@""
	.align	4


	//----- nvinfo : EIATTR_CUDA_API_VERSION
	.align		4
        /*0000*/ 	.byte	0x04, 0x37
        /*0002*/ 	.short	(.L_212 - .L_211)
.L_211:
        /*0004*/ 	.word	0x00000082


	//----- nvinfo : EIATTR_KPARAM_INFO
	.align		4
.L_212:
        /*0008*/ 	.byte	0x04, 0x17
        /*000a*/ 	.short	(.L_214 - .L_213)
.L_213:
        /*000c*/ 	.word	0x00000000
        /*0010*/ 	.short	0x0007
        /*0012*/ 	.short	0x0030
        /*0014*/ 	.byte	0x00, 0xf0, 0x05, 0x00


	//----- nvinfo : EIATTR_KPARAM_INFO
	.align		4
.L_214:
        /*0018*/ 	.byte	0x04, 0x17
        /*001a*/ 	.short	(.L_216 - .L_215)
.L_215:
        /*001c*/ 	.word	0x00000000
        /*0020*/ 	.short	0x0006
        /*0022*/ 	.short	0x002c
        /*0024*/ 	.byte	0x00, 0xf0, 0x11, 0x00


	//----- nvinfo : EIATTR_KPARAM_INFO
	.align		4
.L_216:
        /*0028*/ 	.byte	0x04, 0x17
        /*002a*/ 	.short	(.L_218 - .L_217)
.L_217:
        /*002c*/ 	.word	0x00000000
        /*0030*/ 	.short	0x0005
        /*0032*/ 	.short	0x0028
        /*0034*/ 	.byte	0x00, 0xf0, 0x11, 0x00


	//----- nvinfo : EIATTR_KPARAM_INFO
	.align		4
.L_218:
        /*0038*/ 	.byte	0x04, 0x17
        /*003a*/ 	.short	(.L_220 - .L_219)
.L_219:
        /*003c*/ 	.word	0x00000000
        /*0040*/ 	.short	0x0004
        /*0042*/ 	.short	0x0020
        /*0044*/ 	.byte	0x00, 0xf0, 0x21, 0x00


	//----- nvinfo : EIATTR_KPARAM_INFO
	.align		4
.L_220:
        /*0048*/ 	.byte	0x04, 0x17
        /*004a*/ 	.short	(.L_222 - .L_221)
.L_221:
        /*004c*/ 	.word	0x00000000
        /*0050*/ 	.short	0x0003
        /*0052*/ 	.short	0x0018
        /*0054*/ 	.byte	0x00, 0xf5, 0x21, 0x00


	//----- nvinfo : EIATTR_KPARAM_INFO
	.align		4
.L_222:
        /*0058*/ 	.byte	0x04, 0x17
        /*005a*/ 	.short	(.L_224 - .L_223)
.L_223:
        /*005c*/ 	.word	0x00000000
        /*0060*/ 	.short	0x0002
        /*0062*/ 	.short	0x0010
        /*0064*/ 	.byte	0x00, 0xf5, 0x21, 0x00


	//----- nvinfo : EIATTR_KPARAM_INFO
	.align		4
.L_224:
        /*0068*/ 	.byte	0x04, 0x17
        /*006a*/ 	.short	(.L_226 - .L_225)
.L_225:
        /*006c*/ 	.word	0x00000000
        /*0070*/ 	.short	0x0001
        /*0072*/ 	.short	0x0008
        /*0074*/ 	.byte	0x00, 0xf5, 0x21, 0x00


	//----- nvinfo : EIATTR_KPARAM_INFO
	.align		4
.L_226:
        /*0078*/ 	.byte	0x04, 0x17
        /*007a*/ 	.short	(.L_228 - .L_227)
.L_227:
        /*007c*/ 	.word	0x00000000
        /*0080*/ 	.short	0x0000
        /*0082*/ 	.short	0x0000
        /*0084*/ 	.byte	0x00, 0xf5, 0x21, 0x00


	//----- nvinfo : EIATTR_SPARSE_MMA_MASK
	.align		4
.L_228:
        /*0088*/ 	.byte	0x03, 0x50
        /*008a*/ 	.short	0x0000


	//----- nvinfo : EIATTR_MAXREG_COUNT
	.align		4
        /*008c*/ 	.byte	0x03, 0x1b
        /*008e*/ 	.short	0x00ff


	//----- nvinfo : EIATTR_NUM_BARRIERS
	.align		4
        /*0090*/ 	.byte	0x02, 0x4c
        /*0092*/ 	.byte	0x01
	.zero		1


	//----- nvinfo : EIATTR_MERCURY_ISA_VERSION
	.align		4
        /*0094*/ 	.byte	0x03, 0x5f
        /*0096*/ 	.short	0x0101


	//----- nvinfo : EIATTR_COOP_GROUP_MASK_REGIDS
	.align		4
        /*0098*/ 	.byte	0x04, 0x29
        /*009a*/ 	.short	(.L_230 - .L_229)


	//   ....[0]....
.L_229:
        /*009c*/ 	.word	0xffffffff


	//   ....[1]....
        /*00a0*/ 	.word	0xffffffff


	//   ....[2]....
        /*00a4*/ 	.word	0xffffffff


	//   ....[3]....
        /*00a8*/ 	.word	0xffffffff


	//   ....[4]....
        /*00ac*/ 	.word	0xffffffff


	//----- nvinfo : EIATTR_COOP_GROUP_INSTR_OFFSETS
	.align		4
.L_230:
        /*00b0*/ 	.byte	0x04, 0x28
        /*00b2*/ 	.short	(.L_232 - .L_231)


	//   ....[0]....
.L_231:
        /*00b4*/ 	.word	0x000018c0


	//   ....[1]....
        /*00b8*/ 	.word	0x000018e0


	//   ....[2]....
        /*00bc*/ 	.word	0x00001900


	//   ....[3]....
        /*00c0*/ 	.word	0x00001920


	//   ....[4]....
        /*00c4*/ 	.word	0x00001940


	//----- nvinfo : EIATTR_VRC_CTA_INIT_COUNT
	.align		4
.L_232:
        /*00c8*/ 	.byte	0x02, 0x4a
	.zero		1
	.zero		1


	//----- nvinfo : EIATTR_EXIT_INSTR_OFFSETS
	.align		4
        /*00cc*/ 	.byte	0x04, 0x1c
        /*00ce*/ 	.short	(.L_234 - .L_233)


	//   ....[0]....
.L_233:
        /*00d0*/ 	.word	0x00002e90


	//   ....[1]....
        /*00d4*/ 	.word	0x00002ec0


	//----- nvinfo : EIATTR_MAX_THREADS
	.align		4
.L_234:
        /*00d8*/ 	.byte	0x04, 0x05
        /*00da*/ 	.short	(.L_236 - .L_235)
.L_235:
        /*00dc*/ 	.word	0x00000100
        /*00e0*/ 	.word	0x00000001
        /*00e4*/ 	.word	0x00000001


	//----- nvinfo : EIATTR_CBANK_PARAM_SIZE
	.align		4
.L_236:
        /*00e8*/ 	.byte	0x03, 0x19
        /*00ea*/ 	.short	0x0031


	//----- nvinfo : EIATTR_PARAM_CBANK
	.align		4
        /*00ec*/ 	.byte	0x04, 0x0a
        /*00ee*/ 	.short	(.L_238 - .L_237)
	.align		4
.L_237:
        /*00f0*/ 	.word	index@(.nv.constant0._ZN3cub18CUB_300001_SM_10006detail10radix_sort31DeviceRadixSortSingleTileKernelINS1_5radix10policy_hubIjNS0_8NullTypeEyE10Policy1000ELNS0_9SortOrderE0EjS6_yNS1_21identity_decomposer_tEEEvPKT1_PSB_PKT2_PSF_T3_iiT4_)
        /*00f4*/ 	.short	0x0380
        /*00f6*/ 	.short	0x0031


	//----- nvinfo : EIATTR_SW_WAR
	.align		4
.L_238:
        /*00f8*/ 	.byte	0x04, 0x36
        /*00fa*/ 	.short	(.L_240 - .L_239)
.L_239:
        /*00fc*/ 	.word	0x00000008
.L_240:


//--------------------- .nv.info._ZN3cub18CUB_300001_SM_10006detail9transform16transform_kernelINS2_10policy_hubILb1EN4cuda3std3__45tupleIJN6thrust24THRUST_300001_SM_1000_NS17counting_iteratorIiNSA_11use_defaultESC_SC_EEEEEE10policy1000El9GetMedianNSA_6detail15normal_iteratorINSA_10device_ptrIfEEEEJSD_EEEvT0_iT1_T2_DpNS2_10kernel_argIT3_EE --------------------------
	.section	.nv.info._ZN3cub18CUB_300001_SM_10006detail9transform16transform_kernelINS2_10policy_hubILb1EN4cuda3std3__45tupleIJN6thrust24THRUST_300001_SM_1000_NS17counting_iteratorIiNSA_11use_defaultESC_SC_EEEEEE10policy1000El9GetMedianNSA_6detail15normal_iteratorINSA_10device_ptrIfEEEEJSD_EEEvT0_iT1_T2_DpNS2_10kernel_argIT3_EE,"",@"SHT_CUDA_INFO"
	.sectionflags	@""
	.align	4


	//----- nvinfo : EIATTR_CUDA_API_VERSION
	.align		4
        /*0000*/ 	.byte	0x04, 0x37
        /*0002*/ 	.short	(.L_242 - .L_241)
.L_241:
        /*0004*/ 	.word	0x00000082


	//----- nvinfo : EIATTR_KPARAM_INFO
	.align		4
.L_242:
        /*0008*/ 	.byte	0x04, 0x17
        /*000a*/ 	.short	(.L_244 - .L_243)
.L_243:
        /*000c*/ 	.word	0x00000000
        /*0010*/ 	.short	0x0004
        /*0012*/ 	.short	0x0028
        /*0014*/ 	.byte	0x00, 0xf0, 0x41, 0x00


	//----- nvinfo : EIATTR_KPARAM_INFO
	.align		4
.L_244:
        /*0018*/ 	.byte	0x04, 0x17
        /*001a*/ 	.short	(.L_246 - .L_245)
.L_245:
        /*001c*/ 	.word	0x00000000
        /*0020*/ 	.short	0x0003
        /*0022*/ 	.short	0x0020
        /*0024*/ 	.byte	0x00, 0xf0, 0x21, 0x00


	//----- nvinfo : EIATTR_KPARAM_INFO
	.align		4
.L_246:
        /*0028*/ 	.byte	0x04, 0x17
        /*002a*/ 	.short	(.L_248 - .L_247)
.L_247:
        /*002c*/ 	.word	0x00000000
        /*0030*/ 	.short	0x0002
        /*0032*/ 	.short	0x0010
        /*0034*/ 	.byte	0x00, 0xf0, 0x41, 0x00


	//----- nvinfo : EIATTR_KPARAM_INFO
	.align		4
.L_248:
        /*0038*/ 	.byte	0x04, 0x17
        /*003a*/ 	.short	(.L_250 - .L_249)
.L_249:
        /*003c*/ 	.word	0x00000000
        /*0040*/ 	.short	0x0001
        /*0042*/ 	.short	0x0008
        /*0044*/ 	.byte	0x00, 0xf0, 0x11, 0x00


	//----- nvinfo : EIATTR_KPARAM_INFO
	.align		4
.L_250:
        /*0048*/ 	.byte	0x04, 0x17
        /*004a*/ 	.short	(.L_252 - .L_251)
.L_251:
        /*004c*/ 	.word	0x00000000
        /*0050*/ 	.short	0x0000
        /*0052*/ 	.short	0x0000
        /*0054*/ 	.byte	0x00, 0xf0, 0x21, 0x00


	//----- nvinfo : EIATTR_SPARSE_MMA_MASK
	.align		4
.L_252:
        /*0058*/ 	.byte	0x03, 0x50
        /*005a*/ 	.short	0x0000


	//----- nvinfo : EIATTR_MAXREG_COUNT
	.align		4
        /*005c*/ 	.byte	0x03, 0x1b
        /*005e*/ 	.short	0x00ff


	//----- nvinfo : EIATTR_MERCURY_ISA_VERSION
	.align		4
        /*0060*/ 	.byte	0x03, 0x5f
        /*0062*/ 	.short	0x0101


	//----- nvinfo : EIATTR_VRC_CTA_INIT_COUNT
	.align		4
        /*0064*/ 	.byte	0x02, 0x4a
	.zero		1
	.zero		1


	//----- nvinfo : EIATTR_EXIT_INSTR_OFFSETS
	.align		4
        /*0068*/ 	.byte	0x04, 0x1c
        /*006a*/ 	.short	(.L_254 - .L_253)


	//   ....[0]....
.L_253:
        /*006c*/ 	.word	0x00000170


	//   ....[1]....
        /*0070*/ 	.word	0x00000470


	//   ....[2]....
        /*0074*/ 	.word	0x00001910


	//   ....[3]....
        /*0078*/ 	.word	0x00001a10


	//   ....[4]....
        /*007c*/ 	.word	0x00001a30


	//   ....[5]....
        /*0080*/ 	.word	0x00001dc0


	//   ....[6]....
        /*0084*/ 	.word	0x00002150


	//   ....[7]....
        /*0088*/ 	.word	0x00002320


	//   ....[8]....
        /*008c*/ 	.word	0x00002450


	//   ....[9]....
        /*0090*/ 	.word	0x000024e0


	//----- nvinfo : EIATTR_MAX_THREADS
	.align		4
.L_254:
        /*0094*/ 	.byte	0x04, 0x05
        /*0096*/ 	.short	(.L_256 - .L_255)
.L_255:
        /*0098*/ 	.word	0x00000080
        /*009c*/ 	.word	0x00000001
        /*00a0*/ 	.word	0x00000001


	//----- nvinfo : EIATTR_CRS_STACK_SIZE
	.align		4
.L_256:
        /*00a4*/ 	.byte	0x04, 0x1e
        /*00a6*/ 	.short	(.L_258 - .L_257)
.L_257:
        /*00a8*/ 	.word	0x00000000


	//----- nvinfo : EIATTR_CBANK_PARAM_SIZE
	.align		4
.L_258:
        /*00ac*/ 	.byte	0x03, 0x19
        /*00ae*/ 	.short	0x0038


	//----- nvinfo : EIATTR_PARAM_CBANK
	.align		4
        /*00b0*/ 	.byte	0x04, 0x0a
        /*00b2*/ 	.short	(.L_260 - .L_259)
	.align		4
.L_259:
        /*00b4*/ 	.word	index@(.nv.constant0._ZN3cub18CUB_300001_SM_10006detail9transform16transform_kernelINS2_10policy_hubILb1EN4cuda3std3__45tupleIJN6thrust24THRUST_300001_SM_1000_NS17counting_iteratorIiNSA_11use_defaultESC_SC_EEEEEE10policy1000El9GetMedianNSA_6detail15normal_iteratorINSA_10device_ptrIfEEEEJSD_EEEvT0_iT1_T2_DpNS2_10kernel_argIT3_EE)
        /*00b8*/ 	.short	0x0380
        /*00ba*/ 	.short	0x0038


	//----- nvinfo : EIATTR_SW_WAR
	.align		4
.L_260:
        /*00bc*/ 	.byte	0x04, 0x36
        /*00be*/ 	.short	(.L_262 - .L_261)
.L_261:
        /*00c0*/ 	.word	0x00000008
.L_262:


//--------------------- .nv.info._ZN3cub18CUB_300001_SM_10006detail9transform16transform_kernelINS2_10policy_hubILb1EN4cuda3std3__45tupleIJN6thrust24THRUST_300001_SM_1000_NS17counting_iteratorIiNSA_11use_defaultESC_SC_EEEEEE10policy1000Ei9GetMedianNSA_6detail15normal_iteratorINSA_10device_ptrIfEEEEJSD_EEEvT0_iT1_T2_DpNS2_10kernel_argIT3_EE --------------------------
	.section	.nv.info._ZN3cub18CUB_300001_SM_10006detail9transform16transform_kernelINS2_10policy_hubILb1EN4cuda3std3__45tupleIJN6thrust24THRUST_300001_SM_1000_NS17counting_iteratorIiNSA_11use_defaultESC_SC_EEEEEE10policy1000Ei9GetMedianNSA_6detail15normal_iteratorINSA_10device_ptrIfEEEEJSD_EEEvT0_iT1_T2_DpNS2_10kernel_argIT3_EE,"",@"SHT_CUDA_INFO"
	.sectionflags	@""
	.align	4


	//----- nvinfo : EIATTR_CUDA_API_VERSION
	.align		4
        /*0000*/ 	.byte	0x04, 0x37
        /*0002*/ 	.short	(.L_264 - .L_263)
.L_263:
        /*0004*/ 	.word	0x00000082


	//----- nvinfo : EIATTR_KPARAM_INFO
	.align		4
.L_264:
        /*0008*/ 	.byte	0x04, 0x17
        /*000a*/ 	.short	(.L_266 - .L_265)
.L_265:
        /*000c*/ 	.word	0x00000000
        /*0010*/ 	.short	0x0004
        /*0012*/ 	.short	0x0020
        /*0014*/ 	.byte	0x00, 0xf0, 0x41, 0x00


	//----- nvinfo : EIATTR_KPARAM_INFO
	.align		4
.L_266:
        /*0018*/ 	.byte	0x04, 0x17
        /*001a*/ 	.short	(.L_268 - .L_267)
.L_267:
        /*001c*/ 	.word	0x00000000
        /*0020*/ 	.short	0x0003
        /*0022*/ 	.short	0x0018
        /*0024*/ 	.byte	0x00, 0xf0, 0x21, 0x00


	//----- nvinfo : EIATTR_KPARAM_INFO
	.align		4
.L_268:
        /*0028*/ 	.byte	0x04, 0x17
        /*002a*/ 	.short	(.L_270 - .L_269)
.L_269:
        /*002c*/ 	.word	0x00000000
        /*0030*/ 	.short	0x0002
        /*0032*/ 	.short	0x0008
        /*0034*/ 	.byte	0x00, 0xf0, 0x41, 0x00


	//----- nvinfo : EIATTR_KPARAM_INFO
	.align		4
.L_270:
        /*0038*/ 	.byte	0x04, 0x17
        /*003a*/ 	.short	(.L_272 - .L_271)
.L_271:
        /*003c*/ 	.word	0x00000000
        /*0040*/ 	.short	0x0001
        /*0042*/ 	.short	0x0004
        /*0044*/ 	.byte	0x00, 0xf0, 0x11, 0x00


	//----- nvinfo : EIATTR_KPARAM_INFO
	.align		4
.L_272:
        /*0048*/ 	.byte	0x04, 0x17
        /*004a*/ 	.short	(.L_274 - .L_273)
.L_273:
        /*004c*/ 	.word	0x00000000
        /*0050*/ 	.short	0x0000
        /*0052*/ 	.short	0x0000
        /*0054*/ 	.byte	0x00, 0xf0, 0x11, 0x00


	//----- nvinfo : EIATTR_SPARSE_MMA_MASK
	.align		4
.L_274:
        /*0058*/ 	.byte	0x03, 0x50
        /*005a*/ 	.short	0x0000


	//----- nvinfo : EIATTR_MAXREG_COUNT
	.align		4
        /*005c*/ 	.byte	0x03, 0x1b
        /*005e*/ 	.short	0x00ff


	//----- nvinfo : EIATTR_MERCURY_ISA_VERSION
	.align		4
        /*0060*/ 	.byte	0x03, 0x5f
        /*0062*/ 	.short	0x0101


	//----- nvinfo : EIATTR_VRC_CTA_INIT_COUNT
	.align		4
        /*0064*/ 	.byte	0x02, 0x4a
	.zero		1
	.zero		1


	//----- nvinfo : EIATTR_EXIT_INSTR_OFFSETS
	.align		4
        /*0068*/ 	.byte	0x04, 0x1c
        /*006a*/ 	.short	(.L_276 - .L_275)


	//   ....[0]....
.L_275:
        /*006c*/ 	.word	0x000000f0


	//   ....[1]....
        /*0070*/ 	.word	0x000003b0


	//   ....[2]....
        /*0074*/ 	.word	0x00000740


	//   ....[3]....
        /*0078*/ 	.word	0x00000910


	//   ....[4]....
        /*007c*/ 	.word	0x00000a40


	//   ....[5]....
        /*0080*/ 	.word	0x00000ad0


	//   ....[6]....
        /*0084*/ 	.word	0x00000af0


	//   ....[7]....
        /*0088*/ 	.word	0x00000ec0


	//   ....[8]....
        /*008c*/ 	.word	0x00002110


	//   ....[9]....
        /*0090*/ 	.word	0x000021f0


	//----- nvinfo : EIATTR_MAX_THREADS
	.align		4
.L_276:
        /*0094*/ 	.byte	0x04, 0x05
        /*0096*/ 	.short	(.L_278 - .L_277)
.L_277:
        /*0098*/ 	.word	0x00000080
        /*009c*/ 	.word	0x00000001
        /*00a0*/ 	.word	0x00000001


	//----- nvinfo : EIATTR_CRS_STACK_SIZE
	.align		4
.L_278:
        /*00a4*/ 	.byte	0x04, 0x1e
        /*00a6*/ 	.short	(.L_280 - .L_279)
.L_279:
        /*00a8*/ 	.word	0x00000000


	//----- nvinfo : EIATTR_CBANK_PARAM_SIZE
	.align		4
.L_280:
        /*00ac*/ 	.byte	0x03, 0x19
        /*00ae*/ 	.short	0x0030


	//----- nvinfo : EIATTR_PARAM_CBANK
	.align		4
        /*00b0*/ 	.byte	0x04, 0x0a
        /*00b2*/ 	.short	(.L_282 - .L_281)
	.align		4
.L_281:
        /*00b4*/ 	.word	index@(.nv.constant0._ZN3cub18CUB_300001_SM_10006detail9transform16transform_kernelINS2_10policy_hubILb1EN4cuda3std3__45tupleIJN6thrust24THRUST_300001_SM_1000_NS17counting_iteratorIiNSA_11use_defaultESC_SC_EEEEEE10policy1000Ei9GetMedianNSA_6detail15normal_iteratorINSA_10device_ptrIfEEEEJSD_EEEvT0_iT1_T2_DpNS2_10kernel_argIT3_EE)
        /*00b8*/ 	.short	0x0380
        /*00ba*/ 	.short	0x0030


	//----- nvinfo : EIATTR_SW_WAR
	.align		4
.L_282:
        /*00bc*/ 	.byte	0x04, 0x36
        /*00be*/ 	.short	(.L_284 - .L_283)
.L_283:
        /*00c0*/ 	.word	0x00000008
.L_284:


//--------------------- .nv.info._ZN3cub18CUB_300001_SM_10006detail9transform16transform_kernelINS2_10policy_hubILb1EN4cuda3std3__45tupleIJN6thrust24THRUST_300001_SM_1000_NS17counting_iteratorIiNSA_11use_defaultESC_SC_EEEEEE10policy1000El10GetMedian2NSA_6detail15normal_iteratorINSA_10device_ptrIjEEEEJSD_EEEvT0_iT1_T2_DpNS2_10kernel_argIT3_EE --------------------------
	.section	.nv.info._ZN3cub18CUB_300001_SM_10006detail9transform16transform_kernelINS2_10policy_hubILb1EN4cuda3std3__45tupleIJN6thrust24THRUST_300001_SM_1000_NS17counting_iteratorIiNSA_11use_defaultESC_SC_EEEEEE10policy1000El10GetMedian2NSA_6detail15normal_iteratorINSA_10device_ptrIjEEEEJSD_EEEvT0_iT1_T2_DpNS2_10kernel_argIT3_EE,"",@"SHT_CUDA_INFO"
	.sectionflags	@""
	.align	4


	//----- nvinfo : EIATTR_CUDA_API_VERSION
	.align		4
        /*0000*/ 	.byte	0x04, 0x37
        /*0002*/ 	.short	(.L_286 - .L_285)
.L_285:
        /*0004*/ 	.word	0x00000082


	//----- nvinfo : EIATTR_KPARAM_INFO
	.align		4
.L_286:
        /*0008*/ 	.byte	0x04, 0x17
        /*000a*/ 	.short	(.L_288 - .L_287)
.L_287:
        /*000c*/ 	.word	0x00000000
        /*0010*/ 	.short	0x0004
        /*0012*/ 	.short	0x0028
        /*0014*/ 	.byte	0x00, 0xf0, 0x41, 0x00


	//----- nvinfo : EIATTR_KPARAM_INFO
	.align		4
.L_288:
        /*0018*/ 	.byte	0x04, 0x17
        /*001a*/ 	.short	(.L_290 - .L_289)
.L_289:
        /*001c*/ 	.word	0x00000000
        /*0020*/ 	.short	0x0003
        /*0022*/ 	.short	0x0020
        /*0024*/ 	.byte	0x00, 0xf0, 0x21, 0x00


	//----- nvinfo : EIATTR_KPARAM_INFO
	.align		4
.L_290:
        /*0028*/ 	.byte	0x04, 0x17
        /*002a*/ 	.short	(.L_292 - .L_291)
.L_291:
        /*002c*/ 	.word	0x00000000
        /*0030*/ 	.short	0x0002
        /*0032*/ 	.short	0x0010
        /*0034*/ 	.byte	0x00, 0xf0, 0x41, 0x00


	//----- nvinfo : EIATTR_KPARAM_INFO
	.align		4
.L_292:
        /*0038*/ 	.byte	0x04, 0x17
        /*003a*/ 	.short	(.L_294 - .L_293)
.L_293:
        /*003c*/ 	.word	0x00000000
        /*0040*/ 	.short	0x0001
        /*0042*/ 	.short	0x0008
        /*0044*/ 	.byte	0x00, 0xf0, 0x11, 0x00


	//----- nvinfo : EIATTR_KPARAM_INFO
	.align		4
.L_294:
        /*0048*/ 	.byte	0x04, 0x17
        /*004a*/ 	.short	(.L_296 - .L_295)
.L_295:
        /*004c*/ 	.word	0x00000000
        /*0050*/ 	.short	0x0000
        /*0052*/ 	.short	0x0000
        /*0054*/ 	.byte	0x00, 0xf0, 0x21, 0x00


	//----- nvinfo : EIATTR_SPARSE_MMA_MASK
	.align		4
.L_296:
        /*0058*/ 	.byte	0x03, 0x50
        /*005a*/ 	.short	0x0000


	//----- nvinfo : EIATTR_MAXREG_COUNT
	.align		4
        /*005c*/ 	.byte	0x03, 0x1b
        /*005e*/ 	.short	0x00ff


	//----- nvinfo : EIATTR_MERCURY_ISA_VERSION
	.align		4
        /*0060*/ 	.byte	0x03, 0x5f
        /*0062*/ 	.short	0x0101


	//----- nvinfo : EIATTR_VRC_CTA_INIT_COUNT
	.align		4
        /*0064*/ 	.byte	0x02, 0x4a
	.zero		1
	.zero		1


	//----- nvinfo : EIATTR_EXIT_INSTR_OFFSETS
	.align		4
        /*0068*/ 	.byte	0x04, 0x1c
        /*006a*/ 	.short	(.L_298 - .L_297)


	//   ....[0]....
.L_297:
        /*006c*/ 	.word	0x00000190


	//   ....[1]....
        /*0070*/ 	.word	0x00000cd0


	//   ....[2]....
        /*0074*/ 	.word	0x00000fe0


	//   ....[3]....
        /*0078*/ 	.word	0x000011a0


	//   ....[4]....
        /*007c*/ 	.word	0x000011d0


	//   ....[5]....
        /*0080*/ 	.word	0x00001280


	//   ....[6]....
        /*0084*/ 	.word	0x000012b0


	//   ....[7]....
        /*0088*/ 	.word	0x00001890


	//   ....[8]....
        /*008c*/ 	.word	0x00001ab0


	//   ....[9]....
        /*0090*/ 	.word	0x00001c20


	//   ....[10]....
        /*0094*/ 	.word	0x00001cd0


	//----- nvinfo : EIATTR_MAX_THREADS
	.align		4
.L_298:
        /*0098*/ 	.byte	0x04, 0x05
        /*009a*/ 	.short	(.L_300 - .L_299)
.L_299:
        /*009c*/ 	.word	0x00000080
        /*00a0*/ 	.word	0x00000001
        /*00a4*/ 	.word	0x00000001


	//----- nvinfo : EIATTR_CRS_STACK_SIZE
	.align		4
.L_300:
        /*00a8*/ 	.byte	0x04, 0x1e
        /*00aa*/ 	.short	(.L_302 - .L_301)
.L_301:
        /*00ac*/ 	.word	0x00000000


	//----- nvinfo : EIATTR_CBANK_PARAM_SIZE
	.align		4
.L_302:
        /*00b0*/ 	.byte	0x03, 0x19
        /*00b2*/ 	.short	0x0038


	//----- nvinfo : EIATTR_PARAM_CBANK
	.align		4
        /*00b4*/ 	.byte	0x04, 0x0a
        /*00b6*/ 	.short	(.L_304 - .L_303)
	.align		4
.L_303:
        /*00b8*/ 	.word	index@(.nv.constant0._ZN3cub18CUB_300001_SM_10006detail9transform16transform_kernelINS2_10policy_hubILb1EN4cuda3std3__45tupleIJN6thrust24THRUST_300001_SM_1000_NS17counting_iteratorIiNSA_11use_defaultESC_SC_EEEEEE10policy1000El10GetMedian2NSA_6detail15normal_iteratorINSA_10device_ptrIjEEEEJSD_EEEvT0_iT1_T2_DpNS2_10kernel_argIT3_EE)
        /*00bc*/ 	.short	0x0380
        /*00be*/ 	.short	0x0038


	//----- nvinfo : EIATTR_SW_WAR
	.align		4
.L_304:
        /*00c0*/ 	.byte	0x04, 0x36
        /*00c2*/ 	.short	(.L_306 - .L_305)
.L_305:
        /*00c4*/ 	.word	0x00000008
.L_306:


//--------------------- .nv.info._ZN3cub18CUB_300001_SM_10006detail9transform16transform_kernelINS2_10policy_hubILb1EN4cuda3std3__45tupleIJN6thrust24THRUST_300001_SM_1000_NS17counting_iteratorIiNSA_11use_defaultESC_SC_EEEEEE10policy1000Ei10GetMedian2NSA_6detail15normal_iteratorINSA_10device_ptrIjEEEEJSD_EEEvT0_iT1_T2_DpNS2_10kernel_argIT3_EE --------------------------
	.section	.nv.info._ZN3cub18CUB_300001_SM_10006detail9transform16transform_kernelINS2_10policy_hubILb1EN4cuda3std3__45tupleIJN6thrust24THRUST_300001_SM_1000_NS17counting_iteratorIiNSA_11use_defaultESC_SC_EEEEEE10policy1000Ei10GetMedian2NSA_6detail15normal_iteratorINSA_10device_ptrIjEEEEJSD_EEEvT0_iT1_T2_DpNS2_10kernel_argIT3_EE,"",@"SHT_CUDA_INFO"
	.sectionflags	@""
	.align	4


	//----- nvinfo : EIATTR_CUDA_API_VERSION
	.align		4
        /*0000*/ 	.byte	0x04, 0x37
        /*0002*/ 	.short	(.L_308 - .L_307)
.L_307:
        /*0004*/ 	.word	0x00000082


	//----- nvinfo : EIATTR_KPARAM_INFO
	.align		4
.L_308:
        /*0008*/ 	.byte	0x04, 0x17
        /*000a*/ 	.short	(.L_310 - .L_309)
.L_309:
        /*000c*/ 	.word	0x00000000
        /*0010*/ 	.short	0x0004
        /*0012*/ 	.short	0x0020
        /*0014*/ 	.byte	0x00, 0xf0, 0x41, 0x00


	//----- nvinfo : EIATTR_KPARAM_INFO
	.align		4
.L_310:
        /*0018*/ 	.byte	0x04, 0x17
        /*001a*/ 	.short	(.L_312 - .L_311)
.L_311:
        /*001c*/ 	.word	0x00000000
        /*0020*/ 	.short	0x0003
        /*0022*/ 	.short	0x0018
        /*0024*/ 	.byte	0x00, 0xf0, 0x21, 0x00


	//----- nvinfo : EIATTR_KPARAM_INFO
	.align		4
.L_312:
        /*0028*/ 	.byte	0x04, 0x17
        /*002a*/ 	.short	(.L_314 - .L_313)
.L_313:
        /*002c*/ 	.word	0x00000000
        /*0030*/ 	.short	0x0002
        /*0032*/ 	.short	0x0008
        /*0034*/ 	.byte	0x00, 0xf0, 0x41, 0x00


	//----- nvinfo : EIATTR_KPARAM_INFO
	.align		4
.L_314:
        /*0038*/ 	.byte	0x04, 0x17
        /*003a*/ 	.short	(.L_316 - .L_315)
.L_315:
        /*003c*/ 	.word	0x00000000
        /*0040*/ 	.short	0x0001
        /*0042*/ 	.short	0x0004
        /*0044*/ 	.byte	0x00, 0xf0, 0x11, 0x00


	//----- nvinfo : EIATTR_KPARAM_INFO
	.align		4
.L_316:
        /*0048*/ 	.byte	0x04, 0x17
        /*004a*/ 	.short	(.L_318 - .L_317)
.L_317:
        /*004c*/ 	.word	0x00000000
        /*0050*/ 	.short	0x0000
        /*0052*/ 	.short	0x0000
        /*0054*/ 	.byte	0x00, 0xf0, 0x11, 0x00


	//----- nvinfo : EIATTR_SPARSE_MMA_MASK
	.align		4
.L_318:
        /*0058*/ 	.byte	0x03, 0x50
        /*005a*/ 	.short	0x0000


	//----- nvinfo : EIATTR_MAXREG_COUNT
	.align		4
        /*005c*/ 	.byte	0x03, 0x1b
        /*005e*/ 	.short	0x00ff


	//----- nvinfo : EIATTR_MERCURY_ISA_VERSION
	.align		4
        /*0060*/ 	.byte	0x03, 0x5f
        /*0062*/ 	.short	0x0101


	//----- nvinfo : EIATTR_VRC_CTA_INIT_COUNT
	.align		4
        /*0064*/ 	.byte	0x02, 0x4a
	.zero		1
	.zero		1


	//----- nvinfo : EIATTR_EXIT_INSTR_OFFSETS
	.align		4
        /*0068*/ 	.byte	0x04, 0x1c
        /*006a*/ 	.short	(.L_320 - .L_319)


	//   ....[0]....
.L_319:
        /*006c*/ 	.word	0x00000110


	//   ....[1]....
        /*0070*/ 	.word	0x000006f0


	//   ....[2]....
        /*0074*/ 	.word	0x00000910


	//   ....[3]....
        /*0078*/ 	.word	0x00000a80


	//   ....[4]....
        /*007c*/ 	.word	0x00000b30


	//   ....[5]....
        /*0080*/ 	.word	0x00000b60


	//   ....[6]....
        /*0084*/ 	.word	0x000011d0


	//   ....[7]....
        /*0088*/ 	.word	0x000014e0


	//   ....[8]....
        /*008c*/ 	.word	0x000016a0


	//   ....[9]....
        /*0090*/ 	.word	0x000016d0


	//   ....[10]....
        /*0094*/ 	.word	0x00001780


	//----- nvinfo : EIATTR_MAX_THREADS
	.align		4
.L_320:
        /*0098*/ 	.byte	0x04, 0x05
        /*009a*/ 	.short	(.L_322 - .L_321)
.L_321:
        /*009c*/ 	.word	0x00000080
        /*00a0*/ 	.word	0x00000001
        /*00a4*/ 	.word	0x00000001


	//----- nvinfo : EIATTR_CRS_STACK_SIZE
	.align		4
.L_322:
        /*00a8*/ 	.byte	0x04, 0x1e
        /*00aa*/ 	.short	(.L_324 - .L_323)
.L_323:
        /*00ac*/ 	.word	0x00000000


	//----- nvinfo : EIATTR_CBANK_PARAM_SIZE
	.align		4
.L_324:
        /*00b0*/ 	.byte	0x03, 0x19
        /*00b2*/ 	.short	0x0030


	//----- nvinfo : EIATTR_PARAM_CBANK
	.align		4
        /*00b4*/ 	.byte	0x04, 0x0a
        /*00b6*/ 	.short	(.L_326 - .L_325)
	.align		4
.L_325:
        /*00b8*/ 	.word	index@(.nv.constant0._ZN3cub18CUB_300001_SM_10006detail9transform16transform_kernelINS2_10policy_hubILb1EN4cuda3std3__45tupleIJN6thrust24THRUST_300001_SM_1000_NS17counting_iteratorIiNSA_11use_defaultESC_SC_EEEEEE10policy1000Ei10GetMedian2NSA_6detail15normal_iteratorINSA_10device_ptrIjEEEEJSD_EEEvT0_iT1_T2_DpNS2_10kernel_argIT3_EE)
        /*00bc*/ 	.short	0x0380
        /*00be*/ 	.short	0x0030


	//----- nvinfo : EIATTR_SW_WAR
	.align		4
.L_326:
        /*00c0*/ 	.byte	0x04, 0x36
        /*00c2*/ 	.short	(.L_328 - .L_327)
.L_327:
        /*00c4*/ 	.word	0x00000008
.L_328:


//--------------------- .nv.info._ZN3cub18CUB_300001_SM_10006detail8for_each13static_kernelINS2_12policy_hub_t12policy_500_tElNS2_12op_wrapper_tIl10GetWindowsN6thrust24THRUST_300001_SM_1000_NS17counting_iteratorIiNS9_11use_defaultESB_SB_EEEEEEvT0_T1_ --------------------------
	.section	.nv.info._ZN3cub18CUB_300001_SM_10006detail8for_each13static_kernelINS2_12policy_hub_t12policy_500_tElNS2_12op_wrapper_tIl10GetWindowsN6thrust24THRUST_300001_SM_1000_NS17counting_iteratorIiNS9_11use_defaultESB_SB_EEEEEEvT0_T1_,"",@"SHT_CUDA_INFO"
	.sectionflags	@""
	.align	4


	//----- nvinfo : EIATTR_CUDA_API_VERSION
	.align		4
        /*0000*/ 	.byte	0x04, 0x37
        /*0002*/ 	.short	(.L_330 - .L_329)
.L_329:
        /*0004*/ 	.word	0x00000082


	//----- nvinfo : EIATTR_KPARAM_INFO
	.align		4
.L_330:
        /*0008*/ 	.byte	0x04, 0x17
        /*000a*/ 	.short	(.L_332 - .L_331)
.L_331:
        /*000c*/ 	.word	0x00000000
        /*0010*/ 	.short	0x0001
        /*0012*/ 	.short	0x0008
        /*0014*/ 	.byte	0x00, 0xf0, 0xa1, 0x00


	//----- nvinfo : EIATTR_KPARAM_INFO
	.align		4
.L_332:
        /*0018*/ 	.byte	0x04, 0x17
        /*001a*/ 	.short	(.L_334 - .L_333)
.L_333:
        /*001c*/ 	.word	0x00000000
        /*0020*/ 	.short	0x0000
        /*0022*/ 	.short	0x0000
        /*0024*/ 	.byte	0x00, 0xf0, 0x21, 0x00


	//----- nvinfo : EIATTR_SPARSE_MMA_MASK
	.align		4
.L_334:
        /*0028*/ 	.byte	0x03, 0x50
        /*002a*/ 	.short	0x0000


	//----- nvinfo : EIATTR_MAXREG_COUNT
	.align		4
        /*002c*/ 	.byte	0x03, 0x1b
        /*002e*/ 	.short	0x00ff


	//----- nvinfo : EIATTR_MERCURY_ISA_VERSION
	.align		4
        /*0030*/ 	.byte	0x03, 0x5f
        /*0032*/ 	.short	0x0101


	//----- nvinfo : EIATTR_VRC_CTA_INIT_COUNT
	.align		4
        /*0034*/ 	.byte	0x02, 0x4a
	.zero		1
	.zero		1


	//----- nvinfo : EIATTR_EXIT_INSTR_OFFSETS
	.align		4
        /*0038*/ 	.byte	0x04, 0x1c
        /*003a*/ 	.short	(.L_336 - .L_335)


	//   ....[0]....
.L_335:
        /*003c*/ 	.word	0x000000e0


	//   ....[1]....
        /*0040*/ 	.word	0x00000ea0


	//   ....[2]....
        /*0044*/ 	.word	0x00001b60


	//   ....[3]....
        /*0048*/ 	.word	0x00001bc0


	//   ....[4]....
        /*004c*/ 	.word	0x00002a10


	//   ....[5]....
        /*0050*/ 	.word	0x00002a40


	//   ....[6]....
        /*0054*/ 	.word	0x000036c0


	//----- nvinfo : EIATTR_MAX_THREADS
	.align		4
.L_336:
        /*0058*/ 	.byte	0x04, 0x05
        /*005a*/ 	.short	(.L_338 - .L_337)
.L_337:
        /*005c*/ 	.word	0x00000100
        /*0060*/ 	.word	0x00000001
        /*0064*/ 	.word	0x00000001


	//----- nvinfo : EIATTR_CRS_STACK_SIZE
	.align		4
.L_338:
        /*0068*/ 	.byte	0x04, 0x1e
        /*006a*/ 	.short	(.L_340 - .L_339)
.L_339:
        /*006c*/ 	.word	0x00000000


	//----- nvinfo : EIATTR_CBANK_PARAM_SIZE
	.align		4
.L_340:
        /*0070*/ 	.byte	0x03, 0x19
        /*0072*/ 	.short	0x0030


	//----- nvinfo : EIATTR_PARAM_CBANK
	.align		4
        /*0074*/ 	.byte	0x04, 0x0a
        /*0076*/ 	.short	(.L_342 - .L_341)
	.align		4
.L_341:
        /*0078*/ 	.word	index@(.nv.constant0._ZN3cub18CUB_300001_SM_10006detail8for_each13static_kernelINS2_12policy_hub_t12policy_500_tElNS2_12op_wrapper_tIl10GetWindowsN6thrust24THRUST_300001_SM_1000_NS17counting_iteratorIiNS9_11use_defaultESB_SB_EEEEEEvT0_T1_)
        /*007c*/ 	.short	0x0380
        /*007e*/ 	.short	0x0030


	//----- nvinfo : EIATTR_SW_WAR
	.align		4
.L_342:
        /*0080*/ 	.byte	0x04, 0x36
        /*0082*/ 	.short	(.L_344 - .L_343)
.L_343:
        /*0084*/ 	.word	0x00000008
.L_344:


//--------------------- .nv.info._ZN3cub18CUB_300001_SM_10006detail8for_each13static_kernelINS2_12policy_hub_t12policy_500_tElN6thrust24THRUST_300001_SM_1000_NS8cuda_cub20__uninitialized_copy7functorINS7_6detail15normal_iteratorINS7_10device_ptrIjEEEENS7_7pointerIjNS8_3tagENS7_11use_defaultESI_EEEEEEvT0_T1_ --------------------------
	.section	.nv.info._ZN3cub18CUB_300001_SM_10006detail8for_each13static_kernelINS2_12policy_hub_t12policy_500_tElN6thrust24THRUST_300001_SM_1000_NS8cuda_cub20__uninitialized_copy7functorINS7_6detail15normal_iteratorINS7_10device_ptrIjEEEENS7_7pointerIjNS8_3tagENS7_11use_defaultESI_EEEEEEvT0_T1_,"",@"SHT_CUDA_INFO"
	.sectionflags	@""
	.align	4


	//----- nvinfo : EIATTR_CUDA_API_VERSION
	.align		4
        /*0000*/ 	.byte	0x04, 0x37
        /*0002*/ 	.short	(.L_346 - .L_345)
.L_345:
        /*0004*/ 	.word	0x00000082


	//----- nvinfo : EIATTR_KPARAM_INFO
	.align		4
.L_346:
        /*0008*/ 	.byte	0x04, 0x17
        /*000a*/ 	.short	(.L_348 - .L_347)
.L_347:
        /*000c*/ 	.word	0x00000000
        /*0010*/ 	.short	0x0001
        /*0012*/ 	.short	0x0008
        /*0014*/ 	.byte	0x00, 0xf0, 0x41, 0x00


	//----- nvinfo : EIATTR_KPARAM_INFO
	.align		4
.L_348:
        /*0018*/ 	.byte	0x04, 0x17
        /*001a*/ 	.short	(.L_350 - .L_349)
.L_349:
        /*001c*/ 	.word	0x00000000
        /*0020*/ 	.short	0x0000
        /*0022*/ 	.short	0x0000
        /*0024*/ 	.byte	0x00, 0xf0, 0x21, 0x00


	//----- nvinfo : EIATTR_SPARSE_MMA_MASK
	.align		4
.L_350:
        /*0028*/ 	.byte	0x03, 0x50
        /*002a*/ 	.short	0x0000


	//----- nvinfo : EIATTR_MAXREG_COUNT
	.align		4
        /*002c*/ 	.byte	0x03, 0x1b
        /*002e*/ 	.short	0x00ff


	//----- nvinfo : EIATTR_MERCURY_ISA_VERSION
	.align		4
        /*0030*/ 	.byte	0x03, 0x5f
        /*0032*/ 	.short	0x0101


	//----- nvinfo : EIATTR_VRC_CTA_INIT_COUNT
	.align		4
        /*0034*/ 	.byte	0x02, 0x4a
	.zero		1
	.zero		1


	//----- nvinfo : EIATTR_EXIT_INSTR_OFFSETS
	.align		4
        /*0038*/ 	.byte	0x04, 0x1c
        /*003a*/ 	.short	(.L_352 - .L_351)


	//   ....[0]....
.L_351:
        /*003c*/ 	.word	0x00000190


	//   ....[1]....
        /*0040*/ 	.word	0x00000320


	//   ....[2]....
        /*0044*/ 	.word	0x000003f0


	//----- nvinfo : EIATTR_MAX_THREADS
	.align		4
.L_352:
        /*0048*/ 	.byte	0x04, 0x05
        /*004a*/ 	.short	(.L_354 - .L_353)
.L_353:
        /*004c*/ 	.word	0x00000100
        /*0050*/ 	.word	0x00000001
        /*0054*/ 	.word	0x00000001


	//----- nvinfo : EIATTR_CRS_STACK_SIZE
	.align		4
.L_354:
        /*0058*/ 	.byte	0x04, 0x1e
        /*005a*/ 	.short	(.L_356 - .L_355)
.L_355:
        /*005c*/ 	.word	0x00000000


	//----- nvinfo : EIATTR_CBANK_PARAM_SIZE
	.align		4
.L_356:
        /*0060*/ 	.byte	0x03, 0x19
        /*0062*/ 	.short	0x0018


	//----- nvinfo : EIATTR_PARAM_CBANK
	.align		4
        /*0064*/ 	.byte	0x04, 0x0a
        /*0066*/ 	.short	(.L_358 - .L_357)
	.align		4
.L_357:
        /*0068*/ 	.word	index@(.nv.constant0._ZN3cub18CUB_300001_SM_10006detail8for_each13static_kernelINS2_12policy_hub_t12policy_500_tElN6thrust24THRUST_300001_SM_1000_NS8cuda_cub20__uninitialized_copy7functorINS7_6detail15normal_iteratorINS7_10device_ptrIjEEEENS7_7pointerIjNS8_3tagENS7_11use_defaultESI_EEEEEEvT0_T1_)
        /*006c*/ 	.short	0x0380
        /*006e*/ 	.short	0x0018


	//----- nvinfo : EIATTR_SW_WAR
	.align		4
.L_358:
        /*0070*/ 	.byte	0x04, 0x36
        /*0072*/ 	.short	(.L_360 - .L_359)
.L_359:
        /*0074*/ 	.word	0x00000008
.L_360:


//--------------------- .nv.info._ZN3cub18CUB_300001_SM_10006detail8for_each13static_kernelINS2_12policy_hub_t12policy_500_tElNS2_12op_wrapper_tIl11GetWindows2N6thrust24THRUST_300001_SM_1000_NS17counting_iteratorIiNS9_11use_defaultESB_SB_EEEEEEvT0_T1_ --------------------------
	.section	.nv.info._ZN3cub18CUB_300001_SM_10006detail8for_each13static_kernelINS2_12policy_hub_t12policy_500_tElNS2_12op_wrapper_tIl11GetWindows2N6thrust24THRUST_300001_SM_1000_NS17counting_iteratorIiNS9_11use_defaultESB_SB_EEEEEEvT0_T1_,"",@"SHT_CUDA_INFO"
	.sectionflags	@""
	.align	4


	//----- nvinfo : EIATTR_CUDA_API_VERSION
	.align		4
        /*0000*/ 	.byte	0x04, 0x37
        /*0002*/ 	.short	(.L_362 - .L_361)
.L_361:
        /*0004*/ 	.word	0x00000082


	//----- nvinfo : EIATTR_KPARAM_INFO
	.align		4
.L_362:
        /*0008*/ 	.byte	0x04, 0x17
        /*000a*/ 	.short	(.L_364 - .L_363)
.L_363:
        /*000c*/ 	.word	0x00000000
        /*0010*/ 	.short	0x0001
        /*0012*/ 	.short	0x0008
        /*0014*/ 	.byte	0x00, 0xf0, 0xc1, 0x00


	//----- nvinfo : EIATTR_KPARAM_INFO
	.align		4
.L_364:
        /*0018*/ 	.byte	0x04, 0x17
        /*001a*/ 	.short	(.L_366 - .L_365)
.L_365:
        /*001c*/ 	.word	0x00000000
        /*0020*/ 	.short	0x0000
        /*0022*/ 	.short	0x0000
        /*0024*/ 	.byte	0x00, 0xf0, 0x21, 0x00


	//----- nvinfo : EIATTR_SPARSE_MMA_MASK
	.align		4
.L_366:
        /*0028*/ 	.byte	0x03, 0x50
        /*002a*/ 	.short	0x0000


	//----- nvinfo : EIATTR_MAXREG_COUNT
	.align		4
        /*002c*/ 	.byte	0x03, 0x1b
        /*002e*/ 	.short	0x00ff


	//----- nvinfo : EIATTR_MERCURY_ISA_VERSION
	.align		4
        /*0030*/ 	.byte	0x03, 0x5f
        /*0032*/ 	.short	0x0101


	//----- nvinfo : EIATTR_VRC_CTA_INIT_COUNT
	.align		4
        /*0034*/ 	.byte	0x02, 0x4a
	.zero		1
	.zero		1


	//----- nvinfo : EIATTR_EXIT_INSTR_OFFSETS
	.align		4
        /*0038*/ 	.byte	0x04, 0x1c
        /*003a*/ 	.short	(.L_368 - .L_367)


	//   ....[0]....
.L_367:
        /*003c*/ 	.word	0x000000c0


	//   ....[1]....
        /*0040*/ 	.word	0x00001df0


	//   ....[2]....
        /*0044*/ 	.word	0x00001e50


	//   ....[3]....
        /*0048*/ 	.word	0x00002df0


	//   ....[4]....
        /*004c*/ 	.word	0x00003c40


	//----- nvinfo : EIATTR_MAX_THREADS
	.align		4
.L_368:
        /*0050*/ 	.byte	0x04, 0x05
        /*0052*/ 	.short	(.L_370 - .L_369)
.L_369:
        /*0054*/ 	.word	0x00000100
        /*0058*/ 	.word	0x00000001
        /*005c*/ 	.word	0x00000001


	//----- nvinfo : EIATTR_CRS_STACK_SIZE
	.align		4
.L_370:
        /*0060*/ 	.byte	0x04, 0x1e
        /*0062*/ 	.short	(.L_372 - .L_371)
.L_371:
        /*0064*/ 	.word	0x00000000


	//----- nvinfo : EIATTR_CBANK_PARAM_SIZE
	.align		4
.L_372:
        /*0068*/ 	.byte	0x03, 0x19
        /*006a*/ 	.short	0x0038


	//----- nvinfo : EIATTR_PARAM_CBANK
	.align		4
        /*006c*/ 	.byte	0x04, 0x0a
        /*006e*/ 	.short	(.L_374 - .L_373)
	.align		4
.L_373:
        /*0070*/ 	.word	index@(.nv.constant0._ZN3cub18CUB_300001_SM_10006detail8for_each13static_kernelINS2_12policy_hub_t12policy_500_tElNS2_12op_wrapper_tIl11GetWindows2N6thrust24THRUST_300001_SM_1000_NS17counting_iteratorIiNS9_11use_defaultESB_SB_EEEEEEvT0_T1_)
        /*0074*/ 	.short	0x0380
        /*0076*/ 	.short	0x0038


	//----- nvinfo : EIATTR_SW_WAR
	.align		4
.L_374:
        /*0078*/ 	.byte	0x04, 0x36
        /*007a*/ 	.short	(.L_376 - .L_375)
.L_375:
        /*007c*/ 	.word	0x00000008
.L_376:


//--------------------- .nv.info._ZN3cub18CUB_300001_SM_10006detail8for_each13static_kernelINS2_12policy_hub_t12policy_500_tEmN6thrust24THRUST_300001_SM_1000_NS8cuda_cub20__uninitialized_fill7functorINS7_10device_ptrIfEEfEEEEvT0_T1_ --------------------------
	.section	.nv.info._ZN3cub18CUB_300001_SM_10006detail8for_each13static_kernelINS2_12policy_hub_t12policy_500_tEmN6thrust24THRUST_300001_SM_1000_NS8cuda_cub20__uninitialized_fill7functorINS7_10device_ptrIfEEfEEEEvT0_T1_,"",@"SHT_CUDA_INFO"
	.sectionflags	@""
	.align	4


	//----- nvinfo : EIATTR_CUDA_API_VERSION
	.align		4
        /*0000*/ 	.byte	0x04, 0x37
        /*0002*/ 	.short	(.L_378 - .L_377)
.L_377:
        /*0004*/ 	.word	0x00000082


	//----- nvinfo : EIATTR_KPARAM_INFO
	.align		4
.L_378:
        /*0008*/ 	.byte	0x04, 0x17
        /*000a*/ 	.short	(.L_380 - .L_379)
.L_379:
        /*000c*/ 	.word	0x00000000
        /*0010*/ 	.short	0x0001
        /*0012*/ 	.short	0x0008
        /*0014*/ 	.byte	0x00, 0xf0, 0x41, 0x00


	//----- nvinfo : EIATTR_KPARAM_INFO
	.align		4
.L_380:
        /*0018*/ 	.byte	0x04, 0x17
        /*001a*/ 	.short	(.L_382 - .L_381)
.L_381:
        /*001c*/ 	.word	0x00000000
        /*0020*/ 	.short	0x0000
        /*0022*/ 	.short	0x0000
        /*0024*/ 	.byte	0x00, 0xf0, 0x21, 0x00


	//----- nvinfo : EIATTR_SPARSE_MMA_MASK
	.align		4
.L_382:
        /*0028*/ 	.byte	0x03, 0x50
        /*002a*/ 	.short	0x0000


	//----- nvinfo : EIATTR_MAXREG_COUNT
	.align		4
        /*002c*/ 	.byte	0x03, 0x1b
        /*002e*/ 	.short	0x00ff


	//----- nvinfo : EIATTR_MERCURY_ISA_VERSION
	.align		4
        /*0030*/ 	.byte	0x03, 0x5f
        /*0032*/ 	.short	0x0101


	//----- nvinfo : EIATTR_VRC_CTA_INIT_COUNT
	.align		4
        /*0034*/ 	.byte	0x02, 0x4a
	.zero		1
	.zero		1


	//----- nvinfo : EIATTR_EXIT_INSTR_OFFSETS
	.align		4
        /*0038*/ 	.byte	0x04, 0x1c
        /*003a*/ 	.short	(.L_384 - .L_383)


	//   ....[0]....
.L_383:
        /*003c*/ 	.word	0x00000130


	//   ....[1]....
        /*0040*/ 	.word	0x00000230


	//   ....[2]....
        /*0044*/ 	.word	0x00000260


	//----- nvinfo : EIATTR_MAX_THREADS
	.align		4
.L_384:
        /*0048*/ 	.byte	0x04, 0x05
        /*004a*/ 	.short	(.L_386 - .L_385)
.L_385:
        /*004c*/ 	.word	0x00000100
        /*0050*/ 	.word	0x00000001
        /*0054*/ 	.word	0x00000001


	//----- nvinfo : EIATTR_CBANK_PARAM_SIZE
	.align		4
.L_386:
        /*0058*/ 	.byte	0x03, 0x19
        /*005a*/ 	.short	0x0018


	//----- nvinfo : EIATTR_PARAM_CBANK
	.align		4
        /*005c*/ 	.byte	0x04, 0x0a
        /*005e*/ 	.short	(.L_388 - .L_387)
	.align		4
.L_387:
        /*0060*/ 	.word	index@(.nv.constant0._ZN3cub18CUB_300001_SM_10006detail8for_each13static_kernelINS2_12policy_hub_t12policy_500_tEmN6thrust24THRUST_300001_SM_1000_NS8cuda_cub20__uninitialized_fill7functorINS7_10device_ptrIfEEfEEEEvT0_T1_)
        /*0064*/ 	.short	0x0380
        /*0066*/ 	.short	0x0018


	//----- nvinfo : EIATTR_SW_WAR
	.align		4
.L_388:
        /*0068*/ 	.byte	0x04, 0x36
        /*006a*/ 	.short	(.L_390 - .L_389)
.L_389:
        /*006c*/ 	.word	0x00000008
.L_390:


//--------------------- .nv.info._ZN3cub18CUB_300001_SM_10006detail8for_each13static_kernelINS2_12policy_hub_t12policy_500_tEmN6thrust24THRUST_300001_SM_1000_NS8cuda_cub20__uninitialized_fill7functorINS7_10device_ptrIjEEjEEEEvT0_T1_ --------------------------
	.section	.nv.info._ZN3cub18CUB_300001_SM_10006detail8for_each13static_kernelINS2_12policy_hub_t12policy_500_tEmN6thrust24THRUST_300001_SM_1000_NS8cuda_cub20__uninitialized_fill7functorINS7_10device_ptrIjEEjEEEEvT0_T1_,"",@"SHT_CUDA_INFO"
	.sectionflags	@""
	.align	4


	//----- nvinfo : EIATTR_CUDA_API_VERSION
	.align		4
        /*0000*/ 	.byte	0x04, 0x37
        /*0002*/ 	.short	(.L_392 - .L_391)
.L_391:
        /*0004*/ 	.word	0x00000082


	//----- nvinfo : EIATTR_KPARAM_INFO
	.align		4
.L_392:
        /*0008*/ 	.byte	0x04, 0x17
        /*000a*/ 	.short	(.L_394 - .L_393)
.L_393:
        /*000c*/ 	.word	0x00000000
        /*0010*/ 	.short	0x0001
        /*0012*/ 	.short	0x0008
        /*0014*/ 	.byte	0x00, 0xf0, 0x41, 0x00


	//----- nvinfo : EIATTR_KPARAM_INFO
	.align		4
.L_394:
        /*0018*/ 	.byte	0x04, 0x17
        /*001a*/ 	.short	(.L_396 - .L_395)
.L_395:
        /*001c*/ 	.word	0x00000000
        /*0020*/ 	.short	0x0000
        /*0022*/ 	.short	0x0000
        /*0024*/ 	.byte	0x00, 0xf0, 0x21, 0x00


	//----- nvinfo : EIATTR_SPARSE_MMA_MASK
	.align		4
.L_396:
        /*0028*/ 	.byte	0x03, 0x50
        /*002a*/ 	.short	0x0000


	//----- nvinfo : EIATTR_MAXREG_COUNT
	.align		4
        /*002c*/ 	.byte	0x03, 0x1b
        /*002e*/ 	.short	0x00ff


	//----- nvinfo : EIATTR_MERCURY_ISA_VERSION
	.align		4
        /*0030*/ 	.byte	0x03, 0x5f
        /*0032*/ 	.short	0x0101


	//----- nvinfo : EIATTR_VRC_CTA_INIT_COUNT
	.align		4
        /*0034*/ 	.byte	0x02, 0x4a
	.zero		1
	.zero		1


	//----- nvinfo : EIATTR_EXIT_INSTR_OFFSETS
	.align		4
        /*0038*/ 	.byte	0x04, 0x1c
        /*003a*/ 	.short	(.L_398 - .L_397)


	//   ....[0]....
.L_397:
        /*003c*/ 	.word	0x00000130


	//   ....[1]....
        /*0040*/ 	.word	0x00000230


	//   ....[2]....
        /*0044*/ 	.word	0x00000260


	//----- nvinfo : EIATTR_MAX_THREADS
	.align		4
.L_398:
        /*0048*/ 	.byte	0x04, 0x05
        /*004a*/ 	.short	(.L_400 - .L_399)
.L_399:
        /*004c*/ 	.word	0x00000100
        /*0050*/ 	.word	0x00000001
        /*0054*/ 	.word	0x00000001


	//----- nvinfo : EIATTR_CBANK_PARAM_SIZE
	.align		4
.L_400:
        /*0058*/ 	.byte	0x03, 0x19
        /*005a*/ 	.short	0x0018


	//----- nvinfo : EIATTR_PARAM_CBANK
	.align		4
        /*005c*/ 	.byte	0x04, 0x0a
        /*005e*/ 	.short	(.L_402 - .L_401)
	.align		4
.L_401:
        /*0060*/ 	.word	index@(.nv.constant0._ZN3cub18CUB_300001_SM_10006detail8for_each13static_kernelINS2_12policy_hub_t12policy_500_tEmN6thrust24THRUST_300001_SM_1000_NS8cuda_cub20__uninitialized_fill7functorINS7_10device_ptrIjEEjEEEEvT0_T1_)
        /*0064*/ 	.short	0x0380
        /*0066*/ 	.short	0x0018


	//----- nvinfo : EIATTR_SW_WAR
	.align		4
.L_402:
        /*0068*/ 	.byte	0x04, 0x36
        /*006a*/ 	.short	(.L_404 - .L_403)
.L_403:
        /*006c*/ 	.word	0x00000008
.L_404:


//--------------------- .nv.info._ZN3cub18CUB_300001_SM_10006detail11EmptyKernelIvEEvv --------------------------
	.section	.nv.info._ZN3cub18CUB_300001_SM_10006detail11EmptyKernelIvEEvv,"",@"SHT_CUDA_INFO"
	.sectionflags	@""
	.align	4


	//----- nvinfo : EIATTR_CUDA_API_VERSION
	.align		4
        /*0000*/ 	.byte	0x04, 0x37
        /*0002*/ 	.short	(.L_406 - .L_405)
.L_405:
        /*0004*/ 	.word	0x00000082


	//----- nvinfo : EIATTR_SPARSE_MMA_MASK
	.align		4
.L_406:
        /*0008*/ 	.byte	0x03, 0x50
        /*000a*/ 	.short	0x0000


	//----- nvinfo : EIATTR_MAXREG_COUNT
	.align		4
        /*000c*/ 	.byte	0x03, 0x1b
        /*000e*/ 	.short	0x00ff


	//----- nvinfo : EIATTR_MERCURY_ISA_VERSION
	.align		4
        /*0010*/ 	.byte	0x03, 0x5f
        /*0012*/ 	.short	0x0101


	//----- nvinfo : EIATTR_VRC_CTA_INIT_COUNT
	.align		4
        /*0014*/ 	.byte	0x02, 0x4a
	.zero		1
	.zero		1


	//----- nvinfo : EIATTR_EXIT_INSTR_OFFSETS
	.align		4
        /*0018*/ 	.byte	0x04, 0x1c
        /*001a*/ 	.short	(.L_408 - .L_407)


	//   ....[0]....
.L_407:
        /*001c*/ 	.word	0x00000010


	//----- nvinfo : EIATTR_SW_WAR
	.align		4
.L_408:
        /*0020*/ 	.byte	0x04, 0x36
        /*0022*/ 	.short	(.L_410 - .L_409)
.L_409:
        /*0024*/ 	.word	0x00000008
.L_410:


//--------------------- .nv.callgraph             --------------------------
	.section	.nv.callgraph,"",@"SHT_CUDA_CALLGRAPH"
	.align	4
	.sectionentsize	8
	.align		4
        /*0000*/ 	.word	0x00000000
	.align		4
        /*0004*/ 	.word	0xffffffff
	.align		4
        /*0008*/ 	.word	0x00000000
	.align		4
        /*000c*/ 	.word	0xfffffffe
	.align		4
        /*0010*/ 	.word	0x00000000
	.align		4
        /*0014*/ 	.word	0xfffffffd
	.align		4
        /*0018*/ 	.word	0x00000000
	.align		4
        /*001c*/ 	.word	0xfffffffc


//--------------------- .nv.constant4             --------------------------
	.section	.nv.constant4,"a",@progbits
	.align	8
	.align		8
.nv.constant4:
        /*0000*/ 	.dword	_ZN34_INTERNAL_f31aae69_4_k_cu_2dee42634cuda3std3__45__cpo5beginE
	.align		8
        /*0008*/ 	.dword	_ZN34_INTERNAL_f31aae69_4_k_cu_2dee42634cuda3std3__45__cpo3endE
	.align		8
        /*0010*/ 	.dword	_ZN34_INTERNAL_f31aae69_4_k_cu_2dee42634cuda3std3__45__cpo6cbeginE
	.align		8
        /*0018*/ 	.dword	_ZN34_INTERNAL_f31aae69_4_k_cu_2dee42634cuda3std3__45__cpo4cendE
	.align		8
        /*0020*/ 	.dword	_ZN34_INTERNAL_f31aae69_4_k_cu_2dee42634cuda3std3__45__cpo6rbeginE
	.align		8
        /*0028*/ 	.dword	_ZN34_INTERNAL_f31aae69_4_k_cu_2dee42634cuda3std3__45__cpo4rendE
	.align		8
        /*0030*/ 	.dword	_ZN34_INTERNAL_f31aae69_4_k_cu_2dee42634cuda3std3__45__cpo7crbeginE
	.align		8
        /*0038*/ 	.dword	_ZN34_INTERNAL_f31aae69_4_k_cu_2dee42634cuda3std3__45__cpo5crendE
	.align		8
        /*0040*/ 	.dword	_ZN34_INTERNAL_f31aae69_4_k_cu_2dee42634cuda3std3__436_GLOBAL__N__f31aae69_4_k_cu_2dee42636ignoreE
	.align		8
        /*0048*/ 	.dword	_ZN34_INTERNAL_f31aae69_4_k_cu_2dee42634cuda3std3__419piecewise_constructE
	.align		8
        /*0050*/ 	.dword	_ZN34_INTERNAL_f31aae69_4_k_cu_2dee42634cuda3std3__48in_placeE
	.align		8
        /*0058*/ 	.dword	_ZN34_INTERNAL_f31aae69_4_k_cu_2dee42634cuda3std3__420unreachable_sentinelE
	.align		8
        /*0060*/ 	.dword	_ZN34_INTERNAL_f31aae69_4_k_cu_2dee42634cuda3std3__47nulloptE
	.align		8
        /*0068*/ 	.dword	_ZN34_INTERNAL_f31aae69_4_k_cu_2dee42634cuda3std3__48unexpectE
	.align		8
        /*0070*/ 	.dword	_ZN34_INTERNAL_f31aae69_4_k_cu_2dee42634cuda3std6ranges3__45__cpo4swapE
	.align		8
        /*0078*/ 	.dword	_ZN34_INTERNAL_f31aae69_4_k_cu_2dee42634cuda3std6ranges3__45__cpo9iter_moveE
	.align		8
        /*0080*/ 	.dword	_ZN34_INTERNAL_f31aae69_4_k_cu_2dee42634cuda3std6ranges3__45__cpo5beginE
	.align		8
        /*0088*/ 	.dword	_ZN34_INTERNAL_f31aae69_4_k_cu_2dee42634cuda3std6ranges3__45__cpo3endE
	.align		8
        /*0090*/ 	.dword	_ZN34_INTERNAL_f31aae69_4_k_cu_2dee42634cuda3std6ranges3__45__cpo6cbeginE
	.align		8
        /*0098*/ 	.dword	_ZN34_INTERNAL_f31aae69_4_k_cu_2dee42634cuda3std6ranges3__45__cpo4cendE
	.align		8
        /*00a0*/ 	.dword	_ZN34_INTERNAL_f31aae69_4_k_cu_2dee42634cuda3std6ranges3__45__cpo7advanceE
	.align		8
        /*00a8*/ 	.dword	_ZN34_INTERNAL_f31aae69_4_k_cu_2dee42634cuda3std6ranges3__45__cpo9iter_swapE
	.align		8
        /*00b0*/ 	.dword	_ZN34_INTERNAL_f31aae69_4_k_cu_2dee42634cuda3std6ranges3__45__cpo4nextE
	.align		8
        /*00b8*/ 	.dword	_ZN34_INTERNAL_f31aae69_4_k_cu_2dee42634cuda3std6ranges3__45__cpo4prevE
	.align		8
        /*00c0*/ 	.dword	_ZN34_INTERNAL_f31aae69_4_k_cu_2dee42634cuda3std6ranges3__45__cpo4dataE
	.align		8
        /*00c8*/ 	.dword	_ZN34_INTERNAL_f31aae69_4_k_cu_2dee42634cuda3std6ranges3__45__cpo5cdataE
	.align		8
        /*00d0*/ 	.dword	_ZN34_INTERNAL_f31aae69_4_k_cu_2dee42634cuda3std6ranges3__45__cpo4sizeE
	.align		8
        /*00d8*/ 	.dword	_ZN34_INTERNAL_f31aae69_4_k_cu_2dee42634cuda3std6ranges3__45__cpo5ssizeE
	.align		8
        /*00e0*/ 	.dword	_ZN34_INTERNAL_f31aae69_4_k_cu_2dee42634cuda3std6ranges3__45__cpo8distanceE
	.align		8
        /*00e8*/ 	.dword	_ZN34_INTERNAL_f31aae69_4_k_cu_2dee42636thrust24THRUST_300001_SM_1000_NS8cuda_cub3parE
	.align		8
        /*00f0*/ 	.dword	_ZN34_INTERNAL_f31aae69_4_k_cu_2dee42636thrust24THRUST_300001_SM_1000_NS8cuda_cub10par_nosyncE
	.align		8
        /*00f8*/ 	.dword	_ZN34_INTERNAL_f31aae69_4_k_cu_2dee42636thrust24THRUST_300001_SM_1000_NS6system6detail10sequential3seqE
	.align		8
        /*0100*/ 	.dword	_ZN34_INTERNAL_f31aae69_4_k_cu_2dee42636thrust24THRUST_300001_SM_1000_NS6system3cpp3parE
	.align		8
        /*0108*/ 	.dword	_ZN34_INTERNAL_f31aae69_4_k_cu_2dee42636thrust24THRUST_300001_SM_1000_NS12placeholders2_1E
	.align		8
        /*0110*/ 	.dword	_ZN34_INTERNAL_f31aae69_4_k_cu_2dee42636thrust24THRUST_300001_SM_1000_NS12placeholders2_2E
	.align		8
        /*0118*/ 	.dword	_ZN34_INTERNAL_f31aae69_4_k_cu_2dee42636thrust24THRUST_300001_SM_1000_NS12placeholders2_3E
	.align		8
        /*0120*/ 	.dword	_ZN34_INTERNAL_f31aae69_4_k_cu_2dee42636thrust24THRUST_300001_SM_1000_NS12placeholders2_4E
	.align		8
        /*0128*/ 	.dword	_ZN34_INTERNAL_f31aae69_4_k_cu_2dee42636thrust24THRUST_300001_SM_1000_NS12placeholders2_5E
	.align		8
        /*0130*/ 	.dword	_ZN34_INTERNAL_f31aae69_4_k_cu_2dee42636thrust24THRUST_300001_SM_1000_NS12placeholders2_6E
	.align		8
        /*0138*/ 	.dword	_ZN34_INTERNAL_f31aae69_4_k_cu_2dee42636thrust24THRUST_300001_SM_1000_NS12placeholders2_7E
	.align		8
        /*0140*/ 	.dword	_ZN34_INTERNAL_f31aae69_4_k_cu_2dee42636thrust24THRUST_300001_SM_1000_NS12placeholders2_8E
	.align		8
        /*0148*/ 	.dword	_ZN34_INTERNAL_f31aae69_4_k_cu_2dee42636thrust24THRUST_300001_SM_1000_NS12placeholders2_9E
	.align		8
        /*0150*/ 	.dword	_ZN34_INTERNAL_f31aae69_4_k_cu_2dee42636thrust24THRUST_300001_SM_1000_NS12placeholders3_10E
	.align		8
        /*0158*/ 	.dword	_ZN34_INTERNAL_f31aae69_4_k_cu_2dee42636thrust24THRUST_300001_SM_1000_NS3seqE
	.align		8
        /*0160*/ 	.dword	_ZN34_INTERNAL_f31aae69_4_k_cu_2dee42636thrust24THRUST_300001_SM_1000_NS6deviceE


//--------------------- .text._ZN3cub18CUB_300001_SM_10006detail10radix_sort29DeviceRadixSortOnesweepKernelINS1_5radix10policy_hubIjNS0_8NullTypeEyE10Policy1000ELNS0_9SortOrderE0EjS6_yiiNS1_21identity_decomposer_tEEEvPT5_SC_PT3_PKSD_PT1_PKSH_PT2_PKSL_T4_iiT6_ --------------------------
	.section	.text._ZN3cub18CUB_300001_SM_10006detail10radix_sort29DeviceRadixSortOnesweepKernelINS1_5radix10policy_hubIjNS0_8NullTypeEyE10Policy1000ELNS0_9SortOrderE0EjS6_yiiNS1_21identity_decomposer_tEEEvPT5_SC_PT3_PKSD_PT1_PKSH_PT2_PKSL_T4_iiT6_,"ax",@progbits
	.align	128
        .global         _ZN3cub18CUB_300001_SM_10006detail10radix_sort29DeviceRadixSortOnesweepKernelINS1_5radix10policy_hubIjNS0_8NullTypeEyE10Policy1000ELNS0_9SortOrderE0EjS6_yiiNS1_21identity_decomposer_tEEEvPT5_SC_PT3_PKSD_PT1_PKSH_PT2_PKSL_T4_iiT6_
        .type           _ZN3cub18CUB_300001_SM_10006detail10radix_sort29DeviceRadixSortOnesweepKernelINS1_5radix10policy_hubIjNS0_8NullTypeEyE10Policy1000ELNS0_9SortOrderE0EjS6_yiiNS1_21identity_decomposer_tEEEvPT5_SC_PT3_PKSD_PT1_PKSH_PT2_PKSL_T4_iiT6_,@function
        .size           _ZN3cub18CUB_300001_SM_10006detail10radix_sort29DeviceRadixSortOnesweepKernelINS1_5radix10policy_hubIjNS0_8NullTypeEyE10Policy1000ELNS0_9SortOrderE0EjS6_yiiNS1_21identity_decomposer_tEEEvPT5_SC_PT3_PKSD_PT1_PKSH_PT2_PKSL_T4_iiT6_,(.L_x_403 - _ZN3cub18CUB_300001_SM_10006detail10radix_sort29DeviceRadixSortOnesweepKernelINS1_5radix10policy_hubIjNS0_8NullTypeEyE10Policy1000ELNS0_9SortOrderE0EjS6_yiiNS1_21identity_decomposer_tEEEvPT5_SC_PT3_PKSD_PT1_PKSH_PT2_PKSL_T4_iiT6_)
        .other          _ZN3cub18CUB_300001_SM_10006detail10radix_sort29DeviceRadixSortOnesweepKernelINS1_5radix10policy_hubIjNS0_8NullTypeEyE10Policy1000ELNS0_9SortOrderE0EjS6_yiiNS1_21identity_decomposer_tEEEvPT5_SC_PT3_PKSD_PT1_PKSH_PT2_PKSL_T4_iiT6_,@"STO_CUDA_ENTRY STV_DEFAULT"
_ZN3cub18CUB_300001_SM_10006detail10radix_sort29DeviceRadixSortOnesweepKernelINS1_5radix10policy_hubIjNS0_8NullTypeEyE10Policy1000ELNS0_9SortOrderE0EjS6_yiiNS1_21identity_decomposer_tEEEvPT5_SC_PT3_PKSD_PT1_PKSH_PT2_PKSL_T4_iiT6_:
.text._ZN3cub18CUB_300001_SM_10006detail10radix_sort29DeviceRadixSortOnesweepKernelINS1_5radix10policy_hubIjNS0_8NullTypeEyE10Policy1000ELNS0_9SortOrderE0EjS6_yiiNS1_21identity_decomposer_tEEEvPT5_SC_PT3_PKSD_PT1_PKSH_PT2_PKSL_T4_iiT6_:
[----:B------:R-:W0:Y:S01]  /*0000*/  LDC R1, c[0x0][0x37c] ;  /* 0x0000df00ff017b82 */ /* 0x000e220000000800 */
[----:B------:R-:W1:Y:S01]  /*0010*/  S2R R39, SR_TID.X ;  /* 0x0000000000277919 */ /* 0x000e620000002100 */
[----:B------:R-:W-:Y:S01]  /*0020*/  MOV R73, 0x400 ;  /* 0x0000040000497802 */ /* 0x000fe20000000f00 */
[----:B------:R-:W2:Y:S01]  /*0030*/  LDCU.64 UR6, c[0x0][0x358] ;  /* 0x00006b00ff0677ac */ /* 0x000ea20008000a00 */
[----:B------:R-:W-:Y:S01]  /*0040*/  BSSY.RECONVERGENT B0, `(.L_x_0) ;  /* 0x000000d000007945 */ /* 0x000fe20003800200 */
[----:B------:R-:W3:Y:S01]  /*0050*/  S2R R0, SR_CgaCtaId ;  /* 0x0000000000007919 */ /* 0x000ee20000008800 */
[----:B0-----:R-:W-:Y:S01]  /*0060*/  VIADD R1, R1, 0xfffffff0 ;  /* 0xfffffff001017836 */ /* 0x001fe20000000000 */
[----:B-1----:R-:W-:Y:S02]  /*0070*/  ISETP.NE.AND P0, PT, R39, RZ, PT ;  /* 0x000000ff2700720c */ /* 0x002fe40003f05270 */
[----:B---3--:R-:W-:-:S11]  /*0080*/  LEA R73, R0, R73, 0x18 ;  /* 0x0000004900497211 */ /* 0x008fd600078ec0ff */
[----:B--2---:R-:W-:Y:S05]  /*0090*/  @P0 BRA `(.L_x_1) ;  /* 0x00000000001c0947 */ /* 0x004fea0003800000 */
[----:B------:R-:W0:Y:S01]  /*00a0*/  LDC.64 R2, c[0x0][0x388] ;  /* 0x0000e200ff027b82 */ /* 0x000e220000000a00 */
[----:B------:R-:W-:-:S05]  /*00b0*/  IMAD.MOV.U32 R5, RZ, RZ, 0x1 ;  /* 0x00000001ff057424 */ /* 0x000fca00078e00ff */
[----:B0-----:R-:W2:Y:S02]  /*00c0*/  ATOMG.E.ADD.STRONG.GPU PT, R2, desc[UR6][R2.64], R5 ;  /* 0x80000005020279a8 */ /* 0x001ea400081ef106 */
[----:B------:R-:W0:Y:S01]  /*00d0*/  S2UR UR5, SR_CgaCtaId ;  /* 0x00000000000579c3 */ /* 0x000e220000008800 */
[----:B------:R-:W-:Y:S02]  /*00e0*/  UMOV UR4, 0x400 ;  /* 0x0000040000047882 */ /* 0x000fe40000000000 */
[----:B0-----:R-:W-:-:S09]  /*00f0*/  ULEA UR4, UR5, UR4, 0x18 ;  /* 0x0000000405047291 */ /* 0x001fd2000f8ec0ff */
[----:B--2---:R0:W-:Y:S03]  /*0100*/  STS [UR4+0x7200], R2 ;  /* 0x00720002ff007988 */ /* 0x0041e60008000804 */
.L_x_1:
[----:B------:R-:W-:Y:S05]  /*0110*/  BSYNC.RECONVERGENT B0 ;  /* 0x0000000000007941 */ /* 0x000fea0003800200 */
.L_x_0:
[----:B------:R-:W-:Y:S06]  /*0120*/  BAR.SYNC.DEFER_BLOCKING 0x0 ;  /* 0x0000000000007b1d */ /* 0x000fec0000010000 */
[----:B------:R-:W1:Y:S01]  /*0130*/  LDCU UR4, c[0x0][0x3c0] ;  /* 0x00007800ff0477ac */ /* 0x000e620008000800 */
[----:B------:R-:W2:Y:S01]  /*0140*/  S2R R9, SR_LANEID ;  /* 0x0000000000097919 */ /* 0x000ea20000000000 */
[----:B------:R-:W0:Y:S02]  /*0150*/  LDS R72, [R73+0x7200] ;  /* 0x0072000049487984 */ /* 0x000e240000000800 */
[----:B0-----:R-:W-:-:S04]  /*0160*/  IMAD R2, R72, 0x1c80, RZ ;  /* 0x00001c8048027824 */ /* 0x001fc800078e02ff */
[----:B------:R-:W-:Y:S01]  /*0170*/  VIADD R0, R2, 0x1c80 ;  /* 0x00001c8002007836 */ /* 0x000fe20000000000 */
[----:B------:R-:W-:-:S04]  /*0180*/  SHF.R.S32.HI R6, RZ, 0x1f, R2 ;  /* 0x0000001fff067819 */ /* 0x000fc80000011402 */
[----:B-1----:R-:W-:Y:S02]  /*0190*/  ISETP.GT.AND P0, PT, R0, UR4, PT ;  /* 0x0000000400007c0c */ /* 0x002fe4000bf04270 */
[----:B------:R-:W-:-:S11]  /*01a0*/  SHF.R.U32.HI R0, RZ, 0x5, R39 ;  /* 0x00000005ff007819 */ /* 0x000fd60000011627 */
[----:B--2---:R-:W-:Y:S05]  /*01b0*/  @P0 BRA `(.L_x_2) ;  /* 0x0000000000700947 */ /* 0x004fea0003800000 */
[----:B------:R-:W0:Y:S01]  /*01c0*/  LDCU.64 UR4, c[0x0][0x3a8] ;  /* 0x00007500ff0477ac */ /* 0x000e220008000a00 */
[C---:B------:R-:W-:Y:S02]  /*01d0*/  LOP3.LUT R3, R39.reuse, 0x1f, RZ, 0xc0, !PT ;  /* 0x0000001f27037812 */ /* 0x040fe400078ec0ff */
[----:B------:R-:W-:-:S05]  /*01e0*/  LOP3.LUT R4, R39, 0x3e0, RZ, 0xc0, !PT ;  /* 0x000003e027047812 */ /* 0x000fca00078ec0ff */
[----:B------:R-:W-:-:S05]  /*01f0*/  IMAD R3, R4, 0x13, R3 ;  /* 0x0000001304037824 */ /* 0x000fca00078e0203 */
[----:B------:R-:W-:-:S05]  /*0200*/  IADD3 R3, P0, PT, R2, R3, RZ ;  /* 0x0000000302037210 */ /* 0x000fca0007f1e0ff */
[----:B------:R-:W-:Y:S01]  /*0210*/  IMAD.X R6, RZ, RZ, R6, P0 ;  /* 0x000000ffff067224 */ /* 0x000fe200000e0606 */
[----:B0-----:R-:W-:-:S04]  /*0220*/  LEA R2, P0, R3, UR4, 0x2 ;  /* 0x0000000403027c11 */ /* 0x001fc8000f8010ff */
[----:B------:R-:W-:-:S05]  /*0230*/  LEA.HI.X R3, R3, UR5, R6, 0x2, P0 ;  /* 0x0000000503037c11 */ /* 0x000fca00080f1406 */
[----:B------:R0:W5:Y:S04]  /*0240*/  LDG.E R71, desc[UR6][R2.64] ;  /* 0x0000000602477981 */ /* 0x000168000c1e1900 */
        /* <DEDUP_REMOVED lines=17> */
[----:B------:R0:W5:Y:S01]  /*0360*/  LDG.E R53, desc[UR6][R2.64+0x900] ;  /* 0x0009000602357981 */ /* 0x000162000c1e1900 */
[----:B------:R-:W-:Y:S05]  /*0370*/  BRA `(.L_x_3) ;  /* 0x0000000400507947 */ /* 0x000fea0003800000 */
.L_x_2:
[----:B------:R-:W0:Y:S01]  /*0380*/  LDCU.64 UR8, c[0x0][0x3a8] ;  /* 0x00007500ff0877ac */ /* 0x000e220008000a00 */
[C---:B------:R-:W-:Y:S01]  /*0390*/  LOP3.LUT R3, R39.reuse, 0x1f, RZ, 0xc0, !PT ;  /* 0x0000001f27037812 */ /* 0x040fe200078ec0ff */
[----:B------:R-:W-:Y:S01]  /*03a0*/  IMAD.MOV.U32 R71, RZ, RZ, -0x1 ;  /* 0xffffffffff477424 */ /* 0x000fe200078e00ff */
[----:B------:R-:W-:Y:S01]  /*03b0*/  LOP3.LUT R4, R39, 0x3e0, RZ, 0xc0, !PT ;  /* 0x000003e027047812 */ /* 0x000fe200078ec0ff */
[----:B------:R-:W-:Y:S02]  /*03c0*/  IMAD.MOV.U32 R69, RZ, RZ, -0x1 ;  /* 0xffffffffff457424 */ /* 0x000fe400078e00ff */
[----:B------:R-:W-:Y:S02]  /*03d0*/  IMAD.MOV.U32 R70, RZ, RZ, -0x1 ;  /* 0xffffffffff467424 */ /* 0x000fe400078e00ff */
[----:B------:R-:W-:Y:S01]  /*03e0*/  IMAD R11, R4, 0x13, R3 ;  /* 0x00000013040b7824 */ /* 0x000fe200078e0203 */
[----:B------:R-:W-:-:S03]  /*03f0*/  IADD3 R4, PT, PT, -R2, UR4, RZ ;  /* 0x0000000402047c10 */ /* 0x000fc6000fffe1ff */
[C---:B------:R-:W-:Y:S01]  /*0400*/  VIADD R3, R11.reuse, 0x20 ;  /* 0x000000200b037836 */ /* 0x040fe20000000000 */
[----:B------:R-:W-:Y:S01]  /*0410*/  IADD3 R8, P0, PT, R2, R11, RZ ;  /* 0x0000000b02087210 */ /* 0x000fe20007f1e0ff */
[C---:B------:R-:W-:Y:S01]  /*0420*/  VIADD R5, R11.reuse, 0x40 ;  /* 0x000000400b057836 */ /* 0x040fe20000000000 */
[CC--:B------:R-:W-:Y:S01]  /*0430*/  ISETP.GE.AND P1, PT, R11.reuse, R4.reuse, PT ;  /* 0x000000040b00720c */ /* 0x0c0fe20003f26270 */
[----:B------:R-:W-:Y:S01]  /*0440*/  VIADD R7, R11, 0x60 ;  /* 0x000000600b077836 */ /* 0x000fe20000000000 */
[-C--:B------:R-:W-:Y:S01]  /*0450*/  ISETP.GE.AND P2, PT, R3, R4.reuse, PT ;  /* 0x000000040300720c */ /* 0x080fe20003f46270 */
[----:B------:R-:W-:Y:S01]  /*0460*/  VIADD R3, R11, 0x80 ;  /* 0x000000800b037836 */ /* 0x000fe20000000000 */
[-C--:B------:R-:W-:Y:S01]  /*0470*/  ISETP.GE.AND P3, PT, R5, R4.reuse, PT ;  /* 0x000000040500720c */ /* 0x080fe20003f66270 */
[----:B------:R-:W-:Y:S01]  /*0480*/  VIADD R5, R11, 0xa0 ;  /* 0x000000a00b057836 */ /* 0x000fe20000000000 */
[-C--:B------:R-:W-:Y:S01]  /*0490*/  ISETP.GE.AND P4, PT, R7, R4.reuse, PT ;  /* 0x000000040700720c */ /* 0x080fe20003f86270 */
[----:B------:R-:W-:Y:S01]  /*04a0*/  IMAD.X R13, RZ, RZ, R6, P0 ;  /* 0x000000ffff0d7224 */ /* 0x000fe200000e0606 */
[----:B0-----:R-:W-:Y:S01]  /*04b0*/  LEA R2, P0, R8, UR8, 0x2 ;  /* 0x0000000808027c11 */ /* 0x001fe2000f8010ff */
[----:B------:R-:W-:Y:S01]  /*04c0*/  VIADD R7, R11, 0xc0 ;  /* 0x000000c00b077836 */ /* 0x000fe20000000000 */
[----:B------:R-:W-:-:S02]  /*04d0*/  ISETP.GE.AND P5, PT, R3, R4, PT ;  /* 0x000000040300720c */ /* 0x000fc40003fa6270 */
[-C--:B------:R-:W-:Y:S01]  /*04e0*/  ISETP.GE.AND P6, PT, R5, R4.reuse, PT ;  /* 0x000000040500720c */ /* 0x080fe20003fc6270 */
[----:B------:R-:W-:Y:S01]  /*04f0*/  VIADD R5, R11, 0xe0 ;  /* 0x000000e00b057836 */ /* 0x000fe20000000000 */
[----:B------:R-:W-:Y:S01]  /*0500*/  LEA.HI.X R3, R8, UR9, R13, 0x2, P0 ;  /* 0x0000000908037c11 */ /* 0x000fe200080f140d */
[----:B------:R-:W-:Y:S01]  /*0510*/  IMAD.MOV.U32 R68, RZ, RZ, -0x1 ;  /* 0xffffffffff447424 */ /* 0x000fe200078e00ff */
[-C--:B------:R-:W-:Y:S01]  /*0520*/  ISETP.GE.AND P0, PT, R7, R4.reuse, PT ;  /* 0x000000040700720c */ /* 0x080fe20003f06270 */
[----:B------:R-:W-:Y:S02]  /*0530*/  VIADD R7, R11, 0x100 ;  /* 0x000001000b077836 */ /* 0x000fe40000000000 */
[----:B------:R1:W5:Y:S01]  /*0540*/  @!P1 LDG.E R71, desc[UR6][R2.64] ;  /* 0x0000000602479981 */ /* 0x000362000c1e1900 */
[-C--:B------:R-:W-:Y:S01]  /*0550*/  ISETP.GE.AND P1, PT, R5, R4.reuse, PT ;  /* 0x000000040500720c */ /* 0x080fe20003f26270 */
[----:B------:R-:W-:Y:S02]  /*0560*/  VIADD R5, R11, 0x120 ;  /* 0x000001200b057836 */ /* 0x000fe40000000000 */
[----:B------:R1:W5:Y:S03]  /*0570*/  @!P3 LDG.E R69, desc[UR6][R2.64+0x100] ;  /* 0x000100060245b981 */ /* 0x000366000c1e1900 */
[----:B------:R-:W-:Y:S01]  /*0580*/  ISETP.GE.AND P3, PT, R5, R4, PT ;  /* 0x000000040500720c */ /* 0x000fe20003f66270 */
[----:B------:R-:W-:Y:S01]  /*0590*/  VIADD R5, R11, 0x140 ;  /* 0x000001400b057836 */ /* 0x000fe20000000000 */
[----:B------:R1:W5:Y:S01]  /*05a0*/  @!P4 LDG.E R68, desc[UR6][R2.64+0x180] ;  /* 0x000180060244c981 */ /* 0x000362000c1e1900 */
[----:B------:R-:W-:-:S03]  /*05b0*/  IMAD.MOV.U32 R66, RZ, RZ, -0x1 ;  /* 0xffffffffff427424 */ /* 0x000fc600078e00ff */
[-C--:B------:R-:W-:Y:S01]  /*05c0*/  ISETP.GE.AND P4, PT, R5, R4.reuse, PT ;  /* 0x000000040500720c */ /* 0x080fe20003f86270 */
[----:B------:R-:W-:Y:S01]  /*05d0*/  VIADD R5, R11, 0x180 ;  /* 0x000001800b057836 */ /* 0x000fe20000000000 */
[----:B------:R1:W5:Y:S01]  /*05e0*/  @!P2 LDG.E R70, desc[UR6][R2.64+0x80] ;  /* 0x000080060246a981 */ /* 0x000362000c1e1900 */
[-C--:B------:R-:W-:Y:S01]  /*05f0*/  ISETP.GE.AND P2, PT, R7, R4.reuse, PT ;  /* 0x000000040700720c */ /* 0x080fe20003f46270 */
[----:B------:R-:W-:Y:S02]  /*0600*/  IMAD.MOV.U32 R65, RZ, RZ, -0x1 ;  /* 0xffffffffff417424 */ /* 0x000fe400078e00ff */
[----:B------:R1:W5:Y:S01]  /*0610*/  @!P6 LDG.E R66, desc[UR6][R2.64+0x280] ;  /* 0x000280060242e981 */ /* 0x000362000c1e1900 */
[-C--:B------:R-:W-:Y:S01]  /*0620*/  ISETP.GE.AND P6, PT, R5, R4.reuse, PT ;  /* 0x000000040500720c */ /* 0x080fe20003fc6270 */
[C---:B------:R-:W-:Y:S02]  /*0630*/  VIADD R5, R11.reuse, 0x1a0 ;  /* 0x000001a00b057836 */ /* 0x040fe40000000000 */
[----:B------:R-:W-:Y:S01]  /*0640*/  IMAD.MOV.U32 R67, RZ, RZ, -0x1 ;  /* 0xffffffffff437424 */ /* 0x000fe200078e00ff */
[----:B------:R1:W5:Y:S01]  /*0650*/  @!P0 LDG.E R65, desc[UR6][R2.64+0x300] ;  /* 0x0003000602418981 */ /* 0x000362000c1e1900 */
[----:B------:R-:W-:Y:S01]  /*0660*/  VIADD R7, R11, 0x160 ;  /* 0x000001600b077836 */ /* 0x000fe20000000000 */
[----:B------:R-:W-:Y:S01]  /*0670*/  ISETP.GE.AND P0, PT, R5, R4, PT ;  /* 0x000000040500720c */ /* 0x000fe20003f06270 */
[----:B------:R-:W-:-:S02]  /*0680*/  IMAD.MOV.U32 R63, RZ, RZ, -0x1 ;  /* 0xffffffffff3f7424 */ /* 0x000fc400078e00ff */
[----:B------:R-:W-:Y:S01]  /*0690*/  VIADD R5, R11, 0x1e0 ;  /* 0x000001e00b057836 */ /* 0x000fe20000000000 */
[----:B------:R1:W5:Y:S01]  /*06a0*/  @!P5 LDG.E R67, desc[UR6][R2.64+0x200] ;  /* 0x000200060243d981 */ /* 0x000362000c1e1900 */
[-C--:B------:R-:W-:Y:S01]  /*06b0*/  ISETP.GE.AND P5, PT, R7, R4.reuse, PT ;  /* 0x000000040700720c */ /* 0x080fe20003fa6270 */
[----:B------:R-:W-:Y:S02]  /*06c0*/  IMAD.MOV.U32 R64, RZ, RZ, -0x1 ;  /* 0xffffffffff407424 */ /* 0x000fe400078e00ff */
[----:B------:R1:W5:Y:S01]  /*06d0*/  @!P2 LDG.E R63, desc[UR6][R2.64+0x400] ;  /* 0x00040006023fa981 */ /* 0x000362000c1e1900 */
[----:B------:R-:W-:Y:S01]  /*06e0*/  IMAD.MOV.U32 R62, RZ, RZ, -0x1 ;  /* 0xffffffffff3e7424 */ /* 0x000fe200078e00ff */
[----:B------:R-:W-:Y:S01]  /*06f0*/  ISETP.GE.AND P2, PT, R5, R4, PT ;  /* 0x000000040500720c */ /* 0x000fe20003f46270 */
[C---:B------:R-:W-:Y:S01]  /*0700*/  VIADD R7, R11.reuse, 0x1c0 ;  /* 0x000001c00b077836 */ /* 0x040fe20000000000 */
[----:B------:R1:W5:Y:S01]  /*0710*/  @!P1 LDG.E R64, desc[UR6][R2.64+0x380] ;  /* 0x0003800602409981 */ /* 0x000362000c1e1900 */
[----:B------:R-:W-:-:S02]  /*0720*/  VIADD R5, R11, 0x200 ;  /* 0x000002000b057836 */ /* 0x000fc40000000000 */
[----:B------:R-:W-:Y:S01]  /*0730*/  IMAD.MOV.U32 R61, RZ, RZ, -0x1 ;  /* 0xffffffffff3d7424 */ /* 0x000fe200078e00ff */
[----:B------:R1:W5:Y:S01]  /*0740*/  @!P3 LDG.E R62, desc[UR6][R2.64+0x480] ;  /* 0x00048006023eb981 */ /* 0x000362000c1e1900 */
[----:B------:R-:W-:Y:S01]  /*0750*/  IMAD.MOV.U32 R60, RZ, RZ, -0x1 ;  /* 0xffffffffff3c7424 */ /* 0x000fe200078e00ff */
[-C--:B------:R-:W-:Y:S01]  /*0760*/  ISETP.GE.AND P1, PT, R7, R4.reuse, PT ;  /* 0x000000040700720c */ /* 0x080fe20003f26270 */
[----:B------:R-:W-:Y:S01]  /*0770*/  VIADD R7, R11, 0x220 ;  /* 0x000002200b077836 */ /* 0x000fe20000000000 */
[-C--:B------:R-:W-:Y:S01]  /*0780*/  ISETP.GE.AND P3, PT, R5, R4.reuse, PT ;  /* 0x000000040500720c */ /* 0x080fe20003f66270 */
[----:B------:R-:W-:Y:S01]  /*0790*/  VIADD R5, R11, 0x240 ;  /* 0x000002400b057836 */ /* 0x000fe20000000000 */
[----:B------:R1:W5:Y:S02]  /*07a0*/  @!P4 LDG.E R61, desc[UR6][R2.64+0x500] ;  /* 0x00050006023dc981 */ /* 0x000364000c1e1900 */
[-C--:B------:R-:W-:Y:S02]  /*07b0*/  ISETP.GE.AND P4, PT, R7, R4.reuse, PT ;  /* 0x000000040700720c */ /* 0x080fe40003f86270 */
[----:B------:R1:W5:Y:S01]  /*07c0*/  @!P5 LDG.E R60, desc[UR6][R2.64+0x580] ;  /* 0x00058006023cd981 */ /* 0x000362000c1e1900 */
[----:B------:R-:W-:Y:S01]  /*07d0*/  ISETP.GE.AND P5, PT, R5, R4, PT ;  /* 0x000000040500720c */ /* 0x000fe20003fa6270 */
[----:B------:R-:W-:-:S02]  /*07e0*/  IMAD.MOV.U32 R59, RZ, RZ, -0x1 ;  /* 0xffffffffff3b7424 */ /* 0x000fc400078e00ff */
[----:B------:R-:W-:Y:S02]  /*07f0*/  IMAD.MOV.U32 R58, RZ, RZ, -0x1 ;  /* 0xffffffffff3a7424 */ /* 0x000fe400078e00ff */
[----:B------:R-:W-:Y:S02]  /*0800*/  IMAD.MOV.U32 R57, RZ, RZ, -0x1 ;  /* 0xffffffffff397424 */ /* 0x000fe400078e00ff */
[----:B------:R-:W-:Y:S01]  /*0810*/  IMAD.MOV.U32 R56, RZ, RZ, -0x1 ;  /* 0xffffffffff387424 */ /* 0x000fe200078e00ff */
[----:B------:R1:W5:Y:S01]  /*0820*/  @!P6 LDG.E R59, desc[UR6][R2.64+0x600] ;  /* 0x00060006023be981 */ /* 0x000362000c1e1900 */
[----:B------:R-:W-:Y:S02]  /*0830*/  IMAD.MOV.U32 R55, RZ, RZ, -0x1 ;  /* 0xffffffffff377424 */ /* 0x000fe400078e00ff */
[----:B------:R-:W-:Y:S01]  /*0840*/  IMAD.MOV.U32 R54, RZ, RZ, -0x1 ;  /* 0xffffffffff367424 */ /* 0x000fe200078e00ff */
[----:B------:R1:W5:Y:S01]  /*0850*/  @!P0 LDG.E R58, desc[UR6][R2.64+0x680] ;  /* 0x00068006023a8981 */ /* 0x000362000c1e1900 */
[----:B------:R-:W-:-:S03]  /*0860*/  IMAD.MOV.U32 R53, RZ, RZ, -0x1 ;  /* 0xffffffffff357424 */ /* 0x000fc600078e00ff */
[----:B------:R1:W5:Y:S04]  /*0870*/  @!P1 LDG.E R57, desc[UR6][R2.64+0x700] ;  /* 0x0007000602399981 */ /* 0x000368000c1e1900 */
[----:B------:R1:W5:Y:S04]  /*0880*/  @!P2 LDG.E R56, desc[UR6][R2.64+0x780] ;  /* 0x000780060238a981 */ /* 0x000368000c1e1900 */
[----:B------:R1:W5:Y:S04]  /*0890*/  @!P3 LDG.E R55, desc[UR6][R2.64+0x800] ;  /* 0x000800060237b981 */ /* 0x000368000c1e1900 */
[----:B------:R1:W5:Y:S04]  /*08a0*/  @!P4 LDG.E R54, desc[UR6][R2.64+0x880] ;  /* 0x000880060236c981 */ /* 0x000368000c1e1900 */
[----:B------:R1:W5:Y:S02]  /*08b0*/  @!P5 LDG.E R53, desc[UR6][R2.64+0x900] ;  /* 0x000900060235d981 */ /* 0x000364000c1e1900 */
.L_x_3:
[----:B01----:R-:W-:Y:S01]  /*08c0*/  VIMNMX R2, PT, PT, R9, 0xe0, !PT ;  /* 0x000000e009027848 */ /* 0x003fe20007fe0100 */
[----:B------:R-:W0:Y:S01]  /*08d0*/  LDCU UR4, c[0x0][0x3c8] ;  /* 0x00007900ff0477ac */ /* 0x000e220008000800 */
[----:B------:R-:W-:Y:S01]  /*08e0*/  BSSY.RECONVERGENT B0, `(.L_x_4) ;  /* 0x0000025000007945 */ /* 0x000fe20003800200 */
[----:B------:R-:W-:Y:S01]  /*08f0*/  IMAD.SHL.U32 R0, R0, 0x400, RZ ;  /* 0x0000040000007824 */ /* 0x000fe200078e00ff */
[--C-:B------:R-:W-:Y:S01]  /*0900*/  IADD3 R2, PT, PT, R2, 0x1f, -R9.reuse ;  /* 0x0000001f02027810 */ /* 0x100fe20007ffe809 */
[----:B------:R-:W-:Y:S01]  /*0910*/  UMOV UR5, 0xffffffff ;  /* 0xffffffff00057882 */ /* 0x000fe20000000000 */
[----:B------:R-:W-:Y:S02]  /*0920*/  IMAD.MOV.U32 R5, RZ, RZ, R9 ;  /* 0x000000ffff057224 */ /* 0x000fe400078e0009 */
[C---:B------:R-:W-:Y:S02]  /*0930*/  ISETP.GE.U32.AND P0, PT, R2.reuse, 0x1e0, PT ;  /* 0x000001e00200780c */ /* 0x040fe40003f06070 */
[----:B------:R-:W-:-:S04]  /*0940*/  LEA.HI R3, R2, 0x1, RZ, 0x1b ;  /* 0x0000000102037811 */ /* 0x000fc800078fd8ff */
[----:B------:R-:W-:-:S04]  /*0950*/  LOP3.LUT R6, R3, 0xf, RZ, 0xc0, !PT ;  /* 0x0000000f03067812 */ /* 0x000fc800078ec0ff */
[----:B------:R-:W-:Y:S01]  /*0960*/  ISETP.NE.AND P1, PT, R6, RZ, PT ;  /* 0x000000ff0600720c */ /* 0x000fe20003f25270 */
[----:B0-----:R-:W-:Y:S02]  /*0970*/  USHF.L.U32 UR4, UR5, UR4, URZ ;  /* 0x0000000405047299 */ /* 0x001fe400080006ff */
[----:B------:R-:W-:Y:S10]  /*0980*/  @!P0 BRA `(.L_x_5) ;  /* 0x0000000000688947 */ /* 0x000ff40003800000 */
[----:B------:R-:W-:Y:S01]  /*0990*/  IMAD R4, R9, 0x4, R0 ;  /* 0x0000000409047824 */ /* 0x000fe200078e0200 */
[----:B------:R-:W-:Y:S01]  /*09a0*/  LOP3.LUT R2, R3, 0xffffff0, RZ, 0xc0, !PT ;  /* 0x0ffffff003027812 */ /* 0x000fe200078ec0ff */
[----:B------:R-:W-:-:S03]  /*09b0*/  IMAD.MOV.U32 R5, RZ, RZ, R9 ;  /* 0x000000ffff057224 */ /* 0x000fc600078e0009 */
[----:B------:R-:W-:Y:S01]  /*09c0*/  IADD3 R4, PT, PT, R4, 0x400, R73 ;  /* 0x0000040004047810 */ /* 0x000fe20007ffe049 */
[----:B------:R-:W-:-:S07]  /*09d0*/  IMAD.MOV R2, RZ, RZ, -R2 ;  /* 0x000000ffff027224 */ /* 0x000fce00078e0a02 */
.L_x_6:
[----:B------:R-:W-:Y:S01]  /*09e0*/  VIADD R2, R2, 0x10 ;  /* 0x0000001002027836 */ /* 0x000fe20000000000 */
[----:B------:R-:W-:Y:S01]  /*09f0*/  STS [R4+-0x400], RZ ;  /* 0xfffc00ff04007388 */ /* 0x000fe20000000800 */
[----:B------:R-:W-:-:S03]  /*0a00*/  VIADD R5, R5, 0x200 ;  /* 0x0000020005057836 */ /* 0x000fc60000000000 */
[----:B------:R-:W-:Y:S01]  /*0a10*/  ISETP.NE.AND P0, PT, R2, RZ, PT ;  /* 0x000000ff0200720c */ /* 0x000fe20003f05270 */
[----:B------:R-:W-:Y:S04]  /*0a20*/  STS [R4+-0x380], RZ ;  /* 0xfffc80ff04007388 */ /* 0x000fe80000000800 */
[----:B------:R-:W-:Y:S04]  /*0a30*/  STS [R4+-0x300], RZ ;  /* 0xfffd00ff04007388 */ /* 0x000fe80000000800 */
[----:B------:R-:W-:Y:S04]  /*0a40*/  STS [R4+-0x280], RZ ;  /* 0xfffd80ff04007388 */ /* 0x000fe80000000800 */
[----:B------:R-:W-:Y:S04]  /*0a50*/  STS [R4+-0x200], RZ ;  /* 0xfffe00ff04007388 */ /* 0x000fe80000000800 */
[----:B------:R-:W-:Y:S04]  /*0a60*/  STS [R4+-0x180], RZ ;  /* 0xfffe80ff04007388 */ /* 0x000fe80000000800 */
[----:B------:R-:W-:Y:S04]  /*0a70*/  STS [R4+-0x100], RZ ;  /* 0xffff00ff04007388 */ /* 0x000fe80000000800 */
[----:B------:R-:W-:Y:S04]  /*0a80*/  STS [R4+-0x80], RZ ;  /* 0xffff80ff04007388 */ /* 0x000fe80000000800 */
[----:B------:R-:W-:Y:S04]  /*0a90*/  STS [R4], RZ ;  /* 0x000000ff04007388 */ /* 0x000fe80000000800 */
[----:B------:R-:W-:Y:S04]  /*0aa0*/  STS [R4+0x80], RZ ;  /* 0x000080ff04007388 */ /* 0x000fe80000000800 */
[----:B------:R-:W-:Y:S04]  /*0ab0*/  STS [R4+0x100], RZ ;  /* 0x000100ff04007388 */ /* 0x000fe80000000800 */
[----:B------:R-:W-:Y:S04]  /*0ac0*/  STS [R4+0x180], RZ ;  /* 0x000180ff04007388 */ /* 0x000fe80000000800 */
[----:B------:R-:W-:Y:S04]  /*0ad0*/  STS [R4+0x200], RZ ;  /* 0x000200ff04007388 */ /* 0x000fe80000000800 */
[----:B------:R-:W-:Y:S04]  /*0ae0*/  STS [R4+0x280], RZ ;  /* 0x000280ff04007388 */ /* 0x000fe80000000800 */
[----:B------:R-:W-:Y:S04]  /*0af0*/  STS [R4+0x300], RZ ;  /* 0x000300ff04007388 */ /* 0x000fe80000000800 */
[----:B------:R0:W-:Y:S02]  /*0b00*/  STS [R4+0x380], RZ ;  /* 0x000380ff04007388 */ /* 0x0001e40000000800 */
[----:B0-----:R-:W-:Y:S01]  /*0b10*/  VIADD R4, R4, 0x800 ;  /* 0x0000080004047836 */ /* 0x001fe20000000000 */
[----:B------:R-:W-:Y:S06]  /*0b20*/  @P0 BRA `(.L_x_6) ;  /* 0xfffffffc00ac0947 */ /* 0x000fec000383ffff */
.L_x_5:
[----:B------:R-:W-:Y:S05]  /*0b30*/  BSYNC.RECONVERGENT B0 ;  /* 0x0000000000007941 */ /* 0x000fea0003800200 */
.L_x_4:
[----:B------:R-:W-:Y:S01]  /*0b40*/  BSSY.RECONVERGENT B0, `(.L_x_7) ;  /* 0x0000026000007945 */ /* 0x000fe20003800200 */
[----:B------:R-:W-:-:S03]  /*0b50*/  IMAD.IADD R2, R73, 0x1, R0 ;  /* 0x0000000149027824 */ /* 0x000fc600078e0200 */
[----:B------:R-:W-:Y:S05]  /*0b60*/  @!P1 BRA `(.L_x_8) ;  /* 0x00000000008c9947 */ /* 0x000fea0003800000 */
[----:B------:R-:W-:Y:S01]  /*0b70*/  ISETP.GE.U32.AND P0, PT, R6, 0x8, PT ;  /* 0x000000080600780c */ /* 0x000fe20003f06070 */
[----:B------:R-:W-:Y:S01]  /*0b80*/  BSSY.RECONVERGENT B1, `(.L_x_9) ;  /* 0x000000e000017945 */ /* 0x000fe20003800200 */
[----:B------:R-:W-:-:S04]  /*0b90*/  LOP3.LUT R7, R3, 0x7, RZ, 0xc0, !PT ;  /* 0x0000000703077812 */ /* 0x000fc800078ec0ff */
[----:B------:R-:W-:-:S07]  /*0ba0*/  ISETP.NE.AND P1, PT, R7, RZ, PT ;  /* 0x000000ff0700720c */ /* 0x000fce0003f25270 */
[----:B------:R-:W-:Y:S06]  /*0bb0*/  @!P0 BRA `(.L_x_10) ;  /* 0x0000000000288947 */ /* 0x000fec0003800000 */
[C---:B------:R-:W-:Y:S02]  /*0bc0*/  IMAD R4, R5.reuse, 0x4, R2 ;  /* 0x0000000405047824 */ /* 0x040fe400078e0202 */
[----:B------:R-:W-:-:S03]  /*0bd0*/  VIADD R5, R5, 0x100 ;  /* 0x0000010005057836 */ /* 0x000fc60000000000 */
[----:B------:R0:W-:Y:S04]  /*0be0*/  STS [R4], RZ ;  /* 0x000000ff04007388 */ /* 0x0001e80000000800 */
[----:B------:R0:W-:Y:S04]  /*0bf0*/  STS [R4+0x80], RZ ;  /* 0x000080ff04007388 */ /* 0x0001e80000000800 */
[----:B------:R0:W-:Y:S04]  /*0c00*/  STS [R4+0x100], RZ ;  /* 0x000100ff04007388 */ /* 0x0001e80000000800 */
[----:B------:R0:W-:Y:S04]  /*0c10*/  STS [R4+0x180], RZ ;  /* 0x000180ff04007388 */ /* 0x0001e80000000800 */
[----:B------:R0:W-:Y:S04]  /*0c20*/  STS [R4+0x200], RZ ;  /* 0x000200ff04007388 */ /* 0x0001e80000000800 */
[----:B------:R0:W-:Y:S04]  /*0c30*/  STS [R4+0x280], RZ ;  /* 0x000280ff04007388 */ /* 0x0001e80000000800 */
[----:B------:R0:W-:Y:S04]  /*0c40*/  STS [R4+0x300], RZ ;  /* 0x000300ff04007388 */ /* 0x0001e80000000800 */
[----:B------:R0:W-:Y:S02]  /*0c50*/  STS [R4+0x380], RZ ;  /* 0x000380ff04007388 */ /* 0x0001e40000000800 */
.L_x_10:
[----:B------:R-:W-:Y:S05]  /*0c60*/  BSYNC.RECONVERGENT B1 ;  /* 0x0000000000017941 */ /* 0x000fea0003800200 */
.L_x_9:
[----:B------:R-:W-:Y:S05]  /*0c70*/  @!P1 BRA `(.L_x_8) ;  /* 0x0000000000489947 */ /* 0x000fea0003800000 */
[----:B------:R-:W-:Y:S02]  /*0c80*/  ISETP.GE.U32.AND P0, PT, R7, 0x4, PT ;  /* 0x000000040700780c */ /* 0x000fe40003f06070 */
[----:B------:R-:W-:-:S04]  /*0c90*/  LOP3.LUT R3, R3, 0x3, RZ, 0xc0, !PT ;  /* 0x0000000303037812 */ /* 0x000fc800078ec0ff */
[----:B------:R-:W-:-:S07]  /*0ca0*/  ISETP.NE.AND P1, PT, R3, RZ, PT ;  /* 0x000000ff0300720c */ /* 0x000fce0003f25270 */
[C---:B------:R-:W-:Y:S02]  /*0cb0*/  @P0 IMAD R2, R5.reuse, 0x4, R2 ;  /* 0x0000000405020824 */ /* 0x040fe400078e0202 */
[----:B------:R-:W-:-:S03]  /*0cc0*/  @P0 VIADD R5, R5, 0x80 ;  /* 0x0000008005050836 */ /* 0x000fc60000000000 */
[----:B------:R1:W-:Y:S04]  /*0cd0*/  @P0 STS [R2], RZ ;  /* 0x000000ff02000388 */ /* 0x0003e80000000800 */
[----:B------:R1:W-:Y:S04]  /*0ce0*/  @P0 STS [R2+0x80], RZ ;  /* 0x000080ff02000388 */ /* 0x0003e80000000800 */
[----:B------:R1:W-:Y:S04]  /*0cf0*/  @P0 STS [R2+0x100], RZ ;  /* 0x000100ff02000388 */ /* 0x0003e80000000800 */
[----:B------:R1:W-:Y:S01]  /*0d00*/  @P0 STS [R2+0x180], RZ ;  /* 0x000180ff02000388 */ /* 0x0003e20000000800 */
[----:B------:R-:W-:Y:S05]  /*0d10*/  @!P1 BRA `(.L_x_8) ;  /* 0x0000000000209947 */ /* 0x000fea0003800000 */
[----:B------:R-:W-:Y:S02]  /*0d20*/  IMAD R0, R5, 0x4, R0 ;  /* 0x0000000405007824 */ /* 0x000fe400078e0200 */
[----:B------:R-:W-:Y:S02]  /*0d30*/  IMAD.MOV R3, RZ, RZ, -R3 ;  /* 0x000000ffff037224 */ /* 0x000fe400078e0a03 */
[----:B------:R-:W-:-:S07]  /*0d40*/  IMAD.IADD R0, R73, 0x1, R0 ;  /* 0x0000000149007824 */ /* 0x000fce00078e0200 */
.L_x_11:
[----:B------:R-:W-:Y:S01]  /*0d50*/  VIADD R3, R3, 0x1 ;  /* 0x0000000103037836 */ /* 0x000fe20000000000 */
[----:B------:R2:W-:Y:S04]  /*0d60*/  STS [R0], RZ ;  /* 0x000000ff00007388 */ /* 0x0005e80000000800 */
[----:B------:R-:W-:Y:S01]  /*0d70*/  ISETP.NE.AND P0, PT, R3, RZ, PT ;  /* 0x000000ff0300720c */ /* 0x000fe20003f05270 */
[----:B--2---:R-:W-:-:S12]  /*0d80*/  VIADD R0, R0, 0x80 ;  /* 0x0000008000007836 */ /* 0x004fd80000000000 */
[----:B------:R-:W-:Y:S05]  /*0d90*/  @P0 BRA `(.L_x_11) ;  /* 0xfffffffc00ec0947 */ /* 0x000fea000383ffff */
.L_x_8:
[----:B------:R-:W-:Y:S05]  /*0da0*/  BSYNC.RECONVERGENT B0 ;  /* 0x0000000000007941 */ /* 0x000fea0003800200 */
.L_x_7:
[----:B------:R-:W2:Y:S01]  /*0db0*/  LDCU UR5, c[0x0][0x3c4] ;  /* 0x00007880ff0577ac */ /* 0x000ea20008000800 */
[C---:B-1----:R-:W-:Y:S01]  /*0dc0*/  IMAD.SHL.U32 R2, R39.reuse, 0x20, RZ ;  /* 0x0000002027027824 */ /* 0x042fe200078e00ff */
[C---:B------:R-:W-:Y:S01]  /*0dd0*/  ISETP.GT.U32.AND P1, PT, R39.reuse, 0xff, PT ;  /* 0x000000ff2700780c */ /* 0x040fe20003f24070 */
[----:B------:R-:W-:Y:S01]  /*0de0*/  BSSY.RECONVERGENT B0, `(.L_x_12) ;  /* 0x000007c000007945 */ /* 0x000fe20003800200 */
[----:B------:R-:W-:Y:S02]  /*0df0*/  IMAD R0, R39, 0x4, R73 ;  /* 0x0000000427007824 */ /* 0x000fe400078e0249 */
[----:B0-----:R-:W-:Y:S01]  /*0e00*/  LOP3.LUT R4, R2, 0x7c00, RZ, 0xc0, !PT ;  /* 0x00007c0002047812 */ /* 0x001fe200078ec0ff */
[----:B------:R-:W-:Y:S01]  /*0e10*/  IMAD.MOV.U32 R52, RZ, RZ, RZ ;  /* 0x000000ffff347224 */ /* 0x000fe200078e00ff */
[----:B------:R-:W-:-:S03]  /*0e20*/  P2R R2, PR, RZ, 0x2 ;  /* 0x00000002ff027803 */ /* 0x000fc60000000000 */
[----:B------:R-:W-:Y:S02]  /*0e30*/  IMAD.IADD R15, R73, 0x1, R4 ;  /* 0x00000001490f7824 */ /* 0x000fe400078e0204 */
[----:B------:R0:W-:Y:S01]  /*0e40*/  STL [R1+0x8], R2 ;  /* 0x0000080201007387 */ /* 0x0001e20000100800 */
[----:B--2--5:R-:W-:Y:S02]  /*0e50*/  SHF.R.U32.HI R51, RZ, UR5, R71 ;  /* 0x00000005ff337c19 */ /* 0x024fe40008011647 */
[----:B------:R-:W-:Y:S02]  /*0e60*/  SHF.R.U32.HI R5, RZ, UR5, R70 ;  /* 0x00000005ff057c19 */ /* 0x000fe40008011646 */
[----:B------:R-:W-:Y:S01]  /*0e70*/  SHF.R.U32.HI R45, RZ, UR5, R64 ;  /* 0x00000005ff2d7c19 */ /* 0x000fe20008011640 */
[----:B0-----:R-:W0:Y:S01]  /*0e80*/  @!P1 LDC.64 R2, c[0x0][0x380] ;  /* 0x0000e000ff029b82 */ /* 0x001e220000000a00 */
[----:B------:R-:W-:Y:S02]  /*0e90*/  SHF.R.U32.HI R50, RZ, UR5, R69 ;  /* 0x00000005ff327c19 */ /* 0x000fe40008011645 */
[----:B------:R-:W-:-:S02]  /*0ea0*/  SHF.R.U32.HI R44, RZ, UR5, R63 ;  /* 0x00000005ff2c7c19 */ /* 0x000fc4000801163f */
[----:B------:R-:W-:Y:S02]  /*0eb0*/  SHF.R.U32.HI R49, RZ, UR5, R68 ;  /* 0x00000005ff317c19 */ /* 0x000fe40008011644 */
[----:B------:R-:W-:Y:S02]  /*0ec0*/  SHF.R.U32.HI R48, RZ, UR5, R67 ;  /* 0x00000005ff307c19 */ /* 0x000fe40008011643 */
[----:B------:R-:W-:Y:S02]  /*0ed0*/  LOP3.LUT R51, R51, UR4, RZ, 0x30, !PT ;  /* 0x0000000433337c12 */ /* 0x000fe4000f8e30ff */
[----:B------:R-:W-:Y:S02]  /*0ee0*/  SHF.R.U32.HI R47, RZ, UR5, R66 ;  /* 0x00000005ff2f7c19 */ /* 0x000fe40008011642 */
[----:B------:R-:W-:Y:S01]  /*0ef0*/  LOP3.LUT R4, R5, UR4, RZ, 0x30, !PT ;  /* 0x0000000405047c12 */ /* 0x000fe2000f8e30ff */
[----:B------:R-:W-:Y:S01]  /*0f00*/  IMAD R30, R51, 0x4, R15 ;  /* 0x00000004331e7824 */ /* 0x000fe200078e020f */
[----:B------:R-:W-:Y:S01]  /*0f10*/  LOP3.LUT R45, R45, UR4, RZ, 0x30, !PT ;  /* 0x000000042d2d7c12 */ /* 0x000fe2000f8e30ff */
[----:B------:R-:W-:Y:S01]  /*0f20*/  NOP ;  /* 0x0000000000007918 */ /* 0x000fe20000000000 */
[----:B------:R-:W-:Y:S01]  /*0f30*/  SHF.R.U32.HI R46, RZ, UR5, R65 ;  /* 0x00000005ff2e7c19 */ /* 0x000fe20008011641 */
[--C-:B------:R-:W-:Y:S01]  /*0f40*/  IMAD R31, R4, 0x4, R15.reuse ;  /* 0x00000004041f7824 */ /* 0x100fe200078e020f */
[----:B------:R-:W-:Y:S01]  /*0f50*/  LOP3.LUT R50, R50, UR4, RZ, 0x30, !PT ;  /* 0x0000000432327c12 */ /* 0x000fe2000f8e30ff */
[--C-:B------:R-:W-:Y:S01]  /*0f60*/  IMAD R7, R45, 0x4, R15.reuse ;  /* 0x000000042d077824 */ /* 0x100fe200078e020f */
[----:B------:R-:W-:Y:S01]  /*0f70*/  LOP3.LUT R44, R44, UR4, RZ, 0x30, !PT ;  /* 0x000000042c2c7c12 */ /* 0x000fe2000f8e30ff */
[----:B------:R1:W-:Y:S01]  /*0f80*/  ATOMS.POPC.INC.32 RZ, [R30+URZ] ;  /* 0x000000001eff7f8c */ /* 0x0003e2000d8000ff */
[----:B------:R-:W-:Y:S01]  /*0f90*/  LOP3.LUT R49, R49, UR4, RZ, 0x30, !PT ;  /* 0x0000000431317c12 */ /* 0x000fe2000f8e30ff */
[--C-:B------:R-:W-:Y:S01]  /*0fa0*/  IMAD R29, R50, 0x4, R15.reuse ;  /* 0x00000004321d7824 */ /* 0x100fe200078e020f */
[----:B------:R-:W-:Y:S01]  /*0fb0*/  LOP3.LUT R48, R48, UR4, RZ, 0x30, !PT ;  /* 0x0000000430307c12 */ /* 0x000fe2000f8e30ff */
[--C-:B------:R-:W-:Y:S01]  /*0fc0*/  IMAD R6, R44, 0x4, R15.reuse ;  /* 0x000000042c067824 */ /* 0x100fe200078e020f */
[----:B------:R-:W-:Y:S01]  /*0fd0*/  SHF.R.U32.HI R43, RZ, UR5, R62 ;  /* 0x00000005ff2b7c19 */ /* 0x000fe2000801163e */
[--C-:B------:R-:W-:Y:S01]  /*0fe0*/  IMAD R28, R49, 0x4, R15.reuse ;  /* 0x00000004311c7824 */ /* 0x100fe200078e020f */
[----:B------:R-:W-:Y:S01]  /*0ff0*/  LOP3.LUT R47, R47, UR4, RZ, 0x30, !PT ;  /* 0x000000042f2f7c12 */ /* 0x000fe2000f8e30ff */
[----:B------:R-:W-:Y:S01]  /*1000*/  IMAD R27, R48, 0x4, R15 ;  /* 0x00000004301b7824 */ /* 0x000fe200078e020f */
[----:B------:R-:W-:Y:S01]  /*1010*/  SHF.R.U32.HI R42, RZ, UR5, R61 ;  /* 0x00000005ff2a7c19 */ /* 0x000fe2000801163d */
[----:B------:R1:W-:Y:S01]  /*1020*/  STL [R1+0x4], R7 ;  /* 0x0000040701007387 */ /* 0x0003e20000100800 */
[----:B------:R-:W-:Y:S01]  /*1030*/  LOP3.LUT R46, R46, UR4, RZ, 0x30, !PT ;  /* 0x000000042e2e7c12 */ /* 0x000fe2000f8e30ff */
[----:B------:R-:W-:Y:S01]  /*1040*/  IMAD R26, R47, 0x4, R15 ;  /* 0x000000042f1a7824 */ /* 0x000fe200078e020f */
[----:B------:R-:W-:Y:S01]  /*1050*/  SHF.R.U32.HI R41, RZ, UR5, R60 ;  /* 0x00000005ff297c19 */ /* 0x000fe2000801163c */
[----:B------:R1:W-:Y:S01]  /*1060*/  ATOMS.POPC.INC.32 RZ, [R31+URZ] ;  /* 0x000000001fff7f8c */ /* 0x0003e2000d8000ff */
[----:B------:R-:W-:Y:S01]  /*1070*/  SHF.R.U32.HI R40, RZ, UR5, R59 ;  /* 0x00000005ff287c19 */ /* 0x000fe2000801163b */
[----:B------:R-:W-:Y:S01]  /*1080*/  IMAD R25, R46, 0x4, R15 ;  /* 0x000000042e197824 */ /* 0x000fe200078e020f */
[----:B------:R-:W-:Y:S01]  /*1090*/  SHF.R.U32.HI R37, RZ, UR5, R58 ;  /* 0x00000005ff257c19 */ /* 0x000fe2000801163a */
[----:B------:R1:W-:Y:S01]  /*10a0*/  STL [R1], R6 ;  /* 0x0000000601007387 */ /* 0x0003e20000100800 */
[----:B------:R-:W-:-:S02]  /*10b0*/  LOP3.LUT R43, R43, UR4, RZ, 0x30, !PT ;  /* 0x000000042b2b7c12 */ /* 0x000fc4000f8e30ff */
[----:B------:R-:W-:Y:S01]  /*10c0*/  SHF.R.U32.HI R36, RZ, UR5, R57 ;  /* 0x00000005ff247c19 */ /* 0x000fe20008011639 */
[----:B------:R1:W-:Y:S01]  /*10d0*/  ATOMS.POPC.INC.32 RZ, [R29+URZ] ;  /* 0x000000001dff7f8c */ /* 0x0003e2000d8000ff */
[----:B------:R-:W-:Y:S01]  /*10e0*/  LOP3.LUT R42, R42, UR4, RZ, 0x30, !PT ;  /* 0x000000042a2a7c12 */ /* 0x000fe2000f8e30ff */
[--C-:B------:R-:W-:Y:S01]  /*10f0*/  IMAD R24, R43, 0x4, R15.reuse ;  /* 0x000000042b187824 */ /* 0x100fe200078e020f */
[----:B------:R-:W-:Y:S01]  /*1100*/  SHF.R.U32.HI R35, RZ, UR5, R56 ;  /* 0x00000005ff237c19 */ /* 0x000fe20008011638 */
[----:B------:R1:W-:Y:S01]  /*1110*/  ATOMS.POPC.INC.32 RZ, [R28+URZ] ;  /* 0x000000001cff7f8c */ /* 0x0003e2000d8000ff */
[----:B------:R-:W-:Y:S01]  /*1120*/  LOP3.LUT R41, R41, UR4, RZ, 0x30, !PT ;  /* 0x0000000429297c12 */ /* 0x000fe2000f8e30ff */
[----:B------:R-:W-:Y:S01]  /*1130*/  IMAD R23, R42, 0x4, R15 ;  /* 0x000000042a177824 */ /* 0x000fe200078e020f */
        /* <DEDUP_REMOVED lines=12> */
[----:B------:R-:W-:Y:S01]  /*1200*/  LOP3.LUT R35, R35, UR4, RZ, 0x30, !PT ;  /* 0x0000000423237c12 */ /* 0x000fe2000f8e30ff */
[----:B------:R1:W-:Y:S01]  /*1210*/  ATOMS.POPC.INC.32 RZ, [R7+URZ] ;  /* 0x0000000007ff7f8c */ /* 0x0003e2000d8000ff */
[----:B------:R-:W-:Y:S01]  /*1220*/  LOP3.LUT R34, R34, UR4, RZ, 0x30, !PT ;  /* 0x0000000422227c12 */ /* 0x000fe2000f8e30ff */
[--C-:B------:R-:W-:Y:S01]  /*1230*/  IMAD R19, R36, 0x4, R15.reuse ;  /* 0x0000000424137824 */ /* 0x100fe200078e020f */
[----:B------:R-:W-:Y:S01]  /*1240*/  LOP3.LUT R33, R33, UR4, RZ, 0x30, !PT ;  /* 0x0000000421217c12 */ /* 0x000fe2000f8e30ff */
[----:B------:R1:W-:Y:S01]  /*1250*/  ATOMS.POPC.INC.32 RZ, [R6+URZ] ;  /* 0x0000000006ff7f8c */ /* 0x0003e2000d8000ff */
[----:B------:R-:W-:Y:S01]  /*1260*/  LOP3.LUT R32, R32, UR4, RZ, 0x30, !PT ;  /* 0x0000000420207c12 */ /* 0x000fe2000f8e30ff */
[----:B------:R-:W-:-:S02]  /*1270*/  IMAD R18, R35, 0x4, R15 ;  /* 0x0000000423127824 */ /* 0x000fc400078e020f */
[----:B------:R1:W-:Y:S01]  /*1280*/  ATOMS.POPC.INC.32 RZ, [R24+URZ] ;  /* 0x0000000018ff7f8c */ /* 0x0003e2000d8000ff */
[--C-:B------:R-:W-:Y:S02]  /*1290*/  IMAD R17, R34, 0x4, R15.reuse ;  /* 0x0000000422117824 */ /* 0x100fe400078e020f */
[--C-:B------:R-:W-:Y:S01]  /*12a0*/  IMAD R16, R33, 0x4, R15.reuse ;  /* 0x0000000421107824 */ /* 0x100fe200078e020f */
[----:B------:R1:W-:Y:S01]  /*12b0*/  ATOMS.POPC.INC.32 RZ, [R23+URZ] ;  /* 0x0000000017ff7f8c */ /* 0x0003e2000d8000ff */
[----:B------:R-:W-:-:S03]  /*12c0*/  IMAD R15, R32, 0x4, R15 ;  /* 0x00000004200f7824 */ /* 0x000fc600078e020f */
[----:B------:R1:W-:Y:S04]  /*12d0*/  ATOMS.POPC.INC.32 RZ, [R22+URZ] ;  /* 0x0000000016ff7f8c */ /* 0x0003e8000d8000ff */
[----:B------:R1:W-:Y:S04]  /*12e0*/  ATOMS.POPC.INC.32 RZ, [R21+URZ] ;  /* 0x0000000015ff7f8c */ /* 0x0003e8000d8000ff */
[----:B------:R1:W-:Y:S04]  /*12f0*/  ATOMS.POPC.INC.32 RZ, [R20+URZ] ;  /* 0x0000000014ff7f8c */ /* 0x0003e8000d8000ff */
[----:B------:R1:W-:Y:S04]  /*1300*/  ATOMS.POPC.INC.32 RZ, [R19+URZ] ;  /* 0x0000000013ff7f8c */ /* 0x0003e8000d8000ff */
[----:B------:R1:W-:Y:S04]  /*1310*/  ATOMS.POPC.INC.32 RZ, [R18+URZ] ;  /* 0x0000000012ff7f8c */ /* 0x0003e8000d8000ff */
[----:B------:R1:W-:Y:S04]  /*1320*/  ATOMS.POPC.INC.32 RZ, [R17+URZ] ;  /* 0x0000000011ff7f8c */ /* 0x0003e8000d8000ff */
[----:B------:R1:W-:Y:S04]  /*1330*/  ATOMS.POPC.INC.32 RZ, [R16+URZ] ;  /* 0x0000000010ff7f8c */ /* 0x0003e8000d8000ff */
[----:B------:R1:W-:Y:S01]  /*1340*/  ATOMS.POPC.INC.32 RZ, [R15+URZ] ;  /* 0x000000000fff7f8c */ /* 0x0003e2000d8000ff */
[----:B------:R-:W-:Y:S06]  /*1350*/  BAR.SYNC.DEFER_BLOCKING 0x0 ;  /* 0x0000000000007b1d */ /* 0x000fec0000010000 */
[----:B0-----:R-:W-:Y:S05]  /*1360*/  @P1 BRA `(.L_x_13) ;  /* 0x00000000008c1947 */ /* 0x001fea0003800000 */
[----:B------:R-:W-:Y:S04]  /*1370*/  LDS R13, [R0] ;  /* 0x00000000000d7984 */ /* 0x000fe80000000800 */
[----:B------:R-:W0:Y:S04]  /*1380*/  LDS R14, [R0+0x400] ;  /* 0x00040000000e7984 */ /* 0x000e280000000800 */
[----:B------:R-:W2:Y:S04]  /*1390*/  LDS R52, [R0+0x800] ;  /* 0x0008000000347984 */ /* 0x000ea80000000800 */
[----:B------:R-:W3:Y:S04]  /*13a0*/  LDS R74, [R0+0xc00] ;  /* 0x000c0000004a7984 */ /* 0x000ee80000000800 */
[----:B------:R-:W4:Y:S04]  /*13b0*/  LDS R12, [R0+0x1000] ;  /* 0x00100000000c7984 */ /* 0x000f280000000800 */
[----:B------:R-:W5:Y:S04]  /*13c0*/  LDS R11, [R0+0x1400] ;  /* 0x00140000000b7984 */ /* 0x000f680000000800 */
[----:B------:R-:W5:Y:S04]  /*13d0*/  LDS R4, [R0+0x1800] ;  /* 0x0018000000047984 */ /* 0x000f680000000800 */
[----:B------:R-:W5:Y:S04]  /*13e0*/  LDS R10, [R0+0x1c00] ;  /* 0x001c0000000a7984 */ /* 0x000f680000000800 */
[----:B------:R-:W5:Y:S04]  /*13f0*/  LDS R9, [R0+0x2000] ;  /* 0x0020000000097984 */ /* 0x000f680000000800 */
[----:B------:R-:W5:Y:S04]  /*1400*/  LDS R8, [R0+0x2400] ;  /* 0x0024000000087984 */ /* 0x000f680000000800 */
[----:B-1----:R-:W1:Y:S01]  /*1410*/  LDS R6, [R0+0x2800] ;  /* 0x0028000000067984 */ /* 0x002e620000000800 */
[----:B0-----:R-:W-:-:S03]  /*1420*/  IMAD.IADD R75, R13, 0x1, R14 ;  /* 0x000000010d4b7824 */ /* 0x001fc600078e020e */
[----:B------:R0:W-:Y:S01]  /*1430*/  STS [R0+0x400], R13 ;  /* 0x0004000d00007388 */ /* 0x0001e20000000800 */
[----:B--2---:R-:W-:-:S03]  /*1440*/  IMAD.IADD R7, R75, 0x1, R52 ;  /* 0x000000014b077824 */ /* 0x004fc600078e0234 */
[----:B------:R1:W-:Y:S01]  /*1450*/  STS [R0+0x800], R75 ;  /* 0x0008004b00007388 */ /* 0x0003e20000000800 */
[----:B---3--:R-:W-:-:S03]  /*1460*/  IMAD.IADD R5, R7, 0x1, R74 ;  /* 0x0000000107057824 */ /* 0x008fc600078e024a */
[----:B------:R-:W2:Y:S01]  /*1470*/  LDS R52, [R0+0x2c00] ;  /* 0x002c000000347984 */ /* 0x000ea20000000800 */
[----:B----4-:R-:W-:-:S03]  /*1480*/  IMAD.IADD R12, R5, 0x1, R12 ;  /* 0x00000001050c7824 */ /* 0x010fc600078e020c */
[----:B------:R3:W-:Y:S01]  /*1490*/  STS [R0+0xc00], R7 ;  /* 0x000c000700007388 */ /* 0x0007e20000000800 */
[----:B-----5:R-:W-:-:S03]  /*14a0*/  IMAD.IADD R11, R12, 0x1, R11 ;  /* 0x000000010c0b7824 */ /* 0x020fc600078e020b */
[----:B------:R3:W-:Y:S01]  /*14b0*/  STS [R0+0x1000], R5 ;  /* 0x0010000500007388 */ /* 0x0007e20000000800 */
[----:B------:R-:W-:-:S03]  /*14c0*/  IMAD.IADD R77, R11, 0x1, R4 ;  /* 0x000000010b4d7824 */ /* 0x000fc600078e0204 */
[----:B------:R3:W-:Y:S01]  /*14d0*/  STS [R0+0x1400], R12 ;  /* 0x0014000c00007388 */ /* 0x0007e20000000800 */
[----:B------:R-:W-:-:S03]  /*14e0*/  IMAD.IADD R10, R77, 0x1, R10 ;  /* 0x000000014d0a7824 */ /* 0x000fc600078e020a */
[----:B------:R3:W-:Y:S01]  /*14f0*/  STS [R0+0x1800], R11 ;  /* 0x0018000b00007388 */ /* 0x0007e20000000800 */
[----:B------:R-:W-:-:S03]  /*1500*/  IMAD.IADD R9, R10, 0x1, R9 ;  /* 0x000000010a097824 */ /* 0x000fc600078e0209 */
[----:B------:R3:W-:Y:S01]  /*1510*/  STS [R0+0x1c00], R77 ;  /* 0x001c004d00007388 */ /* 0x0007e20000000800 */
[----:B0-----:R-:W-:-:S03]  /*1520*/  IMAD.IADD R13, R9, 0x1, R8 ;  /* 0x00000001090d7824 */ /* 0x001fc600078e0208 */
[----:B------:R3:W-:Y:S01]  /*1530*/  STS [R0+0x2000], R10 ;  /* 0x0020000a00007388 */ /* 0x0007e20000000800 */
[----:B-1----:R-:W-:-:S03]  /*1540*/  IMAD.IADD R75, R13, 0x1, R6 ;  /* 0x000000010d4b7824 */ /* 0x002fc600078e0206 */
[----:B------:R3:W-:Y:S04]  /*1550*/  STS [R0+0x2400], R9 ;  /* 0x0024000900007388 */ /* 0x0007e80000000800 */
[----:B------:R3:W-:Y:S04]  /*1560*/  STS [R0+0x2800], R13 ;  /* 0x0028000d00007388 */ /* 0x0007e80000000800 */
[----:B------:R3:W-:Y:S04]  /*1570*/  STS [R0], RZ ;  /* 0x000000ff00007388 */ /* 0x0007e80000000800 */
[----:B------:R3:W-:Y:S01]  /*1580*/  STS [R0+0x2c00], R75 ;  /* 0x002c004b00007388 */ /* 0x0007e20000000800 */
[----:B--2---:R-:W-:-:S07]  /*1590*/  IMAD.IADD R52, R75, 0x1, R52 ;  /* 0x000000014b347824 */ /* 0x004fce00078e0234 */
.L_x_13:
[----:B------:R-:W-:Y:S05]  /*15a0*/  BSYNC.RECONVERGENT B0 ;  /* 0x0000000000007941 */ /* 0x000fea0003800200 */
.L_x_12:
[----:B------:R-:W-:Y:S01]  /*15b0*/  ISETP.NE.AND P0, PT, R52, 0x1c80, PT ;  /* 0x00001c803400780c */ /* 0x000fe20003f05270 */
[----:B---3--:R-:W-:-:S03]  /*15c0*/  @!P1 IMAD R5, R72, 0x100, R39 ;  /* 0x0000010048059824 */ /* 0x008fc600078e0227 */
[----:B------:R-:W-:Y:S01]  /*15d0*/  ISETP.LT.U32.AND P0, PT, R39, 0x100, !P0 ;  /* 0x000001002700780c */ /* 0x000fe20004701070 */
[----:B------:R-:W-:Y:S01]  /*15e0*/  @!P1 IMAD.WIDE R2, R5, 0x4, R2 ;  /* 0x0000000405029825 */ /* 0x000fe200078e0202 */
[----:B------:R-:W-:-:S05]  /*15f0*/  @!P1 LOP3.LUT R5, R52, 0x40000000, RZ, 0xfc, !PT ;  /* 0x4000000034059812 */ /* 0x000fca00078efcff */
[----:B------:R0:W-:Y:S06]  /*1600*/  @!P1 STG.E.STRONG.SYS desc[UR6][R2.64], R5 ;  /* 0x0000000502009986 */ /* 0x0001ec000c115906 */
[----:B------:R-:W-:Y:S06]  /*1610*/  BAR.RED.OR.DEFER_BLOCKING 0x0, P0 ;  /* 0x0000000000007b1d */ /* 0x000fec0000014800 */
[----:B------:R-:W2:Y:S02]  /*1620*/  B2R.RESULT RZ, P0 ;  /* 0x0000000000ff731c */ /* 0x000ea40000004000 */
[----:B0-2---:R-:W-:Y:S05]  /*1630*/  @!P0 BRA `(.L_x_14) ;  /* 0x0000000800ac8947 */ /* 0x005fea0003800000 */
[----:B------:R-:W-:Y:S01]  /*1640*/  BSSY B1, `(.L_x_15) ;  /* 0x0000033000017945 */ /* 0x000fe20003800000 */
[----:B-1----:R-:W-:-:S03]  /*1650*/  IMAD R7, R39, 0x8, R73 ;  /* 0x0000000827077824 */ /* 0x002fc600078e0249 */
[----:B------:R-:W-:Y:S05]  /*1660*/  @P1 BRA `(.L_x_16) ;  /* 0x0000000000c01947 */ /* 0x000fea0003800000 */
[----:B------:R-:W0:Y:S02]  /*1670*/  LDCU.64 UR8, c[0x0][0x398] ;  /* 0x00007300ff0877ac */ /* 0x000e240008000a00 */
[----:B0-----:R-:W-:-:S04]  /*1680*/  LEA R4, P0, R39, UR8, 0x3 ;  /* 0x0000000827047c11 */ /* 0x001fc8000f8018ff */
[----:B------:R-:W-:-:S05]  /*1690*/  LEA.HI.X R5, R39, UR9, RZ, 0x3, P0 ;  /* 0x0000000927057c11 */ /* 0x000fca00080f1cff */
[----:B------:R-:W2:Y:S01]  /*16a0*/  LDG.E.64 R2, desc[UR6][R4.64] ;  /* 0x0000000604027981 */ /* 0x000ea2000c1e1b00 */
[----:B------:R-:W-:-:S04]  /*16b0*/  ISETP.GT.U32.AND P0, PT, R39, R51, PT ;  /* 0x000000332700720c */ /* 0x000fc80003f04070 */
[----:B------:R-:W-:-:S04]  /*16c0*/  SEL R9, RZ, 0x1c80, !P0 ;  /* 0x00001c80ff097807 */ /* 0x000fc80004000000 */
[----:B--2---:R-:W-:Y:S01]  /*16d0*/  IADD3 R2, P0, PT, R2, -R9, RZ ;  /* 0x8000000902027210 */ /* 0x004fe20007f1e0ff */
[----:B------:R-:W-:-:S03]  /*16e0*/  IMAD.MOV.U32 R9, RZ, RZ, R52 ;  /* 0x000000ffff097224 */ /* 0x000fc600078e0034 */
[----:B------:R-:W-:Y:S02]  /*16f0*/  IADD3.X R3, PT, PT, R3, -0x1, RZ, P0, !PT ;  /* 0xffffffff03037810 */ /* 0x000fe400007fe4ff */
[----:B------:R-:W-:-:S03]  /*1700*/  ISETP.GE.AND P0, PT, R72, 0x1, PT ;  /* 0x000000014800780c */ /* 0x000fc60003f06270 */
[----:B------:R0:W-:Y:S10]  /*1710*/  STS.64 [R7+0x7200], R2 ;  /* 0x0072000207007388 */ /* 0x0001f40000000a00 */
[----:B------:R-:W-:Y:S05]  /*1720*/  @!P0 BRA `(.L_x_17) ;  /* 0x00000000006c8947 */ /* 0x000fea0003800000 */
[----:B------:R-:W-:Y:S01]  /*1730*/  BSSY B0, `(.L_x_18) ;  /* 0x0000019000007945 */ /* 0x000fe20003800000 */
[----:B------:R-:W-:Y:S02]  /*1740*/  IMAD.MOV.U32 R0, RZ, RZ, -0x1 ;  /* 0xffffffffff007424 */ /* 0x000fe400078e00ff */
[----:B------:R-:W-:Y:S02]  /*1750*/  IMAD.MOV.U32 R4, RZ, RZ, R72 ;  /* 0x000000ffff047224 */ /* 0x000fe400078e0048 */
[----:B------:R-:W-:-:S07]  /*1760*/  IMAD.MOV.U32 R9, RZ, RZ, R52 ;  /* 0x000000ffff097224 */ /* 0x000fce00078e0034 */
.L_x_22:
[----:B0-----:R-:W0:Y:S01]  /*1770*/  LDC.64 R2, c[0x0][0x380] ;  /* 0x0000e000ff027b82 */ /* 0x001e220000000a00 */
[----:B------:R-:W-:Y:S01]  /*1780*/  VIADD R11, R4, 0xffffffff ;  /* 0xffffffff040b7836 */ /* 0x000fe20000000000 */
[----:B------:R-:W-:Y:S03]  /*1790*/  BSSY B2, `(.L_x_19) ;  /* 0x0000008000027945 */ /* 0x000fe60003800000 */
[----:B------:R-:W-:-:S04]  /*17a0*/  IMAD R5, R11, 0x100, R39 ;  /* 0x000001000b057824 */ /* 0x000fc800078e0227 */
[----:B0-----:R-:W-:-:S07]  /*17b0*/  IMAD.WIDE R2, R5, 0x4, R2 ;  /* 0x0000000405027825 */ /* 0x001fce00078e0202 */
.L_x_20:
[----:B------:R-:W-:Y:S05]  /*17c0*/  YIELD ;  /* 0x0000000000007946 */ /* 0x000fea0003800000 */
[----:B------:R0:W-:Y:S06]  /*17d0*/  MEMBAR.SC.CTA ;  /* 0x0000000000007992 */ /* 0x0001ec0000000000 */
[----:B0-----:R-:W2:Y:S02]  /*17e0*/  LDG.E.STRONG.SYS R5, desc[UR6][R2.64] ;  /* 0x0000000602057981 */ /* 0x001ea4000c1f5900 */
[----:B--2---:R-:W-:-:S13]  /*17f0*/  ISETP.NE.AND P0, PT, R5, RZ, PT ;  /* 0x000000ff0500720c */ /* 0x004fda0003f05270 */
[----:B------:R-:W-:Y:S05]  /*1800*/  @!P0 BRA `(.L_x_20) ;  /* 0xfffffffc00ec8947 */ /* 0x000fea000383ffff */
[----:B------:R-:W-:Y:S05]  /*1810*/  BSYNC B2 ;  /* 0x0000000000027941 */ /* 0x000fea0003800000 */
.L_x_19:
[----:B------:R-:W-:Y:S01]  /*1820*/  BSSY.RECONVERGENT B2, `(.L_x_21) ;  /* 0x0000006000027945 */ /* 0x000fe20003800200 */
[C---:B------:R-:W-:Y:S02]  /*1830*/  ISETP.GT.AND P0, PT, R5.reuse, -0x1, PT ;  /* 0xffffffff0500780c */ /* 0x040fe40003f04270 */
[----:B------:R-:W-:Y:S01]  /*1840*/  LOP3.LUT R2, R5, 0x3fffffff, RZ, 0xc0, !PT ;  /* 0x3fffffff05027812 */ /* 0x000fe200078ec0ff */
[----:B------:R-:W-:Y:S05]  /*1850*/  WARPSYNC.EXCLUSIVE R0 ;  /* 0x0000000000007348 */ /* 0x000fea0003a00000 */
[----:B------:R-:W-:-:S05]  /*1860*/  IMAD.IADD R9, R2, 0x1, R9 ;  /* 0x0000000102097824 */ /* 0x000fca00078e0209 */
[----:B------:R-:W-:-:S07]  /*1870*/  VOTE.ANY R0, PT, P0 ;  /* 0x0000000000007806 */ /* 0x000fce00000e0100 */
[----:B------:R-:W-:Y:S05]  /*1880*/  BSYNC.RECONVERGENT B2 ;  /* 0x0000000000027941 */ /* 0x000fea0003800200 */
.L_x_21:
[----:B------:R-:W-:Y:S01]  /*1890*/  ISETP.GT.U32.AND P1, PT, R4, 0x1, PT ;  /* 0x000000010400780c */ /* 0x000fe20003f24070 */
[----:B------:R-:W-:-:S12]  /*18a0*/  IMAD.MOV.U32 R4, RZ, RZ, R11 ;  /* 0x000000ffff047224 */ /* 0x000fd800078e000b */
[----:B------:R-:W-:Y:S05]  /*18b0*/  @P0 BRA P1, `(.L_x_22) ;  /* 0xfffffffc00ac0947 */ /* 0x000fea000083ffff */
[----:B------:R-:W-:Y:S05]  /*18c0*/  BSYNC B0 ;  /* 0x0000000000007941 */ /* 0x000fea0003800000 */
.L_x_18:
[----:B------:R1:W2:Y:S02]  /*18d0*/  LDS.64 R2, [R7+0x7200] ;  /* 0x0072000007027984 */ /* 0x0002a40000000a00 */
.L_x_17:
[----:B------:R-:W3:Y:S01]  /*18e0*/  LDC.64 R4, c[0x0][0x380] ;  /* 0x0000e000ff047b82 */ /* 0x000ee20000000a00 */
[C---:B------:R-:W-:Y:S01]  /*18f0*/  IMAD.IADD R11, R9.reuse, 0x1, -R52 ;  /* 0x00000001090b7824 */ /* 0x040fe200078e0a34 */
[----:B------:R-:W-:Y:S01]  /*1900*/  LOP3.LUT R9, R9, 0x80000000, RZ, 0xfc, !PT ;  /* 0x8000000009097812 */ /* 0x000fe200078efcff */
[----:B------:R-:W-:-:S03]  /*1910*/  IMAD R13, R72, 0x100, R39 ;  /* 0x00000100480d7824 */ /* 0x000fc600078e0227 */
[----:B0-2---:R-:W-:-:S04]  /*1920*/  IADD3 R2, P0, PT, R11, R2, RZ ;  /* 0x000000020b027210 */ /* 0x005fc80007f1e0ff */
[----:B------:R-:W-:-:S05]  /*1930*/  LEA.HI.X.SX32 R3, R11, R3, 0x1, P0 ;  /* 0x000000030b037211 */ /* 0x000fca00000f0eff */
[----:B------:R0:W-:Y:S01]  /*1940*/  STS.64 [R7+0x7200], R2 ;  /* 0x0072000207007388 */ /* 0x0001e20000000a00 */
[----:B---3--:R-:W-:-:S05]  /*1950*/  IMAD.WIDE R4, R13, 0x4, R4 ;  /* 0x000000040d047825 */ /* 0x008fca00078e0204 */
[----:B------:R0:W-:Y:S02]  /*1960*/  STG.E.STRONG.SYS desc[UR6][R4.64], R9 ;  /* 0x0000000904007986 */ /* 0x0001e4000c115906 */
.L_x_16:
[----:B------:R-:W-:Y:S05]  /*1970*/  BSYNC B1 ;  /* 0x0000000000017941 */ /* 0x000fea0003800000 */
.L_x_15:
[----:B0-----:R-:W0:Y:S01]  /*1980*/  LDC.64 R4, c[0x0][0x390] ;  /* 0x0000e400ff047b82 */ /* 0x001e220000000a00 */
[----:B------:R-:W-:Y:S02]  /*1990*/  IMAD.MOV.U32 R3, RZ, RZ, 0x1c80 ;  /* 0x00001c80ff037424 */ /* 0x000fe400078e00ff */
[----:B------:R-:W-:Y:S02]  /*19a0*/  IMAD R73, R51, 0x8, R73 ;  /* 0x0000000833497824 */ /* 0x000fe400078e0249 */
[----:B------:R-:W-:-:S03]  /*19b0*/  IMAD R0, R72, R3, 0x1c80 ;  /* 0x00001c8048007424 */ /* 0x000fc600078e0203 */
[----:B------:R-:W2:Y:S01]  /*19c0*/  LDC R11, c[0x0][0x3c0] ;  /* 0x0000f000ff0b7b82 */ /* 0x000ea20000000800 */
[----:B0-----:R-:W-:Y:S02]  /*19d0*/  ISETP.EQ.U32.AND P1, PT, R4, RZ, PT ;  /* 0x000000ff0400720c */ /* 0x001fe40003f22070 */
[----:B--2---:R-:W-:-:S04]  /*19e0*/  ISETP.GE.AND P0, PT, R0, R11, PT ;  /* 0x0000000b0000720c */ /* 0x004fc80003f06270 */
[----:B------:R-:W-:-:S04]  /*19f0*/  ISETP.EQ.OR.EX P0, PT, R5, RZ, !P0, P1 ;  /* 0x000000ff0500720c */ /* 0x000fc80004702710 */
[----:B------:R-:W-:-:S13]  /*1a00*/  ISETP.GT.U32.OR P0, PT, R39, 0xff, P0 ;  /* 0x000000ff2700780c */ /* 0x000fda0000704470 */
[----:B------:R-:W-:Y:S05]  /*1a10*/  @P0 BRA `(.L_x_23) ;  /* 0x0000000000240947 */ /* 0x000fea0003800000 */
[----:B------:R-:W0:Y:S01]  /*1a20*/  LDS.64 R2, [R7+0x7200] ;  /* 0x0072000007027984 */ /* 0x000e220000000a00 */
[C---:B------:R-:W-:Y:S02]  /*1a30*/  ISETP.GT.U32.AND P0, PT, R39.reuse, R51, PT ;  /* 0x000000332700720c */ /* 0x040fe40003f04070 */
[C---:B------:R-:W-:Y:S02]  /*1a40*/  LEA R4, P2, R39.reuse, R4, 0x3 ;  /* 0x0000000427047211 */ /* 0x040fe400078418ff */
[----:B------:R-:W-:Y:S02]  /*1a50*/  SEL R13, RZ, 0x1c80, !P0 ;  /* 0x00001c80ff0d7807 */ /* 0x000fe40004000000 */
[--C-:B------:R-:W-:Y:S02]  /*1a60*/  SHF.R.S32.HI R9, RZ, 0x1f, R52.reuse ;  /* 0x0000001fff097819 */ /* 0x100fe40000011434 */
[----:B------:R-:W-:Y:S02]  /*1a70*/  LEA.HI.X R5, R39, R5, RZ, 0x3, P2 ;  /* 0x0000000527057211 */ /* 0x000fe400010f1cff */
[----:B0-----:R-:W-:-:S04]  /*1a80*/  IADD3 R2, P0, P1, R2, R13, R52 ;  /* 0x0000000d02027210 */ /* 0x001fc8000791e034 */
[----:B------:R-:W-:-:S05]  /*1a90*/  IADD3.X R3, PT, PT, R3, RZ, R9, P0, P1 ;  /* 0x000000ff03037210 */ /* 0x000fca00007e2409 */
[----:B------:R0:W-:Y:S04]  /*1aa0*/  STG.E.64 desc[UR6][R4.64], R2 ;  /* 0x0000000204007986 */ /* 0x0001e8000c101b06 */
.L_x_23:
[----:B------:R-:W-:Y:S05]  /*1ab0*/  WARPSYNC.ALL ;  /* 0x0000000000007948 */ /* 0x000fea0003800000 */
[----:B------:R-:W-:Y:S01]  /*1ac0*/  BAR.SYNC.DEFER_BLOCKING 0x0 ;  /* 0x0000000000007b1d */ /* 0x000fe20000010000 */
[----:B------:R-:W-:-:S05]  /*1ad0*/  ISETP.GT.AND P0, PT, R0, R11, PT ;  /* 0x0000000b0000720c */ /* 0x000fca0003f04270 */
[----:B0-----:R0:W2:Y:S08]  /*1ae0*/  LDS.64 R2, [R73+0x7200] ;  /* 0x0072000049027984 */ /* 0x0010b00000000a00 */
[----:B0-----:R-:W-:Y:S05]  /*1af0*/  @P0 BRA `(.L_x_24) ;  /* 0x0000000000700947 */ /* 0x001fea0003800000 */
[----:B------:R-:W0:Y:S01]  /*1b00*/  LDCU.64 UR8, c[0x0][0x3a0] ;  /* 0x00007400ff0877ac */ /* 0x000e220008000a00 */
[C---:B------:R-:W-:Y:S02]  /*1b10*/  LOP3.LUT R5, R39.reuse, 0x3e0, RZ, 0xc0, !PT ;  /* 0x000003e027057812 */ /* 0x040fe400078ec0ff */
[----:B------:R-:W-:-:S05]  /*1b20*/  LOP3.LUT R38, R39, 0x1f, RZ, 0xc0, !PT ;  /* 0x0000001f27267812 */ /* 0x000fca00078ec0ff */
[----:B------:R-:W-:-:S05]  /*1b30*/  IMAD R5, R5, 0x13, R38 ;  /* 0x0000001305057824 */ /* 0x000fca00078e0226 */
[----:B--2---:R-:W-:-:S05]  /*1b40*/  IADD3 R0, P0, PT, R5, R2, RZ ;  /* 0x0000000205007210 */ /* 0x004fca0007f1e0ff */
[----:B------:R-:W-:Y:S01]  /*1b50*/  IMAD.X R3, RZ, RZ, R3, P0 ;  /* 0x000000ffff037224 */ /* 0x000fe200000e0603 */
[----:B0-----:R-:W-:-:S04]  /*1b60*/  LEA R2, P0, R0, UR8, 0x2 ;  /* 0x0000000800027c11 */ /* 0x001fc8000f8010ff */
[----:B------:R-:W-:-:S05]  /*1b70*/  LEA.HI.X R3, R0, UR9, R3, 0x2, P0 ;  /* 0x0000000900037c11 */ /* 0x000fca00080f1403 */
[----:B------:R-:W-:Y:S04]  /*1b80*/  STG.E desc[UR6][R2.64], R71 ;  /* 0x0000004702007986 */ /* 0x000fe8000c101906 */
        /* <DEDUP_REMOVED lines=17> */
[----:B------:R-:W-:Y:S01]  /*1ca0*/  STG.E desc[UR6][R2.64+0x900], R53 ;  /* 0x0009003502007986 */ /* 0x000fe2000c101906 */
[----:B------:R-:W-:Y:S05]  /*1cb0*/  EXIT ;  /* 0x000000000000794d */ /* 0x000fea0003800000 */
.L_x_24:
[----:B------:R-:W0:Y:S01]  /*1cc0*/  LDCU.64 UR8, c[0x0][0x3a0] ;  /* 0x00007400ff0877ac */ /* 0x000e220008000a00 */
[C---:B------:R-:W-:Y:S01]  /*1cd0*/  LOP3.LUT R5, R39.reuse, 0x3e0, RZ, 0xc0, !PT ;  /* 0x000003e027057812 */ /* 0x040fe200078ec0ff */
[----:B------:R-:W-:Y:S01]  /*1ce0*/  IMAD R72, R72, -0x1c80, R11 ;  /* 0xffffe38048487824 */ /* 0x000fe200078e020b */
[----:B------:R-:W-:-:S05]  /*1cf0*/  LOP3.LUT R38, R39, 0x1f, RZ, 0xc0, !PT ;  /* 0x0000001f27267812 */ /* 0x000fca00078ec0ff */
[----:B------:R-:W-:-:S04]  /*1d00*/  IMAD R5, R5, 0x13, R38 ;  /* 0x0000001305057824 */ /* 0x000fc800078e0226 */
[C---:B-1----:R-:W-:Y:S01]  /*1d10*/  VIADD R7, R5.reuse, 0x20 ;  /* 0x0000002005077836 */ /* 0x042fe20000000000 */
[C---:B--2---:R-:W-:Y:S01]  /*1d20*/  IADD3 R0, P0, PT, R5.reuse, R2, RZ ;  /* 0x0000000205007210 */ /* 0x044fe20007f1e0ff */
[C---:B------:R-:W-:Y:S01]  /*1d30*/  VIADD R9, R5.reuse, 0x40 ;  /* 0x0000004005097836 */ /* 0x040fe20000000000 */
[CC--:B------:R-:W-:Y:S01]  /*1d40*/  ISETP.GE.AND P1, PT, R5.reuse, R72.reuse, PT ;  /* 0x000000480500720c */ /* 0x0c0fe20003f26270 */
[----:B------:R-:W-:Y:S01]  /*1d50*/  VIADD R11, R5, 0x60 ;  /* 0x00000060050b7836 */ /* 0x000fe20000000000 */
[-C--:B------:R-:W-:Y:S01]  /*1d60*/  ISETP.GE.AND P2, PT, R7, R72.reuse, PT ;  /* 0x000000480700720c */ /* 0x080fe20003f46270 */
[----:B------:R-:W-:Y:S01]  /*1d70*/  IMAD.X R3, RZ, RZ, R3, P0 ;  /* 0x000000ffff037224 */ /* 0x000fe200000e0603 */
[C---:B0-----:R-:W-:Y:S01]  /*1d80*/  LEA R2, P0, R0.reuse, UR8, 0x2 ;  /* 0x0000000800027c11 */ /* 0x041fe2000f8010ff */
[----:B------:R-:W-:Y:S01]  /*1d90*/  VIADD R7, R5, 0x80 ;  /* 0x0000008005077836 */ /* 0x000fe20000000000 */
[----:B------:R-:W-:Y:S01]  /*1da0*/  ISETP.GE.AND P3, PT, R9, R72, PT ;  /* 0x000000480900720c */ /* 0x000fe20003f66270 */
[----:B------:R-:W-:Y:S01]  /*1db0*/  VIADD R9, R5, 0xa0 ;  /* 0x000000a005097836 */ /* 0x000fe20000000000 */
[----:B------:R-:W-:-:S02]  /*1dc0*/  LEA.HI.X R3, R0, UR9, R3, 0x2, P0 ;  /* 0x0000000900037c11 */ /* 0x000fc400080f1403 */
[-C--:B------:R-:W-:Y:S01]  /*1dd0*/  ISETP.GE.AND P5, PT, R7, R72.reuse, PT ;  /* 0x000000480700720c */ /* 0x080fe20003fa6270 */
[----:B------:R-:W-:Y:S01]  /*1de0*/  VIADD R7, R5, 0xe0 ;  /* 0x000000e005077836 */ /* 0x000fe20000000000 */
[-C--:B------:R-:W-:Y:S01]  /*1df0*/  ISETP.GE.AND P4, PT, R11, R72.reuse, PT ;  /* 0x000000480b00720c */ /* 0x080fe20003f86270 */
[----:B------:R-:W-:Y:S01]  /*1e00*/  VIADD R11, R5, 0xc0 ;  /* 0x000000c0050b7836 */ /* 0x000fe20000000000 */
[----:B------:R0:W-:Y:S01]  /*1e10*/  @!P1 STG.E desc[UR6][R2.64], R71 ;  /* 0x0000004702009986 */ /* 0x0001e2000c101906 */
[-C--:B------:R-:W-:Y:S01]  /*1e20*/  ISETP.GE.AND P6, PT, R9, R72.reuse, PT ;  /* 0x000000480900720c */ /* 0x080fe20003fc6270 */
[----:B------:R-:W-:Y:S01]  /*1e30*/  VIADD R9, R5, 0x100 ;  /* 0x0000010005097836 */ /* 0x000fe20000000000 */
[-C--:B------:R-:W-:Y:S01]  /*1e40*/  ISETP.GE.AND P1, PT, R7, R72.reuse, PT ;  /* 0x000000480700720c */ /* 0x080fe20003f26270 */
[----:B------:R-:W-:Y:S01]  /*1e50*/  VIADD R7, R5, 0x120 ;  /* 0x0000012005077836 */ /* 0x000fe20000000000 */
[-C--:B------:R-:W-:Y:S01]  /*1e60*/  ISETP.GE.AND P0, PT, R11, R72.reuse, PT ;  /* 0x000000480b00720c */ /* 0x080fe20003f06270 */
[----:B------:R0:W-:Y:S01]  /*1e70*/  @!P2 STG.E desc[UR6][R2.64+0x80], R70 ;  /* 0x000080460200a986 */ /* 0x0001e2000c101906 */
[----:B------:R-:W-:Y:S01]  /*1e80*/  ISETP.GE.AND P2, PT, R9, R72, PT ;  /* 0x000000480900720c */ /* 0x000fe20003f46270 */
[----:B------:R-:W-:-:S02]  /*1e90*/  VIADD R9, R5, 0x140 ;  /* 0x0000014005097836 */ /* 0x000fc40000000000 */
[----:B------:R0:W-:Y:S01]  /*1ea0*/  @!P3 STG.E desc[UR6][R2.64+0x100], R69 ;  /* 0x000100450200b986 */ /* 0x0001e2000c101906 */
[-C--:B------:R-:W-:Y:S01]  /*1eb0*/  ISETP.GE.AND P3, PT, R7, R72.reuse, PT ;  /* 0x000000480700720c */ /* 0x080fe20003f66270 */
[----:B------:R-:W-:Y:S02]  /*1ec0*/  VIADD R7, R5, 0x160 ;  /* 0x0000016005077836 */ /* 0x000fe40000000000 */
[----:B------:R0:W-:Y:S01]  /*1ed0*/  @!P4 STG.E desc[UR6][R2.64+0x180], R68 ;  /* 0x000180440200c986 */ /* 0x0001e2000c101906 */
[-C--:B------:R-:W-:Y:S01]  /*1ee0*/  ISETP.GE.AND P4, PT, R9, R72.reuse, PT ;  /* 0x000000480900720c */ /* 0x080fe20003f86270 */
[----:B------:R-:W-:Y:S02]  /*1ef0*/  VIADD R9, R5, 0x180 ;  /* 0x0000018005097836 */ /* 0x000fe40000000000 */
        /* <DEDUP_REMOVED lines=14> */
[C---:B------:R-:W-:Y:S02]  /*1fe0*/  VIADD R7, R5.reuse, 0x220 ;  /* 0x0000022005077836 */ /* 0x040fe40000000000 */
[----:B------:R-:W-:Y:S01]  /*1ff0*/  VIADD R5, R5, 0x240 ;  /* 0x0000024005057836 */ /* 0x000fe20000000000 */
[----:B------:R0:W-:Y:S01]  /*2000*/  @!P3 STG.E desc[UR6][R2.64+0x480], R62 ;  /* 0x0004803e0200b986 */ /* 0x0001e2000c101906 */
[----:B------:R-:W-:-:S03]  /*2010*/  ISETP.GE.AND P3, PT, R9, R72, PT ;  /* 0x000000480900720c */ /* 0x000fc60003f66270 */
[----:B------:R0:W-:Y:S01]  /*2020*/  @!P4 STG.E desc[UR6][R2.64+0x500], R61 ;  /* 0x0005003d0200c986 */ /* 0x0001e2000c101906 */
[----:B------:R-:W-:-:S03]  /*2030*/  ISETP.GE.AND P4, PT, R7, R72, PT ;  /* 0x000000480700720c */ /* 0x000fc60003f86270 */
[----:B------:R0:W-:Y:S01]  /*2040*/  @!P5 STG.E desc[UR6][R2.64+0x580], R60 ;  /* 0x0005803c0200d986 */ /* 0x0001e2000c101906 */
[----:B------:R-:W-:-:S03]  /*2050*/  ISETP.GE.AND P5, PT, R5, R72, PT ;  /* 0x000000480500720c */ /* 0x000fc60003fa6270 */
[----:B------:R0:W-:Y:S04]  /*2060*/  @!P6 STG.E desc[UR6][R2.64+0x600], R59 ;  /* 0x0006003b0200e986 */ /* 0x0001e8000c101906 */
[----:B------:R0:W-:Y:S04]  /*2070*/  @!P0 STG.E desc[UR6][R2.64+0x680], R58 ;  /* 0x0006803a02008986 */ /* 0x0001e8000c101906 */
[----:B------:R0:W-:Y:S04]  /*2080*/  @!P1 STG.E desc[UR6][R2.64+0x700], R57 ;  /* 0x0007003902009986 */ /* 0x0001e8000c101906 */
[----:B------:R0:W-:Y:S04]  /*2090*/  @!P2 STG.E desc[UR6][R2.64+0x780], R56 ;  /* 0x000780380200a986 */ /* 0x0001e8000c101906 */
[----:B------:R0:W-:Y:S04]  /*20a0*/  @!P3 STG.E desc[UR6][R2.64+0x800], R55 ;  /* 0x000800370200b986 */ /* 0x0001e8000c101906 */
[----:B------:R0:W-:Y:S01]  /*20b0*/  @!P4 STG.E desc[UR6][R2.64+0x880], R54 ;  /* 0x000880360200c986 */ /* 0x0001e2000c101906 */
[----:B------:R-:W-:Y:S05]  /*20c0*/  @P5 EXIT ;  /* 0x000000000000594d */ /* 0x000fea0003800000 */
[----:B------:R-:W-:Y:S01]  /*20d0*/  STG.E desc[UR6][R2.64+0x900], R53 ;  /* 0x0009003502007986 */ /* 0x000fe2000c101906 */
[----:B------:R-:W-:Y:S05]  /*20e0*/  EXIT ;  /* 0x000000000000794d */ /* 0x000fea0003800000 */
.L_x_14:
[----:B------:R-:W-:Y:S01]  /*20f0*/  IMAD.MOV.U32 R38, RZ, RZ, RZ ;  /* 0x000000ffff267224 */ /* 0x000fe200078e00ff */
[C---:B------:R-:W-:Y:S01]  /*2100*/  ISETP.GT.U32.AND P0, PT, R39.reuse, 0x1f, PT ;  /* 0x0000001f2700780c */ /* 0x040fe20003f04070 */
[----:B------:R-:W-:Y:S05]  /*2110*/  WARPSYNC.ALL ;  /* 0x0000000000007948 */ /* 0x000fea0003800000 */
[----:B------:R-:W-:-:S04]  /*2120*/  IMAD.HI.U32 R0, R39, 0x15555556, R38 ;  /* 0x1555555627007827 */ /* 0x000fc800078e0026 */
[----:B------:R-:W-:-:S05]  /*2130*/  IMAD R3, R0, 0x4, R73 ;  /* 0x0000000400037824 */ /* 0x000fca00078e0249 */
[----:B------:R0:W-:Y:S01]  /*2140*/  STS [R3+0x3410], R52 ;  /* 0x0034103403007388 */ /* 0x0001e20000000800 */
[----:B------:R-:W-:Y:S06]  /*2150*/  BAR.SYNC.DEFER_BLOCKING 0x0 ;  /* 0x0000000000007b1d */ /* 0x000fec0000010000 */
[----:B------:R-:W-:Y:S05]  /*2160*/  @P0 BRA `(.L_x_25) ;  /* 0x0000000000e40947 */ /* 0x000fea0003800000 */
[C-C-:B------:R-:W-:Y:S01]  /*2170*/  IMAD R0, R39.reuse, 0x34, R73.reuse ;  /* 0x0000003427007824 */ /* 0x140fe200078e0249 */
[----:B------:R-:W-:Y:S01]  /*2180*/  UMOV UR5, 0xffffffff ;  /* 0xffffffff00057882 */ /* 0x000fe20000000000 */
[C-C-:B------:R-:W-:Y:S02]  /*2190*/  IMAD R4, R39.reuse, 0x34, R73.reuse ;  /* 0x0000003427047824 */ /* 0x140fe400078e0249 */
[----:B0-----:R-:W-:Y:S01]  /*21a0*/  IMAD R3, R39, 0x34, R73 ;  /* 0x0000003427037824 */ /* 0x001fe200078e0249 */
[----:B------:R-:W-:Y:S04]  /*21b0*/  LDS R14, [R0+0x3410] ;  /* 0x00341000000e7984 */ /* 0x000fe80000000800 */
[----:B------:R-:W-:Y:S04]  /*21c0*/  LDS R13, [R0+0x3414] ;  /* 0x00341400000d7984 */ /* 0x000fe80000000800 */
[----:B------:R-:W0:Y:S04]  /*21d0*/  LDS R12, [R0+0x3418] ;  /* 0x00341800000c7984 */ /* 0x000e280000000800 */
[----:B------:R-:W-:Y:S04]  /*21e0*/  LDS R11, [R0+0x341c] ;  /* 0x00341c00000b7984 */ /* 0x000fe80000000800 */
[----:B------:R-:W2:Y:S04]  /*21f0*/  LDS R10, [R0+0x3420] ;  /* 0x00342000000a7984 */ /* 0x000ea80000000800 */
[----:B------:R-:W-:Y:S04]  /*2200*/  LDS R9, [R0+0x3424] ;  /* 0x0034240000097984 */ /* 0x000fe80000000800 */
[----:B------:R-:W3:Y:S04]  /*2210*/  LDS R8, [R0+0x3428] ;  /* 0x0034280000087984 */ /* 0x000ee80000000800 */
[----:B-1----:R-:W-:Y:S04]  /*2220*/  LDS R7, [R0+0x342c] ;  /* 0x00342c0000077984 */ /* 0x002fe80000000800 */
[----:B------:R-:W1:Y:S04]  /*2230*/  LDS R6, [R0+0x3430] ;  /* 0x0034300000067984 */ /* 0x000e680000000800 */
[----:B------:R-:W-:Y:S04]  /*2240*/  LDS R5, [R0+0x3434] ;  /* 0x0034340000057984 */ /* 0x000fe80000000800 */
[----:B------:R-:W4:Y:S04]  /*2250*/  LDS R4, [R4+0x3438] ;  /* 0x0034380004047984 */ /* 0x000f280000000800 */
[----:B------:R-:W5:Y:S01]  /*2260*/  LDS R2, [R3+0x343c] ;  /* 0x00343c0003027984 */ /* 0x000f620000000800 */
[----:B0-----:R-:W-:-:S04]  /*2270*/  IADD3 R74, PT, PT, R12, R13, R14 ;  /* 0x0000000d0c4a7210 */ /* 0x001fc80007ffe00e */
[----:B--2---:R-:W-:-:S04]  /*2280*/  IADD3 R74, PT, PT, R10, R74, R11 ;  /* 0x0000004a0a4a7210 */ /* 0x004fc80007ffe00b */
[----:B---3--:R-:W-:-:S04]  /*2290*/  IADD3 R74, PT, PT, R8, R74, R9 ;  /* 0x0000004a084a7210 */ /* 0x008fc80007ffe009 */
[----:B-1----:R-:W-:-:S04]  /*22a0*/  IADD3 R74, PT, PT, R6, R74, R7 ;  /* 0x0000004a064a7210 */ /* 0x002fc80007ffe007 */
[----:B----4-:R-:W-:-:S05]  /*22b0*/  IADD3 R75, PT, PT, R4, R74, R5 ;  /* 0x0000004a044b7210 */ /* 0x010fca0007ffe005 */
[----:B-----5:R-:W-:Y:S01]  /*22c0*/  IMAD.IADD R2, R2, 0x1, R75 ;  /* 0x0000000102027824 */ /* 0x020fe200078e024b */
[----:B------:R-:W-:Y:S06]  /*22d0*/  BRA.DIV UR5, `(.L_x_26) ;  /* 0x0000005a05807947 */ /* 0x000fec000b800000 */
[----:B------:R-:W0:Y:S02]  /*22e0*/  SHFL.UP P0, R77, R2, 0x1, RZ ;  /* 0x04200000024d7989 */ /* 0x000e2400000000ff */
[----:B0-----:R-:W-:-:S05]  /*22f0*/  @P0 IMAD.IADD R77, R2, 0x1, R77 ;  /* 0x00000001024d0824 */ /* 0x001fca00078e024d */
[----:B------:R-:W0:Y:S02]  /*2300*/  SHFL.UP P0, R74, R77, 0x2, RZ ;  /* 0x044000004d4a7989 */ /* 0x000e2400000000ff */
[----:B0-----:R-:W-:-:S05]  /*2310*/  @P0 IMAD.IADD R74, R77, 0x1, R74 ;  /* 0x000000014d4a0824 */ /* 0x001fca00078e024a */
[----:B------:R-:W0:Y:S02]  /*2320*/  SHFL.UP P0, R77, R74, 0x4, RZ ;  /* 0x048000004a4d7989 */ /* 0x000e2400000000ff */
[----:B0-----:R-:W-:-:S05]  /*2330*/  @P0 IMAD.IADD R77, R74, 0x1, R77 ;  /* 0x000000014a4d0824 */ /* 0x001fca00078e024d */
[----:B------:R-:W0:Y:S02]  /*2340*/  SHFL.UP P0, R74, R77, 0x8, RZ ;  /* 0x050000004d4a7989 */ /* 0x000e2400000000ff */
[----:B0-----:R-:W-:-:S05]  /*2350*/  @P0 IMAD.IADD R74, R77, 0x1, R74 ;  /* 0x000000014d4a0824 */ /* 0x001fca00078e024a */
[----:B------:R0:W1:Y:S02]  /*2360*/  SHFL.UP P0, R0, R74, 0x10, RZ ;  /* 0x060000004a007989 */ /* 0x00006400000000ff */
.L_x_118:
[----:B-1----:R-:W-:-:S04]  /*2370*/  @P0 IMAD.IADD R0, R74, 0x1, R0 ;  /* 0x000000014a000824 */ /* 0x002fc800078e0200 */
[----:B------:R-:W-:-:S04]  /*2380*/  IMAD.IADD R2, R0, 0x1, -R2 ;  /* 0x0000000100027824 */ /* 0x000fc800078e0a02 */
[----:B------:R-:W-:Y:S01]  /*2390*/  IMAD.IADD R14, R14, 0x1, R2 ;  /* 0x000000010e0e7824 */ /* 0x000fe200078e0202 */
[----:B------:R2:W-:Y:S03]  /*23a0*/  STS [R3+0x3410], R2 ;  /* 0x0034100203007388 */ /* 0x0005e60000000800 */
        /* <DEDUP_REMOVED lines=19> */
[----:B------:R2:W-:Y:S04]  /*24e0*/  STS [R3+0x3438], R5 ;  /* 0x0034380503007388 */ /* 0x0005e80000000800 */
[----:B------:R2:W-:Y:S02]  /*24f0*/  STS [R3+0x343c], R4 ;  /* 0x00343c0403007388 */ /* 0x0005e40000000800 */
.L_x_25:
[----:B------:R-:W3:Y:S01]  /*2500*/  LDL R0, [R1+0x8] ;  /* 0x0000080001007983 */ /* 0x000ee20000100800 */
[----:B------:R-:W-:Y:S05]  /*2510*/  WARPSYNC.ALL ;  /* 0x0000000000007948 */ /* 0x000fea0003800000 */
[----:B--2---:R-:W-:Y:S01]  /*2520*/  IMAD.MOV.U32 R2, RZ, RZ, RZ ;  /* 0x000000ffff027224 */ /* 0x004fe200078e00ff */
[----:B------:R-:W-:Y:S01]  /*2530*/  BSSY.RECONVERGENT B0, `(.L_x_27) ;  /* 0x000002d000007945 */ /* 0x000fe20003800200 */
[----:B0-----:R-:W-:Y:S02]  /*2540*/  IMAD.MOV.U32 R3, RZ, RZ, R39 ;  /* 0x000000ffff037224 */ /* 0x001fe400078e0027 */
[----:B------:R-:W-:-:S04]  /*2550*/  IMAD.HI.U32 R2, R39, 0x15555556, R2 ;  /* 0x1555555627027827 */ /* 0x000fc800078e0002 */
[--C-:B------:R-:W-:Y:S01]  /*2560*/  IMAD R2, R2, 0x4, R73.reuse ;  /* 0x0000000402027824 */ /* 0x100fe200078e0249 */
[----:B------:R-:W-:Y:S06]  /*2570*/  BAR.SYNC.DEFER_BLOCKING 0x0 ;  /* 0x0000000000007b1d */ /* 0x000fec0000010000 */
[----:B------:R0:W2:Y:S01]  /*2580*/  LDS R3, [R2+0x3410] ;  /* 0x0034100002037984 */ /* 0x0000a20000000800 */
[----:B---3--:R-:W-:Y:S01]  /*2590*/  ISETP.NE.AND P0, PT, R0, RZ, PT ;  /* 0x000000ff0000720c */ /* 0x008fe20003f05270 */
[----:B------:R-:W-:-:S12]  /*25a0*/  IMAD R0, R39, 0x4, R73 ;  /* 0x0000000427007824 */ /* 0x000fd800078e0249 */
[----:B0-2---:R-:W-:Y:S05]  /*25b0*/  @P0 BRA `(.L_x_28) ;  /* 0x0000000000900947 */ /* 0x005fea0003800000 */
[----:B------:R-:W0:Y:S04]  /*25c0*/  LDS R10, [R0] ;  /* 0x00000000000a7984 */ /* 0x000e280000000800 */
[----:B------:R-:W2:Y:S04]  /*25d0*/  LDS R9, [R0+0x400] ;  /* 0x0004000000097984 */ /* 0x000ea80000000800 */
[----:B------:R-:W3:Y:S04]  /*25e0*/  LDS R8, [R0+0x800] ;  /* 0x0008000000087984 */ /* 0x000ee80000000800 */
[----:B-1----:R-:W1:Y:S04]  /*25f0*/  LDS R6, [R0+0xc00] ;  /* 0x000c000000067984 */ /* 0x002e680000000800 */
[----:B------:R-:W4:Y:S04]  /*2600*/  LDS R4, [R0+0x1000] ;  /* 0x0010000000047984 */ /* 0x000f280000000800 */
[----:B------:R-:W5:Y:S04]  /*2610*/  LDS R2, [R0+0x1400] ;  /* 0x0014000000027984 */ /* 0x000f680000000800 */
[----:B------:R-:W5:Y:S04]  /*2620*/  LDS R5, [R0+0x1c00] ;  /* 0x001c000000057984 */ /* 0x000f680000000800 */
[----:B------:R-:W5:Y:S04]  /*2630*/  LDS R12, [R0+0x2000] ;  /* 0x00200000000c7984 */ /* 0x000f680000000800 */
[----:B------:R-:W5:Y:S04]  /*2640*/  LDS R76, [R0+0x2400] ;  /* 0x00240000004c7984 */ /* 0x000f680000000800 */
[----:B------:R-:W5:Y:S01]  /*2650*/  LDS R74, [R0+0x2800] ;  /* 0x00280000004a7984 */ /* 0x000f620000000800 */
[----:B0-----:R-:W-:-:S03]  /*2660*/  IMAD.IADD R7, R3, 0x1, R10 ;  /* 0x0000000103077824 */ /* 0x001fc600078e020a */
[----:B------:R-:W0:Y:S01]  /*2670*/  LDS R14, [R0+0x2c00] ;  /* 0x002c0000000e7984 */ /* 0x000e220000000800 */
[----:B--2---:R-:W-:-:S03]  /*2680*/  IMAD.IADD R9, R3, 0x1, R9 ;  /* 0x0000000103097824 */ /* 0x004fc600078e0209 */
[----:B------:R-:W2:Y:S01]  /*2690*/  LDS R10, [R0+0x1800] ;  /* 0x00180000000a7984 */ /* 0x000ea20000000800 */
[----:B---3--:R-:W-:-:S03]  /*26a0*/  IMAD.IADD R11, R3, 0x1, R8 ;  /* 0x00000001030b7824 */ /* 0x008fc600078e0208 */
[----:B------:R4:W-:Y:S01]  /*26b0*/  STS [R0], R7 ;  /* 0x0000000700007388 */ /* 0x0009e20000000800 */
[----:B-1----:R-:W-:-:S03]  /*26c0*/  IMAD.IADD R13, R3, 0x1, R6 ;  /* 0x00000001030d7824 */ /* 0x002fc600078e0206 */
[----:B------:R1:W-:Y:S04]  /*26d0*/  STS [R0+0x400], R9 ;  /* 0x0004000900007388 */ /* 0x0003e80000000800 */
[----:B------:R3:W-:Y:S01]  /*26e0*/  STS [R0+0x800], R11 ;  /* 0x0008000b00007388 */ /* 0x0007e20000000800 */
[----:B----4-:R-:W-:-:S03]  /*26f0*/  IMAD.IADD R7, R3, 0x1, R4 ;  /* 0x0000000103077824 */ /* 0x010fc600078e0204 */
[----:B------:R0:W-:Y:S01]  /*2700*/  STS [R0+0xc00], R13 ;  /* 0x000c000d00007388 */ /* 0x0001e20000000800 */
[C---:B-----5:R-:W-:Y:S02]  /*2710*/  IMAD.IADD R75, R3.reuse, 0x1, R2 ;  /* 0x00000001034b7824 */ /* 0x060fe400078e0202 */
[C---:B------:R-:W-:Y:S01]  /*2720*/  IMAD.IADD R5, R3.reuse, 0x1, R5 ;  /* 0x0000000103057824 */ /* 0x040fe200078e0205 */
[----:B------:R4:W-:Y:S01]  /*2730*/  STS [R0+0x1000], R7 ;  /* 0x0010000700007388 */ /* 0x0009e20000000800 */
[----:B------:R-:W-:-:S03]  /*2740*/  IMAD.IADD R12, R3, 0x1, R12 ;  /* 0x00000001030c7824 */ /* 0x000fc600078e020c */
[----:B------:R4:W-:Y:S01]  /*2750*/  STS [R0+0x1400], R75 ;  /* 0x0014004b00007388 */ /* 0x0009e20000000800 */
[----:B-1----:R-:W-:-:S03]  /*2760*/  IMAD.IADD R9, R3, 0x1, R76 ;  /* 0x0000000103097824 */ /* 0x002fc600078e024c */
[----:B------:R4:W-:Y:S01]  /*2770*/  STS [R0+0x1c00], R5 ;  /* 0x001c000500007388 */ /* 0x0009e20000000800 */
[----:B---3--:R-:W-:-:S03]  /*2780*/  IMAD.IADD R11, R3, 0x1, R74 ;  /* 0x00000001030b7824 */ /* 0x008fc600078e024a */
[----:B------:R4:W-:Y:S01]  /*2790*/  STS [R0+0x2000], R12 ;  /* 0x0020000c00007388 */ /* 0x0009e20000000800 */
[----:B0-----:R-:W-:-:S03]  /*27a0*/  IMAD.IADD R13, R3, 0x1, R14 ;  /* 0x00000001030d7824 */ /* 0x001fc600078e020e */
[----:B------:R4:W-:Y:S01]  /*27b0*/  STS [R0+0x2400], R9 ;  /* 0x0024000900007388 */ /* 0x0009e20000000800 */
[----:B--2---:R-:W-:-:S03]  /*27c0*/  IMAD.IADD R77, R3, 0x1, R10 ;  /* 0x00000001034d7824 */ /* 0x004fc600078e020a */
[----:B------:R4:W-:Y:S04]  /*27d0*/  STS [R0+0x2800], R11 ;  /* 0x0028000b00007388 */ /* 0x0009e80000000800 */
[----:B------:R4:W-:Y:S04]  /*27e0*/  STS [R0+0x1800], R77 ;  /* 0x0018004d00007388 */ /* 0x0009e80000000800 */
[----:B------:R4:W-:Y:S02]  /*27f0*/  STS [R0+0x2c00], R13 ;  /* 0x002c000d00007388 */ /* 0x0009e40000000800 */
.L_x_28:
[----:B------:R-:W-:Y:S05]  /*2800*/  BSYNC.RECONVERGENT B0 ;  /* 0x0000000000007941 */ /* 0x000fea0003800200 */
.L_x_27:
[----:B------:R-:W-:Y:S01]  /*2810*/  BAR.SYNC.DEFER_BLOCKING 0x0 ;  /* 0x0000000000007b1d */ /* 0x000fe20000010000 */
[----:B------:R-:W-:-:S05]  /*2820*/  R2P PR, R51, 0x7f ;  /* 0x0000007f33007804 */ /* 0x000fca0000000000 */
[----:B------:R-:W-:Y:S01]  /*2830*/  BSSY.RECONVERGENT B0, `(.L_x_29) ;  /* 0x0000022000007945 */ /* 0x000fe20003800200 */
[----:B------:R-:W0:Y:S07]  /*2840*/  S2R R4, SR_LANEID ;  /* 0x0000000000047919 */ /* 0x000e2e0000000000 */
[----:B------:R-:W-:Y:S02]  /*2850*/  VOTE.ANY R2, PT, P0 ;  /* 0x0000000000027806 */ /* 0x000fe400000e0100 */
[----:B----4-:R-:W-:-:S02]  /*2860*/  VOTE.ANY R5, PT, P1 ;  /* 0x0000000000057806 */ /* 0x010fc400008e0100 */
[----:B------:R-:W-:Y:S02]  /*2870*/  @!P0 LOP3.LUT R2, RZ, R2, RZ, 0x33, !PT ;  /* 0x00000002ff028212 */ /* 0x000fe400078e33ff */
[----:B-1----:R-:W-:Y:S02]  /*2880*/  VOTE.ANY R7, PT, P2 ;  /* 0x0000000000077806 */ /* 0x002fe400010e0100 */
[----:B------:R-:W-:Y:S02]  /*2890*/  @!P1 LOP3.LUT R5, RZ, R5, RZ, 0x33, !PT ;  /* 0x00000005ff059212 */ /* 0x000fe400078e33ff */
[----:B------:R-:W-:Y:S02]  /*28a0*/  VOTE.ANY R9, PT, P3 ;  /* 0x0000000000097806 */ /* 0x000fe400018e0100 */
[----:B------:R-:W-:Y:S02]  /*28b0*/  @!P2 LOP3.LUT R7, RZ, R7, RZ, 0x33, !PT ;  /* 0x00000007ff07a212 */ /* 0x000fe400078e33ff */
[----:B------:R-:W-:-:S02]  /*28c0*/  LOP3.LUT R2, R5, R2, RZ, 0xc0, !PT ;  /* 0x0000000205027212 */ /* 0x000fc400078ec0ff */
[----:B------:R-:W-:Y:S02]  /*28d0*/  @!P3 LOP3.LUT R9, RZ, R9, RZ, 0x33, !PT ;  /* 0x00000009ff09b212 */ /* 0x000fe400078e33ff */
[----:B------:R-:W-:Y:S02]  /*28e0*/  LOP3.LUT R2, R7, R2, RZ, 0xc0, !PT ;  /* 0x0000000207027212 */ /* 0x000fe400078ec0ff */
[----:B------:R-:W-:Y:S02]  /*28f0*/  VOTE.ANY R5, PT, P4 ;  /* 0x0000000000057806 */ /* 0x000fe400020e0100 */
[----:B------:R-:W-:Y:S02]  /*2900*/  LOP3.LUT R2, R9, R2, RZ, 0xc0, !PT ;  /* 0x0000000209027212 */ /* 0x000fe400078ec0ff */
[----:B------:R-:W-:Y:S02]  /*2910*/  @!P4 LOP3.LUT R5, RZ, R5, RZ, 0x33, !PT ;  /* 0x00000005ff05c212 */ /* 0x000fe400078e33ff */
[----:B------:R-:W-:-:S02]  /*2920*/  VOTE.ANY R7, PT, P5 ;  /* 0x0000000000077806 */ /* 0x000fc400028e0100 */
[----:B------:R-:W-:Y:S02]  /*2930*/  LOP3.LUT R2, R5, R2, RZ, 0xc0, !PT ;  /* 0x0000000205027212 */ /* 0x000fe400078ec0ff */
[----:B------:R-:W-:Y:S02]  /*2940*/  LOP3.LUT P0, RZ, R51, 0x80, RZ, 0xc0, !PT ;  /* 0x0000008033ff7812 */ /* 0x000fe4000780c0ff */
[----:B------:R-:W-:Y:S02]  /*2950*/  @!P5 LOP3.LUT R7, RZ, R7, RZ, 0x33, !PT ;  /* 0x00000007ff07d212 */ /* 0x000fe400078e33ff */
[----:B------:R-:W-:Y:S02]  /*2960*/  VOTE.ANY R6, PT, P6 ;  /* 0x0000000000067806 */ /* 0x000fe400030e0100 */
[----:B------:R-:W-:Y:S02]  /*2970*/  LOP3.LUT R7, R7, R2, RZ, 0xc0, !PT ;  /* 0x0000000207077212 */ /* 0x000fe400078ec0ff */
[----:B------:R-:W1:Y:S01]  /*2980*/  S2R R2, SR_LEMASK ;  /* 0x0000000000027919 */ /* 0x000e620000003a00 */
[----:B------:R-:W-:-:S04]  /*2990*/  @!P6 LOP3.LUT R6, RZ, R6, RZ, 0x33, !PT ;  /* 0x00000006ff06e212 */ /* 0x000fc800078e33ff */
[----:B------:R-:W-:Y:S02]  /*29a0*/  VOTE.ANY R8, PT, P0 ;  /* 0x0000000000087806 */ /* 0x000fe400000e0100 */
[----:B------:R-:W-:Y:S02]  /*29b0*/  LOP3.LUT R7, R6, R7, RZ, 0xc0, !PT ;  /* 0x0000000706077212 */ /* 0x000fe400078ec0ff */
[----:B------:R-:W-:-:S04]  /*29c0*/  @!P0 LOP3.LUT R8, RZ, R8, RZ, 0x33, !PT ;  /* 0x00000008ff088212 */ /* 0x000fc800078e33ff */
[----:B------:R-:W-:Y:S01]  /*29d0*/  LOP3.LUT R9, R8, R7, RZ, 0xc0, !PT ;  /* 0x0000000708097212 */ /* 0x000fe200078ec0ff */
[----:B------:R-:W-:-:S03]  /*29e0*/  IMAD.MOV.U32 R8, RZ, RZ, RZ ;  /* 0x000000ffff087224 */ /* 0x000fc600078e00ff */
[----:B------:R-:W0:Y:S01]  /*29f0*/  FLO.U32 R7, R9 ;  /* 0x0000000900077300 */ /* 0x000e2200000e0000 */
[----:B-1----:R-:W-:Y:S02]  /*2a00*/  LOP3.LUT R5, R2, R9, RZ, 0xc0, !PT ;  /* 0x0000000902057212 */ /* 0x002fe400078ec0ff */
[----:B0-----:R-:W-:-:S05]  /*2a10*/  ISETP.NE.AND P0, PT, R4, R7, PT ;  /* 0x000000070400720c */ /* 0x001fca0003f05270 */
[----:B------:R-:W0:Y:S08]  /*2a20*/  POPC R5, R5 ;  /* 0x0000000500057309 */ /* 0x000e300000000000 */
[----:B------:R-:W-:Y:S05]  /*2a30*/  @P0 BRA `(.L_x_30) ;  /* 0x0000000000040947 */ /* 0x000fea0003800000 */
[----:B0-----:R1:W2:Y:S02]  /*2a40*/  ATOMS.ADD R8, [R30], R5 ;  /* 0x000000051e08738c */ /* 0x0012a40000000000 */
.L_x_30:
[----:B------:R-:W-:Y:S05]  /*2a50*/  BSYNC.RECONVERGENT B0 ;  /* 0x0000000000007941 */ /* 0x000fea0003800200 */
.L_x_29:
[----:B------:R-:W3:Y:S01]  /*2a60*/  LDCU UR5, c[0x0][0x3c4] ;  /* 0x00007880ff0577ac */ /* 0x000ee20008000800 */
[----:B--2---:R2:W4:Y:S01]  /*2a70*/  SHFL.IDX PT, R8, R8, R7, 0x1f ;  /* 0x00001f0708087589 */ /* 0x00452200000e0000 */
[----:B------:R-:W-:Y:S01]  /*2a80*/  BSSY.RECONVERGENT B0, `(.L_x_31) ;  /* 0x0000023000007945 */ /* 0x000fe20003800200 */
[----:B------:R-:W-:Y:S01]  /*2a90*/  IMAD.MOV.U32 R12, RZ, RZ, RZ ;  /* 0x000000ffff0c7224 */ /* 0x000fe200078e00ff */
[----:B---3--:R-:W-:-:S04]  /*2aa0*/  SHF.R.U32.HI R6, RZ, UR5, R70 ;  /* 0x00000005ff067c19 */ /* 0x008fc80008011646 */
[----:B------:R-:W-:-:S04]  /*2ab0*/  LOP3.LUT R10, R6, UR4, RZ, 0x30, !PT ;  /* 0x00000004060a7c12 */ /* 0x000fc8000f8e30ff */
[----:B------:R-:W-:-:S13]  /*2ac0*/  R2P PR, R10, 0x7f ;  /* 0x0000007f0a007804 */ /* 0x000fda0000000000 */
[----:B------:R-:W-:Y:S02]  /*2ad0*/  VOTE.ANY R6, PT, P0 ;  /* 0x0000000000067806 */ /* 0x000fe400000e0100 */
[----:B------:R-:W-:Y:S02]  /*2ae0*/  VOTE.ANY R9, PT, P1 ;  /* 0x0000000000097806 */ /* 0x000fe400008e0100 */
[----:B------:R-:W-:Y:S02]  /*2af0*/  @!P0 LOP3.LUT R6, RZ, R6, RZ, 0x33, !PT ;  /* 0x00000006ff068212 */ /* 0x000fe400078e33ff */
[----:B------:R-:W-:Y:S02]  /*2b00*/  @!P1 LOP3.LUT R9, RZ, R9, RZ, 0x33, !PT ;  /* 0x00000009ff099212 */ /* 0x000fe400078e33ff */
[----:B------:R-:W-:Y:S02]  /*2b10*/  VOTE.ANY R11, PT, P2 ;  /* 0x00000000000b7806 */ /* 0x000fe400010e0100 */
[----:B------:R-:W-:-:S02]  /*2b20*/  LOP3.LUT R6, R9, R6, RZ, 0xc0, !PT ;  /* 0x0000000609067212 */ /* 0x000fc400078ec0ff */
[----:B------:R-:W-:Y:S02]  /*2b30*/  @!P2 LOP3.LUT R11, RZ, R11, RZ, 0x33, !PT ;  /* 0x0000000bff0ba212 */ /* 0x000fe400078e33ff */
[----:B------:R-:W-:Y:S02]  /*2b40*/  VOTE.ANY R9, PT, P3 ;  /* 0x0000000000097806 */ /* 0x000fe400018e0100 */
[----:B------:R-:W-:Y:S02]  /*2b50*/  LOP3.LUT R6, R11, R6, RZ, 0xc0, !PT ;  /* 0x000000060b067212 */ /* 0x000fe400078ec0ff */
[----:B------:R-:W-:Y:S02]  /*2b60*/  @!P3 LOP3.LUT R9, RZ, R9, RZ, 0x33, !PT ;  /* 0x00000009ff09b212 */ /* 0x000fe400078e33ff */
[----:B------:R-:W-:Y:S02]  /*2b70*/  LOP3.LUT P0, RZ, R10, 0x80, RZ, 0xc0, !PT ;  /* 0x000000800aff7812 */ /* 0x000fe4000780c0ff */
[----:B------:R-:W-:-:S02]  /*2b80*/  VOTE.ANY R11, PT, P4 ;  /* 0x00000000000b7806 */ /* 0x000fc400020e0100 */
[----:B------:R-:W-:Y:S02]  /*2b90*/  LOP3.LUT R6, R9, R6, RZ, 0xc0, !PT ;  /* 0x0000000609067212 */ /* 0x000fe400078ec0ff */
[----:B------:R-:W-:Y:S02]  /*2ba0*/  VOTE.ANY R9, PT, P5 ;  /* 0x0000000000097806 */ /* 0x000fe400028e0100 */
[----:B------:R-:W-:Y:S02]  /*2bb0*/  @!P4 LOP3.LUT R11, RZ, R11, RZ, 0x33, !PT ;  /* 0x0000000bff0bc212 */ /* 0x000fe400078e33ff */
[----:B------:R-:W-:Y:S02]  /*2bc0*/  @!P5 LOP3.LUT R9, RZ, R9, RZ, 0x33, !PT ;  /* 0x00000009ff09d212 */ /* 0x000fe400078e33ff */
[----:B------:R-:W-:Y:S02]  /*2bd0*/  LOP3.LUT R6, R11, R6, RZ, 0xc0, !PT ;  /* 0x000000060b067212 */ /* 0x000fe400078ec0ff */
[----:B------:R-:W-:-:S02]  /*2be0*/  VOTE.ANY R11, PT, P6 ;  /* 0x00000000000b7806 */ /* 0x000fc400030e0100 */
[----:B------:R-:W-:Y:S02]  /*2bf0*/  LOP3.LUT R6, R9, R6, RZ, 0xc0, !PT ;  /* 0x0000000609067212 */ /* 0x000fe400078ec0ff */
[----:B------:R-:W-:Y:S02]  /*2c00*/  VOTE.ANY R9, PT, P0 ;  /* 0x0000000000097806 */ /* 0x000fe400000e0100 */
[----:B------:R-:W-:Y:S02]  /*2c10*/  @!P6 LOP3.LUT R11, RZ, R11, RZ, 0x33, !PT ;  /* 0x0000000bff0be212 */ /* 0x000fe400078e33ff */
[----:B------:R-:W-:Y:S02]  /*2c20*/  @!P0 LOP3.LUT R9, RZ, R9, RZ, 0x33, !PT ;  /* 0x00000009ff098212 */ /* 0x000fe400078e33ff */
[----:B------:R-:W-:-:S04]  /*2c30*/  LOP3.LUT R6, R11, R6, RZ, 0xc0, !PT ;  /* 0x000000060b067212 */ /* 0x000fc800078ec0ff */
[----:B------:R-:W-:-:S04]  /*2c40*/  LOP3.LUT R11, R9, R6, RZ, 0xc0, !PT ;  /* 0x00000006090b7212 */ /* 0x000fc800078ec0ff */
[----:B------:R-:W3:Y:S01]  /*2c50*/  FLO.U32 R9, R11 ;  /* 0x0000000b00097300 */ /* 0x000ee200000e0000 */
[----:B------:R-:W-:-:S07]  /*2c60*/  LOP3.LUT R6, R2, R11, RZ, 0xc0, !PT ;  /* 0x0000000b02067212 */ /* 0x000fce00078ec0ff */
[----:B------:R-:W0:Y:S01]  /*2c70*/  POPC R6, R6 ;  /* 0x0000000600067309 */ /* 0x000e220000000000 */
[----:B---3--:R-:W-:-:S13]  /*2c80*/  ISETP.NE.AND P0, PT, R4, R9, PT ;  /* 0x000000090400720c */ /* 0x008fda0003f05270 */
[----:B0-2-4-:R-:W-:Y:S05]  /*2c90*/  @P0 BRA `(.L_x_32) ;  /* 0x0000000000040947 */ /* 0x015fea0003800000 */
[----:B------:R0:W2:Y:S02]  /*2ca0*/  ATOMS.ADD R12, [R31], R6 ;  /* 0x000000061f0c738c */ /* 0x0000a40000000000 */
.L_x_32:
[----:B------:R-:W-:Y:S05]  /*2cb0*/  BSYNC.RECONVERGENT B0 ;  /* 0x0000000000007941 */ /* 0x000fea0003800200 */
.L_x_31:
[----:B------:R-:W-:Y:S01]  /*2cc0*/  R2P PR, R50, 0x7f ;  /* 0x0000007f32007804 */ /* 0x000fe20000000000 */
[----:B------:R-:W-:-:S12]  /*2cd0*/  BSSY.RECONVERGENT B0, `(.L_x_33) ;  /* 0x0000021000007945 */ /* 0x000fd80003800200 */
        /* <DEDUP_REMOVED lines=22> */
[----:B------:R-:W-:Y:S01]  /*2e40*/  LOP3.LUT R7, R14, R7, RZ, 0xc0, !PT ;  /* 0x000000070e077212 */ /* 0x000fe200078ec0ff */
[----:B------:R-:W-:-:S03]  /*2e50*/  IMAD.MOV.U32 R14, RZ, RZ, RZ ;  /* 0x000000ffff0e7224 */ /* 0x000fc600078e00ff */
[----:B------:R-:W-:Y:S02]  /*2e60*/  LOP3.LUT R13, R10, R7, RZ, 0xc0, !PT ;  /* 0x000000070a0d7212 */ /* 0x000fe400078ec0ff */
[----:B--2---:R2:W3:Y:S02]  /*2e70*/  SHFL.IDX PT, R7, R12, R9, 0x1f ;  /* 0x00001f090c077589 */ /* 0x0044e400000e0000 */
[----:B------:R-:W4:Y:S01]  /*2e80*/  FLO.U32 R11, R13 ;  /* 0x0000000d000b7300 */ /* 0x000f2200000e0000 */
[----:B------:R-:W-:-:S07]  /*2e90*/  LOP3.LUT R10, R2, R13, RZ, 0xc0, !PT ;  /* 0x0000000d020a7212 */ /* 0x000fce00078ec0ff */
[----:B------:R-:W0:Y:S01]  /*2ea0*/  POPC R10, R10 ;  /* 0x0000000a000a7309 */ /* 0x000e220000000000 */
[----:B----4-:R-:W-:-:S13]  /*2eb0*/  ISETP.NE.AND P0, PT, R4, R11, PT ;  /* 0x0000000b0400720c */ /* 0x010fda0003f05270 */
[----:B0-23--:R-:W-:Y:S05]  /*2ec0*/  @P0 BRA `(.L_x_34) ;  /* 0x0000000000040947 */ /* 0x00dfea0003800000 */
[----:B------:R0:W2:Y:S02]  /*2ed0*/  ATOMS.ADD R14, [R29], R10 ;  /* 0x0000000a1d0e738c */ /* 0x0000a40000000000 */
.L_x_34:
[----:B------:R-:W-:Y:S05]  /*2ee0*/  BSYNC.RECONVERGENT B0 ;  /* 0x0000000000007941 */ /* 0x000fea0003800200 */
.L_x_33:
[----:B------:R-:W-:Y:S01]  /*2ef0*/  R2P PR, R49, 0x7f ;  /* 0x0000007f31007804 */ /* 0x000fe20000000000 */
[----:B--2---:R2:W3:Y:S01]  /*2f00*/  SHFL.IDX PT, R11, R14, R11, 0x1f ;  /* 0x00001f0b0e0b7589 */ /* 0x0044e200000e0000 */
[----:B------:R-:W-:Y:S11]  /*2f10*/  BSSY.RECONVERGENT B0, `(.L_x_35) ;  /* 0x0000020000007945 */ /* 0x000ff60003800200 */
[----:B------:R-:W-:-:S02]  /*2f20*/  VOTE.ANY R9, PT, P0 ;  /* 0x0000000000097806 */ /* 0x000fc400000e0100 */
[----:B------:R-:W-:Y:S02]  /*2f30*/  VOTE.ANY R12, PT, P1 ;  /* 0x00000000000c7806 */ /* 0x000fe400008e0100 */
[----:B------:R-:W-:Y:S02]  /*2f40*/  @!P0 LOP3.LUT R9, RZ, R9, RZ, 0x33, !PT ;  /* 0x00000009ff098212 */ /* 0x000fe400078e33ff */
[----:B------:R-:W-:Y:S02]  /*2f50*/  @!P1 LOP3.LUT R12, RZ, R12, RZ, 0x33, !PT ;  /* 0x0000000cff0c9212 */ /* 0x000fe400078e33ff */
[----:B-1----:R-:W-:Y:S02]  /*2f60*/  VOTE.ANY R30, PT, P2 ;  /* 0x00000000001e7806 */ /* 0x002fe400010e0100 */
[----:B------:R-:W-:Y:S02]  /*2f70*/  LOP3.LUT R9, R12, R9, RZ, 0xc0, !PT ;  /* 0x000000090c097212 */ /* 0x000fe400078ec0ff */
[----:B------:R-:W-:-:S02]  /*2f80*/  @!P2 LOP3.LUT R30, RZ, R30, RZ, 0x33, !PT ;  /* 0x0000001eff1ea212 */ /* 0x000fc400078e33ff */
[----:B------:R-:W-:Y:S02]  /*2f90*/  VOTE.ANY R12, PT, P3 ;  /* 0x00000000000c7806 */ /* 0x000fe400018e0100 */
[----:B------:R-:W-:Y:S02]  /*2fa0*/  LOP3.LUT R9, R30, R9, RZ, 0xc0, !PT ;  /* 0x000000091e097212 */ /* 0x000fe400078ec0ff */
[----:B------:R-:W-:Y:S02]  /*2fb0*/  @!P3 LOP3.LUT R12, RZ, R12, RZ, 0x33, !PT ;  /* 0x0000000cff0cb212 */ /* 0x000fe400078e33ff */
[----:B------:R-:W-:Y:S02]  /*2fc0*/  LOP3.LUT P0, RZ, R49, 0x80, RZ, 0xc0, !PT ;  /* 0x0000008031ff7812 */ /* 0x000fe4000780c0ff */
[----:B------:R-:W-:Y:S02]  /*2fd0*/  VOTE.ANY R30, PT, P4 ;  /* 0x00000000001e7806 */ /* 0x000fe400020e0100 */
[----:B------:R-:W-:-:S02]  /*2fe0*/  LOP3.LUT R9, R12, R9, RZ, 0xc0, !PT ;  /* 0x000000090c097212 */ /* 0x000fc400078ec0ff */
[----:B------:R-:W-:Y:S02]  /*2ff0*/  VOTE.ANY R12, PT, P5 ;  /* 0x00000000000c7806 */ /* 0x000fe400028e0100 */
[----:B------:R-:W-:Y:S02]  /*3000*/  @!P4 LOP3.LUT R30, RZ, R30, RZ, 0x33, !PT ;  /* 0x0000001eff1ec212 */ /* 0x000fe400078e33ff */
[----:B------:R-:W-:Y:S02]  /*3010*/  @!P5 LOP3.LUT R12, RZ, R12, RZ, 0x33, !PT ;  /* 0x0000000cff0cd212 */ /* 0x000fe400078e33ff */
[----:B------:R-:W-:Y:S02]  /*3020*/  LOP3.LUT R9, R30, R9, RZ, 0xc0, !PT ;  /* 0x000000091e097212 */ /* 0x000fe400078ec0ff */
[----:B------:R-:W-:Y:S02]  /*3030*/  VOTE.ANY R30, PT, P6 ;  /* 0x00000000001e7806 */ /* 0x000fe400030e0100 */
[----:B------:R-:W-:-:S02]  /*3040*/  LOP3.LUT R9, R12, R9, RZ, 0xc0, !PT ;  /* 0x000000090c097212 */ /* 0x000fc400078ec0ff */
[----:B------:R-:W-:Y:S02]  /*3050*/  VOTE.ANY R12, PT, P0 ;  /* 0x00000000000c7806 */ /* 0x000fe400000e0100 */
[----:B------:R-:W-:Y:S02]  /*3060*/  @!P6 LOP3.LUT R30, RZ, R30, RZ, 0x33, !PT ;  /* 0x0000001eff1ee212 */ /* 0x000fe400078e33ff */
[----:B------:R-:W-:Y:S02]  /*3070*/  @!P0 LOP3.LUT R12, RZ, R12, RZ, 0x33, !PT ;  /* 0x0000000cff0c8212 */ /* 0x000fe400078e33ff */
[----:B------:R-:W-:Y:S01]  /*3080*/  LOP3.LUT R9, R30, R9, RZ, 0xc0, !PT ;  /* 0x000000091e097212 */ /* 0x000fe200078ec0ff */
[----:B------:R-:W-:-:S03]  /*3090*/  IMAD.MOV.U32 R30, RZ, RZ, RZ ;  /* 0x000000ffff1e7224 */ /* 0x000fc600078e00ff */
[----:B0-----:R-:W-:-:S04]  /*30a0*/  LOP3.LUT R29, R12, R9, RZ, 0xc0, !PT ;  /* 0x000000090c1d7212 */ /* 0x001fc800078ec0ff */
[----:B------:R-:W0:Y:S01]  /*30b0*/  FLO.U32 R13, R29 ;  /* 0x0000001d000d7300 */ /* 0x000e2200000e0000 */
[----:B------:R-:W-:-:S07]  /*30c0*/  LOP3.LUT R9, R2, R29, RZ, 0xc0, !PT ;  /* 0x0000001d02097212 */ /* 0x000fce00078ec0ff */
[----:B------:R-:W1:Y:S01]  /*30d0*/  POPC R9, R9 ;  /* 0x0000000900097309 */ /* 0x000e620000000000 */
[----:B0-----:R-:W-:-:S13]  /*30e0*/  ISETP.NE.AND P0, PT, R4, R13, PT ;  /* 0x0000000d0400720c */ /* 0x001fda0003f05270 */
[----:B-123--:R-:W-:Y:S05]  /*30f0*/  @P0 BRA `(.L_x_36) ;  /* 0x0000000000040947 */ /* 0x00efea0003800000 */
[----:B------:R0:W1:Y:S02]  /*3100*/  ATOMS.ADD R30, [R28], R9 ;  /* 0x000000091c1e738c */ /* 0x0000640000000000 */
.L_x_36:
[----:B------:R-:W-:Y:S05]  /*3110*/  BSYNC.RECONVERGENT B0 ;  /* 0x0000000000007941 */ /* 0x000fea0003800200 */
.L_x_35:
[----:B------:R-:W-:Y:S01]  /*3120*/  R2P PR, R48, 0x7f ;  /* 0x0000007f30007804 */ /* 0x000fe20000000000 */
[----:B-1----:R1:W2:Y:S01]  /*3130*/  SHFL.IDX PT, R14, R30, R13, 0x1f ;  /* 0x00001f0d1e0e7589 */ /* 0x0022a200000e0000 */
[----:B------:R-:W-:Y:S01]  /*3140*/  BSSY.RECONVERGENT B0, `(.L_x_37) ;  /* 0x0000020000007945 */ /* 0x000fe20003800200 */
[----:B0-----:R-:W-:-:S10]  /*3150*/  IMAD.MOV.U32 R28, RZ, RZ, RZ ;  /* 0x000000ffff1c7224 */ /* 0x001fd400078e00ff */
        /* <DEDUP_REMOVED lines=24> */
[----:B------:R-:W0:Y:S01]  /*32e0*/  FLO.U32 R29, R31 ;  /* 0x0000001f001d7300 */ /* 0x000e2200000e0000 */
[----:B------:R-:W-:-:S07]  /*32f0*/  LOP3.LUT R12, R2, R31, RZ, 0xc0, !PT ;  /* 0x0000001f020c7212 */ /* 0x000fce00078ec0ff */
[----:B------:R-:W3:Y:S01]  /*3300*/  POPC R12, R12 ;  /* 0x0000000c000c7309 */ /* 0x000ee20000000000 */
[----:B0-----:R-:W-:-:S13]  /*3310*/  ISETP.NE.AND P0, PT, R4, R29, PT ;  /* 0x0000001d0400720c */ /* 0x001fda0003f05270 */
[----:B-123--:R-:W-:Y:S05]  /*3320*/  @P0 BRA `(.L_x_38) ;  /* 0x0000000000040947 */ /* 0x00efea0003800000 */
[----:B------:R0:W1:Y:S02]  /*3330*/  ATOMS.ADD R28, [R27], R12 ;  /* 0x0000000c1b1c738c */ /* 0x0000640000000000 */
.L_x_38:
[----:B------:R-:W-:Y:S05]  /*3340*/  BSYNC.RECONVERGENT B0 ;  /* 0x0000000000007941 */ /* 0x000fea0003800200 */
.L_x_37:
[----:B------:R-:W-:Y:S01]  /*3350*/  R2P PR, R47, 0x7f ;  /* 0x0000007f2f007804 */ /* 0x000fe20000000000 */
[----:B01----:R0:W1:Y:S01]  /*3360*/  SHFL.IDX PT, R27, R28, R29, 0x1f ;  /* 0x00001f1d1c1b7589 */ /* 0x00306200000e0000 */
[----:B------:R-:W-:Y:S11]  /*3370*/  BSSY.RECONVERGENT B0, `(.L_x_39) ;  /* 0x0000020000007945 */ /* 0x000ff60003800200 */
[----:B------:R-:W-:-:S02]  /*3380*/  VOTE.ANY R13, PT, P0 ;  /* 0x00000000000d7806 */ /* 0x000fc400000e0100 */
[----:B------:R-:W-:Y:S02]  /*3390*/  VOTE.ANY R30, PT, P1 ;  /* 0x00000000001e7806 */ /* 0x000fe400008e0100 */
[----:B------:R-:W-:Y:S02]  /*33a0*/  @!P0 LOP3.LUT R13, RZ, R13, RZ, 0x33, !PT ;  /* 0x0000000dff0d8212 */ /* 0x000fe400078e33ff */
[----:B------:R-:W-:Y:S02]  /*33b0*/  @!P1 LOP3.LUT R30, RZ, R30, RZ, 0x33, !PT ;  /* 0x0000001eff1e9212 */ /* 0x000fe400078e33ff */
[----:B------:R-:W-:Y:S02]  /*33c0*/  VOTE.ANY R48, PT, P2 ;  /* 0x0000000000307806 */ /* 0x000fe400010e0100 */
        /* <DEDUP_REMOVED lines=17> */
[----:B------:R-:W-:-:S04]  /*34e0*/  LOP3.LUT R13, R48, R13, RZ, 0xc0, !PT ;  /* 0x0000000d300d7212 */ /* 0x000fc800078ec0ff */
[----:B------:R-:W-:Y:S01]  /*34f0*/  LOP3.LUT R47, R30, R13, RZ, 0xc0, !PT ;  /* 0x0000000d1e2f7212 */ /* 0x000fe200078ec0ff */
[----:B------:R-:W-:-:S03]  /*3500*/  IMAD.MOV.U32 R30, RZ, RZ, RZ ;  /* 0x000000ffff1e7224 */ /* 0x000fc600078e00ff */
[----:B------:R-:W2:Y:S01]  /*3510*/  FLO.U32 R31, R47 ;  /* 0x0000002f001f7300 */ /* 0x000ea200000e0000 */
[----:B------:R-:W-:-:S07]  /*3520*/  LOP3.LUT R13, R2, R47, RZ, 0xc0, !PT ;  /* 0x0000002f020d7212 */ /* 0x000fce00078ec0ff */
[----:B------:R-:W3:Y:S01]  /*3530*/  POPC R13, R13 ;  /* 0x0000000d000d7309 */ /* 0x000ee20000000000 */
[----:B--2---:R-:W-:-:S13]  /*3540*/  ISETP.NE.AND P0, PT, R4, R31, PT ;  /* 0x0000001f0400720c */ /* 0x004fda0003f05270 */
[----:B01-3--:R-:W-:Y:S05]  /*3550*/  @P0 BRA `(.L_x_40) ;  /* 0x0000000000040947 */ /* 0x00bfea0003800000 */
[----:B------:R0:W1:Y:S02]  /*3560*/  ATOMS.ADD R30, [R26], R13 ;  /* 0x0000000d1a1e738c */ /* 0x0000640000000000 */
.L_x_40:
[----:B------:R-:W-:Y:S05]  /*3570*/  BSYNC.RECONVERGENT B0 ;  /* 0x0000000000007941 */ /* 0x000fea0003800200 */
.L_x_39:
[----:B------:R-:W-:Y:S01]  /*3580*/  R2P PR, R46, 0x7f ;  /* 0x0000007f2e007804 */ /* 0x000fe20000000000 */
[----:B-1----:R1:W2:Y:S01]  /*3590*/  SHFL.IDX PT, R28, R30, R31, 0x1f ;  /* 0x00001f1f1e1c7589 */ /* 0x0022a200000e0000 */
[----:B------:R-:W-:Y:S11]  /*35a0*/  BSSY.RECONVERGENT B0, `(.L_x_41) ;  /* 0x0000020000007945 */ /* 0x000ff60003800200 */
[----:B0-----:R-:W-:-:S02]  /*35b0*/  VOTE.ANY R26, PT, P0 ;  /* 0x00000000001a7806 */ /* 0x001fc400000e0100 */
        /* <DEDUP_REMOVED lines=9> */
[----:B------:R-:W-:Y:S01]  /*3650*/  LOP3.LUT P0, RZ, R46, 0x80, RZ, 0xc0, !PT ;  /* 0x000000802eff7812 */ /* 0x000fe2000780c0ff */
[----:B------:R-:W-:Y:S01]  /*3660*/  IMAD.MOV.U32 R46, RZ, RZ, RZ ;  /* 0x000000ffff2e7224 */ /* 0x000fe200078e00ff */
        /* <DEDUP_REMOVED lines=19> */
.L_x_42:
[----:B------:R-:W-:Y:S05]  /*37a0*/  BSYNC.RECONVERGENT B0 ;  /* 0x0000000000007941 */ /* 0x000fea0003800200 */
.L_x_41:
        /* <DEDUP_REMOVED lines=27> */
[----:B------:R-:W-:-:S04]  /*3960*/  LOP3.LUT R45, R30, R25, RZ, 0xc0, !PT ;  /* 0x000000191e2d7212 */ /* 0x000fc800078ec0ff */
[----:B------:R-:W0:Y:S01]  /*3970*/  FLO.U32 R31, R45 ;  /* 0x0000002d001f7300 */ /* 0x000e2200000e0000 */
[----:B------:R-:W-:-:S07]  /*3980*/  LOP3.LUT R25, R2, R45, RZ, 0xc0, !PT ;  /* 0x0000002d02197212 */ /* 0x000fce00078ec0ff */
[----:B------:R-:W3:Y:S01]  /*3990*/  POPC R25, R25 ;  /* 0x0000001900197309 */ /* 0x000ee20000000000 */
[----:B0-----:R-:W-:-:S13]  /*39a0*/  ISETP.NE.AND P0, PT, R4, R31, PT ;  /* 0x0000001f0400720c */ /* 0x001fda0003f05270 */
[----:B-123--:R-:W-:Y:S05]  /*39b0*/  @P0 BRA `(.L_x_44) ;  /* 0x0000000000080947 */ /* 0x00efea0003800000 */
[----:B------:R-:W2:Y:S04]  /*39c0*/  LDL.LU R47, [R1+0x4] ;  /* 0x00000400012f7983 */ /* 0x000ea80000300800 */
[----:B--2---:R0:W1:Y:S02]  /*39d0*/  ATOMS.ADD R48, [R47], R25 ;  /* 0x000000192f30738c */ /* 0x0040640000000000 */
.L_x_44:
[----:B------:R-:W-:Y:S05]  /*39e0*/  BSYNC.RECONVERGENT B0 ;  /* 0x0000000000007941 */ /* 0x000fea0003800200 */
.L_x_43:
[----:B------:R-:W-:Y:S01]  /*39f0*/  R2P PR, R44, 0x7f ;  /* 0x0000007f2c007804 */ /* 0x000fe20000000000 */
[----:B------:R-:W-:Y:S01]  /*3a00*/  BSSY.RECONVERGENT B0, `(.L_x_45) ;  /* 0x0000022000007945 */ /* 0x000fe20003800200 */
[----:B------:R-:W-:-:S11]  /*3a10*/  IMAD.MOV.U32 R46, RZ, RZ, RZ ;  /* 0x000000ffff2e7224 */ /* 0x000fd600078e00ff */
[----:B------:R-:W-:Y:S02]  /*3a20*/  VOTE.ANY R30, PT, P0 ;  /* 0x00000000001e7806 */ /* 0x000fe400000e0100 */
[----:B------:R-:W-:Y:S02]  /*3a30*/  VOTE.ANY R45, PT, P1 ;  /* 0x00000000002d7806 */ /* 0x000fe400008e0100 */
[----:B------:R-:W-:Y:S02]  /*3a40*/  @!P0 LOP3.LUT R30, RZ, R30, RZ, 0x33, !PT ;  /* 0x0000001eff1e8212 */ /* 0x000fe400078e33ff */
[----:B------:R-:W-:Y:S02]  /*3a50*/  @!P1 LOP3.LUT R45, RZ, R45, RZ, 0x33, !PT ;  /* 0x0000002dff2d9212 */ /* 0x000fe400078e33ff */
[----:B0-----:R-:W-:Y:S02]  /*3a60*/  VOTE.ANY R47, PT, P2 ;  /* 0x00000000002f7806 */ /* 0x001fe400010e0100 */
[----:B------:R-:W-:-:S02]  /*3a70*/  LOP3.LUT R30, R45, R30, RZ, 0xc0, !PT ;  /* 0x0000001e2d1e7212 */ /* 0x000fc400078ec0ff */
[----:B------:R-:W-:Y:S02]  /*3a80*/  @!P2 LOP3.LUT R47, RZ, R47, RZ, 0x33, !PT ;  /* 0x0000002fff2fa212 */ /* 0x000fe400078e33ff */
[----:B------:R-:W-:Y:S02]  /*3a90*/  VOTE.ANY R45, PT, P3 ;  /* 0x00000000002d7806 */ /* 0x000fe400018e0100 */
[----:B------:R-:W-:Y:S02]  /*3aa0*/  LOP3.LUT R30, R47, R30, RZ, 0xc0, !PT ;  /* 0x0000001e2f1e7212 */ /* 0x000fe400078ec0ff */
[----:B------:R-:W-:Y:S02]  /*3ab0*/  @!P3 LOP3.LUT R45, RZ, R45, RZ, 0x33, !PT ;  /* 0x0000002dff2db212 */ /* 0x000fe400078e33ff */
[----:B------:R-:W-:Y:S02]  /*3ac0*/  LOP3.LUT P0, RZ, R44, 0x80, RZ, 0xc0, !PT ;  /* 0x000000802cff7812 */ /* 0x000fe4000780c0ff */
[----:B------:R-:W-:Y:S01]  /*3ad0*/  VOTE.ANY R47, PT, P4 ;  /* 0x00000000002f7806 */ /* 0x000fe200020e0100 */
[----:B-1----:R0:W1:Y:S01]  /*3ae0*/  SHFL.IDX PT, R44, R48, R31, 0x1f ;  /* 0x00001f1f302c7589 */ /* 0x00206200000e0000 */
        /* <DEDUP_REMOVED lines=12> */
[----:B------:R-:W2:Y:S01]  /*3bb0*/  FLO.U32 R45, R47 ;  /* 0x0000002f002d7300 */ /* 0x000ea200000e0000 */
[----:B------:R-:W-:-:S07]  /*3bc0*/  LOP3.LUT R30, R2, R47, RZ, 0xc0, !PT ;  /* 0x0000002f021e7212 */ /* 0x000fce00078ec0ff */
[----:B------:R-:W3:Y:S01]  /*3bd0*/  POPC R30, R30 ;  /* 0x0000001e001e7309 */ /* 0x000ee20000000000 */
[----:B--2---:R-:W-:-:S13]  /*3be0*/  ISETP.NE.AND P0, PT, R4, R45, PT ;  /* 0x0000002d0400720c */ /* 0x004fda0003f05270 */
[----:B01-3--:R-:W-:Y:S05]  /*3bf0*/  @P0 BRA `(.L_x_46) ;  /* 0x0000000000080947 */ /* 0x00bfea0003800000 */
[----:B------:R-:W2:Y:S04]  /*3c00*/  LDL.LU R49, [R1] ;  /* 0x0000000001317983 */ /* 0x000ea80000300800 */
[----:B--2---:R0:W1:Y:S02]  /*3c10*/  ATOMS.ADD R46, [R49], R30 ;  /* 0x0000001e312e738c */ /* 0x0040640000000000 */
.L_x_46:
[----:B------:R-:W-:Y:S05]  /*3c20*/  BSYNC.RECONVERGENT B0 ;  /* 0x0000000000007941 */ /* 0x000fea0003800200 */
.L_x_45:
        /* <DEDUP_REMOVED lines=13> */
[----:B------:R-:W-:Y:S01]  /*3d00*/  VOTE.ANY R50, PT, P4 ;  /* 0x0000000000327806 */ /* 0x000fe200020e0100 */
[----:B-1----:R1:W2:Y:S01]  /*3d10*/  SHFL.IDX PT, R43, R46, R45, 0x1f ;  /* 0x00001f2d2e2b7589 */ /* 0x0022a200000e0000 */
        /* <DEDUP_REMOVED lines=11> */
[----:B0-----:R-:W-:Y:S01]  /*3dd0*/  LOP3.LUT R49, R48, R31, RZ, 0xc0, !PT ;  /* 0x0000001f30317212 */ /* 0x001fe200078ec0ff */
[----:B------:R-:W-:-:S03]  /*3de0*/  IMAD.MOV.U32 R48, RZ, RZ, RZ ;  /* 0x000000ffff307224 */ /* 0x000fc600078e00ff */
[----:B------:R-:W0:Y:S01]  /*3df0*/  FLO.U32 R47, R49 ;  /* 0x00000031002f7300 */ /* 0x000e2200000e0000 */
[----:B------:R-:W-:-:S07]  /*3e00*/  LOP3.LUT R31, R2, R49, RZ, 0xc0, !PT ;  /* 0x00000031021f7212 */ /* 0x000fce00078ec0ff */
[----:B------:R-:W3:Y:S01]  /*3e10*/  POPC R31, R31 ;  /* 0x0000001f001f7309 */ /* 0x000ee20000000000 */
[----:B0-----:R-:W-:-:S13]  /*3e20*/  ISETP.NE.AND P0, PT, R4, R47, PT ;  /* 0x0000002f0400720c */ /* 0x001fda0003f05270 */
[----:B-123--:R-:W-:Y:S05]  /*3e30*/  @P0 BRA `(.L_x_48) ;  /* 0x0000000000040947 */ /* 0x00efea0003800000 */
[----:B------:R0:W1:Y:S02]  /*3e40*/  ATOMS.ADD R48, [R24], R31 ;  /* 0x0000001f1830738c */ /* 0x0000640000000000 */
.L_x_48:
[----:B------:R-:W-:Y:S05]  /*3e50*/  BSYNC.RECONVERGENT B0 ;  /* 0x0000000000007941 */ /* 0x000fea0003800200 */
.L_x_47:
[----:B------:R-:W-:Y:S01]  /*3e60*/  R2P PR, R42, 0x7f ;  /* 0x0000007f2a007804 */ /* 0x000fe20000000000 */
[----:B------:R-:W-:Y:S01]  /*3e70*/  BSSY.RECONVERGENT B0, `(.L_x_49) ;  /* 0x0000021000007945 */ /* 0x000fe20003800200 */
[----:B------:R-:W-:-:S11]  /*3e80*/  IMAD.MOV.U32 R46, RZ, RZ, RZ ;  /* 0x000000ffff2e7224 */ /* 0x000fd600078e00ff */
[----:B0-----:R-:W-:Y:S02]  /*3e90*/  VOTE.ANY R24, PT, P0 ;  /* 0x0000000000187806 */ /* 0x001fe400000e0100 */
        /* <DEDUP_REMOVED lines=29> */
[----:B------:R0:W1:Y:S02]  /*4070*/  ATOMS.ADD R46, [R23], R24 ;  /* 0x00000018172e738c */ /* 0x0000640000000000 */
.L_x_50:
[----:B------:R-:W-:Y:S05]  /*4080*/  BSYNC.RECONVERGENT B0 ;  /* 0x0000000000007941 */ /* 0x000fea0003800200 */
.L_x_49:
[----:B------:R-:W-:Y:S01]  /*4090*/  R2P PR, R41, 0x7f ;  /* 0x0000007f29007804 */ /* 0x000fe20000000000 */
[----:B------:R-:W-:-:S12]  /*40a0*/  BSSY.RECONVERGENT B0, `(.L_x_51) ;  /* 0x0000021000007945 */ /* 0x000fd80003800200 */
        /* <DEDUP_REMOVED lines=23> */
[----:B------:R-:W-:Y:S01]  /*4220*/  LOP3.LUT R49, R48, R23, RZ, 0xc0, !PT ;  /* 0x0000001730317212 */ /* 0x000fe200078ec0ff */
[----:B------:R-:W-:Y:S01]  /*4230*/  IMAD.MOV.U32 R48, RZ, RZ, RZ ;  /* 0x000000ffff307224 */ /* 0x000fe200078e00ff */
[----:B-1----:R0:W1:Y:S02]  /*4240*/  SHFL.IDX PT, R23, R46, R45, 0x1f ;  /* 0x00001f2d2e177589 */ /* 0x00206400000e0000 */
[----:B------:R-:W2:Y:S01]  /*4250*/  FLO.U32 R47, R49 ;  /* 0x00000031002f7300 */ /* 0x000ea200000e0000 */
[----:B------:R-:W-:-:S07]  /*4260*/  LOP3.LUT R41, R2, R49, RZ, 0xc0, !PT ;  /* 0x0000003102297212 */ /* 0x000fce00078ec0ff */
[----:B------:R-:W3:Y:S01]  /*4270*/  POPC R41, R41 ;  /* 0x0000002900297309 */ /* 0x000ee20000000000 */
[----:B--2---:R-:W-:-:S13]  /*4280*/  ISETP.NE.AND P0, PT, R4, R47, PT ;  /* 0x0000002f0400720c */ /* 0x004fda0003f05270 */
[----:B01-3--:R-:W-:Y:S05]  /*4290*/  @P0 BRA `(.L_x_52) ;  /* 0x0000000000040947 */ /* 0x00bfea0003800000 */
[----:B------:R0:W1:Y:S02]  /*42a0*/  ATOMS.ADD R48, [R22], R41 ;  /* 0x000000291630738c */ /* 0x0000640000000000 */
.L_x_52:
[----:B------:R-:W-:Y:S05]  /*42b0*/  BSYNC.RECONVERGENT B0 ;  /* 0x0000000000007941 */ /* 0x000fea0003800200 */
.L_x_51:
        /* <DEDUP_REMOVED lines=34> */
.L_x_54:
[----:B------:R-:W-:Y:S05]  /*44e0*/  BSYNC.RECONVERGENT B0 ;  /* 0x0000000000007941 */ /* 0x000fea0003800200 */
.L_x_53:
        /* <DEDUP_REMOVED lines=34> */
.L_x_56:
[----:B------:R-:W-:Y:S05]  /*4710*/  BSYNC.RECONVERGENT B0 ;  /* 0x0000000000007941 */ /* 0x000fea0003800200 */
.L_x_55:
        /* <DEDUP_REMOVED lines=34> */
.L_x_58:
[----:B------:R-:W-:Y:S05]  /*4940*/  BSYNC.RECONVERGENT B0 ;  /* 0x0000000000007941 */ /* 0x000fea0003800200 */
.L_x_57:
        /* <DEDUP_REMOVED lines=34> */
.L_x_60:
[----:B------:R-:W-:Y:S05]  /*4b70*/  BSYNC.RECONVERGENT B0 ;  /* 0x0000000000007941 */ /* 0x000fea0003800200 */
.L_x_59:
        /* <DEDUP_REMOVED lines=26> */
[----:B------:R-:W-:Y:S02]  /*4d20*/  LOP3.LUT R49, R45, R18, RZ, 0xc0, !PT ;  /* 0x000000122d317212 */ /* 0x000fe400078ec0ff */
[----:B-1----:R0:W1:Y:S02]  /*4d30*/  SHFL.IDX PT, R18, R48, R47, 0x1f ;  /* 0x00001f2f30127589 */ /* 0x00206400000e0000 */
[----:B------:R-:W2:Y:S01]  /*4d40*/  FLO.U32 R45, R49 ;  /* 0x00000031002d7300 */ /* 0x000ea200000e0000 */
[----:B------:R-:W-:-:S07]  /*4d50*/  LOP3.LUT R34, R2, R49, RZ, 0xc0, !PT ;  /* 0x0000003102227212 */ /* 0x000fce00078ec0ff */
[----:B------:R-:W3:Y:S01]  /*4d60*/  POPC R34, R34 ;  /* 0x0000002200227309 */ /* 0x000ee20000000000 */
[----:B--2---:R-:W-:-:S13]  /*4d70*/  ISETP.NE.AND P0, PT, R4, R45, PT ;  /* 0x0000002d0400720c */ /* 0x004fda0003f05270 */
[----:B01-3--:R-:W-:Y:S05]  /*4d80*/  @P0 BRA `(.L_x_62) ;  /* 0x0000000000040947 */ /* 0x00bfea0003800000 */
[----:B------:R0:W1:Y:S02]  /*4d90*/  ATOMS.ADD R46, [R17], R34 ;  /* 0x00000022112e738c */ /* 0x0000640000000000 */
.L_x_62:
[----:B------:R-:W-:Y:S05]  /*4da0*/  BSYNC.RECONVERGENT B0 ;  /* 0x0000000000007941 */ /* 0x000fea0003800200 */
.L_x_61:
        /* <DEDUP_REMOVED lines=28> */
[----:B------:R-:W0:Y:S01]  /*4f70*/  FLO.U32 R33, R47 ;  /* 0x0000002f00217300 */ /* 0x000e2200000e0000 */
[----:B------:R-:W-:-:S07]  /*4f80*/  LOP3.LUT R17, R2, R47, RZ, 0xc0, !PT ;  /* 0x0000002f02117212 */ /* 0x000fce00078ec0ff */
[----:B------:R-:W3:Y:S01]  /*4f90*/  POPC R17, R17 ;  /* 0x0000001100117309 */ /* 0x000ee20000000000 */
[----:B0-----:R-:W-:-:S13]  /*4fa0*/  ISETP.NE.AND P0, PT, R4, R33, PT ;  /* 0x000000210400720c */ /* 0x001fda0003f05270 */
[----:B-123--:R-:W-:Y:S05]  /*4fb0*/  @P0 BRA `(.L_x_64) ;  /* 0x0000000000040947 */ /* 0x00efea0003800000 */
[----:B------:R0:W1:Y:S02]  /*4fc0*/  ATOMS.ADD R48, [R16], R17 ;  /* 0x000000111030738c */ /* 0x0000640000000000 */
.L_x_64:
[----:B------:R-:W-:Y:S05]  /*4fd0*/  BSYNC.RECONVERGENT B0 ;  /* 0x0000000000007941 */ /* 0x000fea0003800200 */
.L_x_63:
[----:B------:R-:W-:Y:S01]  /*4fe0*/  R2P PR, R32, 0x7f ;  /* 0x0000007f20007804 */ /* 0x000fe20000000000 */
[----:B-1----:R1:W2:Y:S01]  /*4ff0*/  SHFL.IDX PT, R48, R48, R33, 0x1f ;  /* 0x00001f2130307589 */ /* 0x0022a200000e0000 */
[----:B------:R-:W-:Y:S01]  /*5000*/  BSSY.RECONVERGENT B0, `(.L_x_65) ;  /* 0x0000021000007945 */ /* 0x000fe20003800200 */
[----:B------:R-:W-:Y:S02]  /*5010*/  IMAD.IADD R8, R5, 0x1, R8 ;  /* 0x0000000105087824 */ /* 0x000fe400078e0208 */
[----:B------:R-:W-:-:S08]  /*5020*/  IMAD.MOV.U32 R5, RZ, RZ, RZ ;  /* 0x000000ffff057224 */ /* 0x000fd000078e00ff */
        /* <DEDUP_REMOVED lines=30> */
.L_x_66:
[----:B------:R-:W-:Y:S05]  /*5210*/  BSYNC.RECONVERGENT B0 ;  /* 0x0000000000007941 */ /* 0x000fea0003800200 */
.L_x_65:
[----:B------:R-:W2:Y:S01]  /*5220*/  LDL.LU R4, [R1+0x8] ;  /* 0x0000080001047983 */ /* 0x000ea20000300800 */
[----:B------:R-:W-:Y:S01]  /*5230*/  IMAD.IADD R6, R6, 0x1, R7 ;  /* 0x0000000106067824 */ /* 0x000fe200078e0207 */
[----:B------:R-:W-:Y:S01]  /*5240*/  BSSY B1, `(.L_x_67) ;  /* 0x000006c000017945 */ /* 0x000fe20003800000 */
[----:B------:R-:W-:Y:S01]  /*5250*/  IMAD.IADD R10, R10, 0x1, R11 ;  /* 0x000000010a0a7824 */ /* 0x000fe200078e020b */
[----:B-1----:R-:W0:Y:S01]  /*5260*/  SHFL.IDX PT, R5, R5, R16, 0x1f ;  /* 0x00001f1005057589 */ /* 0x002e2200000e0000 */
[----:B------:R-:W-:Y:S02]  /*5270*/  IMAD.IADD R14, R9, 0x1, R14 ;  /* 0x00000001090e7824 */ /* 0x000fe400078e020e */
[--C-:B------:R-:W-:Y:S01]  /*5280*/  IMAD R8, R8, 0x4, R73.reuse ;  /* 0x0000000408087824 */ /* 0x100fe200078e0249 */
[----:B------:R-:W-:Y:S01]  /*5290*/  BAR.SYNC.DEFER_BLOCKING 0x0 ;  /* 0x0000000000007b1d */ /* 0x000fe20000010000 */
[----:B------:R-:W-:Y:S02]  /*52a0*/  IMAD.IADD R28, R13, 0x1, R28 ;  /* 0x000000010d1c7824 */ /* 0x000fe400078e021c */
[----:B------:R-:W-:-:S02]  /*52b0*/  IMAD R7, R6, 0x4, R73 ;  /* 0x0000000406077824 */ /* 0x000fc400078e0249 */
[----:B------:R-:W-:Y:S02]  /*52c0*/  IMAD.IADD R26, R26, 0x1, R29 ;  /* 0x000000011a1a7824 */ /* 0x000fe400078e021d */
[--C-:B------:R-:W-:Y:S02]  /*52d0*/  IMAD R10, R10, 0x4, R73.reuse ;  /* 0x000000040a0a7824 */ /* 0x100fe400078e0249 */
[----:B------:R-:W-:Y:S02]  /*52e0*/  IMAD.IADD R44, R25, 0x1, R44 ;  /* 0x00000001192c7824 */ /* 0x000fe400078e022c */
[----:B------:R-:W-:Y:S02]  /*52f0*/  IMAD R9, R14, 0x4, R73 ;  /* 0x000000040e097824 */ /* 0x000fe400078e0249 */
[----:B------:R-:W-:Y:S02]  /*5300*/  IMAD.IADD R42, R31, 0x1, R42 ;  /* 0x000000011f2a7824 */ /* 0x000fe400078e022a */
[----:B------:R-:W-:-:S02]  /*5310*/  IMAD.IADD R24, R24, 0x1, R23 ;  /* 0x0000000118187824 */ /* 0x000fc400078e0217 */
[----:B------:R-:W-:Y:S02]  /*5320*/  IMAD R6, R26, 0x4, R73 ;  /* 0x000000041a067824 */ /* 0x000fe400078e0249 */
[----:B------:R-:W-:Y:S02]  /*5330*/  IMAD.IADD R40, R41, 0x1, R40 ;  /* 0x0000000129287824 */ /* 0x000fe400078e0228 */
[----:B0-----:R-:W-:Y:S02]  /*5340*/  IMAD.IADD R2, R2, 0x1, R5 ;  /* 0x0000000102027824 */ /* 0x001fe400078e0205 */
[--C-:B------:R-:W-:Y:S01]  /*5350*/  IMAD R5, R28, 0x4, R73.reuse ;  /* 0x000000041c057824 */ /* 0x100fe200078e0249 */
[----:B------:R0:W-:Y:S01]  /*5360*/  STS [R8+-0x4], R71 ;  /* 0xfffffc4708007388 */ /* 0x0001e20000000800 */
[----:B------:R-:W-:Y:S02]  /*5370*/  IMAD R11, R44, 0x4, R73 ;  /* 0x000000042c0b7824 */ /* 0x000fe400078e0249 */
[----:B------:R-:W-:Y:S01]  /*5380*/  IMAD.IADD R22, R22, 0x1, R37 ;  /* 0x0000000116167824 */ /* 0x000fe200078e0225 */
[----:B------:R1:W-:Y:S01]  /*5390*/  STS [R7+-0x4], R70 ;  /* 0xfffffc4607007388 */ /* 0x0003e20000000800 */
[----:B------:R-:W-:-:S02]  /*53a0*/  IMAD.IADD R36, R21, 0x1, R36 ;  /* 0x0000000115247824 */ /* 0x000fc400078e0224 */
[----:B------:R-:W-:Y:S01]  /*53b0*/  IMAD.IADD R20, R20, 0x1, R35 ;  /* 0x0000000114147824 */ /* 0x000fe200078e0223 */
[----:B------:R3:W-:Y:S01]  /*53c0*/  STS [R10+-0x4], R69 ;  /* 0xfffffc450a007388 */ /* 0x0007e20000000800 */
[----:B------:R-:W-:Y:S02]  /*53d0*/  IMAD.IADD R18, R19, 0x1, R18 ;  /* 0x0000000113127824 */ /* 0x000fe400078e0212 */
[----:B0-----:R-:W-:Y:S01]  /*53e0*/  IMAD R8, R24, 0x4, R73 ;  /* 0x0000000418087824 */ /* 0x001fe200078e0249 */
[----:B------:R0:W-:Y:S01]  /*53f0*/  STS [R9+-0x4], R68 ;  /* 0xfffffc4409007388 */ /* 0x0001e20000000800 */
[----:B------:R-:W-:Y:S02]  /*5400*/  IMAD.IADD R34, R34, 0x1, R45 ;  /* 0x0000000122227824 */ /* 0x000fe400078e022d */
[----:B-1----:R-:W-:Y:S02]  /*5410*/  IMAD R7, R42, 0x4, R73 ;  /* 0x000000042a077824 */ /* 0x002fe400078e0249 */
[----:B------:R-:W-:-:S02]  /*5420*/  IMAD.IADD R48, R17, 0x1, R48 ;  /* 0x0000000111307824 */ /* 0x000fc400078e0230 */
[--C-:B---3--:R-:W-:Y:S02]  /*5430*/  IMAD R10, R22, 0x4, R73.reuse ;  /* 0x00000004160a7824 */ /* 0x108fe400078e0249 */
[--C-:B------:R-:W-:Y:S02]  /*5440*/  IMAD R13, R36, 0x4, R73.reuse ;  /* 0x00000004240d7824 */ /* 0x100fe400078e0249 */
[--C-:B0-----:R-:W-:Y:S02]  /*5450*/  IMAD R9, R40, 0x4, R73.reuse ;  /* 0x0000000428097824 */ /* 0x101fe400078e0249 */
[----:B------:R-:W-:Y:S01]  /*5460*/  IMAD R2, R2, 0x4, R73 ;  /* 0x0000000402027824 */ /* 0x000fe200078e0249 */
[----:B--2---:R-:W-:Y:S01]  /*5470*/  ISETP.NE.AND P0, PT, R4, RZ, PT ;  /* 0x000000ff0400720c */ /* 0x004fe20003f05270 */
[----:B------:R-:W-:Y:S02]  /*5480*/  IMAD.IADD R4, R12, 0x1, R27 ;  /* 0x000000010c047824 */ /* 0x000fe400078e021b */
[----:B------:R-:W-:-:S02]  /*5490*/  IMAD.IADD R12, R30, 0x1, R43 ;  /* 0x000000011e0c7824 */ /* 0x000fc400078e022b */
[--C-:B------:R-:W-:Y:S02]  /*54a0*/  IMAD R4, R4, 0x4, R73.reuse ;  /* 0x0000000404047824 */ /* 0x100fe400078e0249 */
[----:B------:R-:W-:-:S03]  /*54b0*/  IMAD R12, R12, 0x4, R73 ;  /* 0x000000040c0c7824 */ /* 0x000fc600078e0249 */
[----:B------:R0:W-:Y:S04]  /*54c0*/  STS [R4+-0x4], R67 ;  /* 0xfffffc4304007388 */ /* 0x0001e80000000800 */
[----:B------:R1:W-:Y:S04]  /*54d0*/  STS [R5+-0x4], R66 ;  /* 0xfffffc4205007388 */ /* 0x0003e80000000800 */
[----:B------:R2:W-:Y:S01]  /*54e0*/  STS [R6+-0x4], R65 ;  /* 0xfffffc4106007388 */ /* 0x0005e20000000800 */
[----:B0-----:R-:W-:-:S03]  /*54f0*/  IMAD R4, R20, 0x4, R73 ;  /* 0x0000000414047824 */ /* 0x001fc600078e0249 */
[----:B------:R0:W-:Y:S01]  /*5500*/  STS [R11+-0x4], R64 ;  /* 0xfffffc400b007388 */ /* 0x0001e20000000800 */
[----:B-1----:R-:W-:-:S03]  /*5510*/  IMAD R5, R18, 0x4, R73 ;  /* 0x0000000412057824 */ /* 0x002fc600078e0249 */
[----:B------:R-:W-:Y:S01]  /*5520*/  STS [R12+-0x4], R63 ;  /* 0xfffffc3f0c007388 */ /* 0x000fe20000000800 */
[----:B--2---:R-:W-:-:S03]  /*5530*/  IMAD R6, R34, 0x4, R73 ;  /* 0x0000000422067824 */ /* 0x004fc600078e0249 */
[----:B------:R-:W-:Y:S01]  /*5540*/  STS [R7+-0x4], R62 ;  /* 0xfffffc3e07007388 */ /* 0x000fe20000000800 */
[----:B0-----:R-:W-:-:S03]  /*5550*/  IMAD R11, R48, 0x4, R73 ;  /* 0x00000004300b7824 */ /* 0x001fc600078e0249 */
[----:B------:R-:W-:Y:S04]  /*5560*/  STS [R8+-0x4], R61 ;  /* 0xfffffc3d08007388 */ /* 0x000fe80000000800 */
[----:B------:R-:W-:Y:S04]  /*5570*/  STS [R9+-0x4], R60 ;  /* 0xfffffc3c09007388 */ /* 0x000fe80000000800 */
[----:B------:R-:W-:Y:S04]  /*5580*/  STS [R10+-0x4], R59 ;  /* 0xfffffc3b0a007388 */ /* 0x000fe80000000800 */
[----:B------:R0:W-:Y:S04]  /*5590*/  STS [R13+-0x4], R58 ;  /* 0xfffffc3a0d007388 */ /* 0x0001e80000000800 */
[----:B------:R1:W-:Y:S04]  /*55a0*/  STS [R4+-0x4], R57 ;  /* 0xfffffc3904007388 */ /* 0x0003e80000000800 */
[----:B------:R1:W-:Y:S01]  /*55b0*/  STS [R5+-0x4], R56 ;  /* 0xfffffc3805007388 */ /* 0x0003e20000000800 */
[----:B0-----:R-:W-:-:S03]  /*55c0*/  IMAD R13, R39, 0x8, R73 ;  /* 0x00000008270d7824 */ /* 0x001fc600078e0249 */
[----:B------:R1:W-:Y:S04]  /*55d0*/  STS [R6+-0x4], R55 ;  /* 0xfffffc3706007388 */ /* 0x0003e80000000800 */
[----:B------:R1:W-:Y:S04]  /*55e0*/  STS [R11+-0x4], R54 ;  /* 0xfffffc360b007388 */ /* 0x0003e80000000800 */
[----:B------:R1:W-:Y:S01]  /*55f0*/  STS [R2+-0x4], R53 ;  /* 0xfffffc3502007388 */ /* 0x0003e20000000800 */
[----:B------:R-:W-:Y:S05]  /*5600*/  @P0 BRA `(.L_x_68) ;  /* 0x0000000000bc0947 */ /* 0x000fea0003800000 */
[----:B------:R-:W1:Y:S02]  /*5610*/  LDCU.64 UR8, c[0x0][0x398] ;  /* 0x00007300ff0877ac */ /* 0x000e640008000a00 */
[----:B-1----:R-:W-:-:S04]  /*5620*/  LEA R6, P0, R39, UR8, 0x3 ;  /* 0x0000000827067c11 */ /* 0x002fc8000f8018ff */
[----:B------:R-:W-:-:S05]  /*5630*/  LEA.HI.X R7, R39, UR9, RZ, 0x3, P0 ;  /* 0x0000000927077c11 */ /* 0x000fca00080f1cff */
[----:B------:R-:W2:Y:S01]  /*5640*/  LDG.E.64 R4, desc[UR6][R6.64] ;  /* 0x0000000606047981 */ /* 0x000ea2000c1e1b00 */
[----:B------:R-:W-:Y:S02]  /*5650*/  SHF.R.S32.HI R9, RZ, 0x1f, R3 ;  /* 0x0000001fff097819 */ /* 0x000fe40000011403 */
[----:B--2---:R-:W-:-:S05]  /*5660*/  IADD3 R4, P0, PT, -R3, R4, RZ ;  /* 0x0000000403047210 */ /* 0x004fca0007f1e1ff */
[----:B------:R-:W-:Y:S01]  /*5670*/  IMAD.X R5, R5, 0x1, ~R9, P0 ;  /* 0x0000000105057824 */ /* 0x000fe200000e0e09 */
[----:B------:R-:W-:Y:S01]  /*5680*/  ISETP.GE.AND P0, PT, R72, 0x1, PT ;  /* 0x000000014800780c */ /* 0x000fe20003f06270 */
[----:B------:R-:W-:-:S03]  /*5690*/  IMAD.MOV.U32 R9, RZ, RZ, R52 ;  /* 0x000000ffff097224 */ /* 0x000fc600078e0034 */
[----:B------:R0:W-:Y:S09]  /*56a0*/  STS.64 [R13+0x7200], R4 ;  /* 0x007200040d007388 */ /* 0x0001f20000000a00 */
[----:B------:R-:W-:Y:S05]  /*56b0*/  @!P0 BRA `(.L_x_69) ;  /* 0x00000000006c8947 */ /* 0x000fea0003800000 */
[----:B------:R-:W-:Y:S01]  /*56c0*/  BSSY B0, `(.L_x_70) ;  /* 0x0000019000007945 */ /* 0x000fe20003800000 */
[----:B------:R-:W-:Y:S02]  /*56d0*/  IMAD.MOV.U32 R2, RZ, RZ, -0x1 ;  /* 0xffffffffff027424 */ /* 0x000fe400078e00ff */
[----:B------:R-:W-:Y:S02]  /*56e0*/  IMAD.MOV.U32 R6, RZ, RZ, R72 ;  /* 0x000000ffff067224 */ /* 0x000fe400078e0048 */
[----:B------:R-:W-:-:S07]  /*56f0*/  IMAD.MOV.U32 R9, RZ, RZ, R52 ;  /* 0x000000ffff097224 */ /* 0x000fce00078e0034 */
.L_x_74:
[----:B0-----:R-:W0:Y:S01]  /*5700*/  LDC.64 R4, c[0x0][0x380] ;  /* 0x0000e000ff047b82 */ /* 0x001e220000000a00 */
[----:B------:R-:W-:Y:S01]  /*5710*/  VIADD R11, R6, 0xffffffff ;  /* 0xffffffff060b7836 */ /* 0x000fe20000000000 */
[----:B------:R-:W-:Y:S03]  /*5720*/  BSSY B2, `(.L_x_71) ;  /* 0x0000008000027945 */ /* 0x000fe60003800000 */
[----:B------:R-:W-:-:S04]  /*5730*/  IMAD R7, R11, 0x100, R39 ;  /* 0x000001000b077824 */ /* 0x000fc800078e0227 */
[----:B0-----:R-:W-:-:S07]  /*5740*/  IMAD.WIDE R4, R7, 0x4, R4 ;  /* 0x0000000407047825 */ /* 0x001fce00078e0204 */
.L_x_72:
[----:B------:R-:W-:Y:S05]  /*5750*/  YIELD ;  /* 0x0000000000007946 */ /* 0x000fea0003800000 */
[----:B------:R0:W-:Y:S06]  /*5760*/  MEMBAR.SC.CTA ;  /* 0x0000000000007992 */ /* 0x0001ec0000000000 */
[----:B0-----:R-:W2:Y:S02]  /*5770*/  LDG.E.STRONG.SYS R7, desc[UR6][R4.64] ;  /* 0x0000000604077981 */ /* 0x001ea4000c1f5900 */
[----:B--2---:R-:W-:-:S13]  /*5780*/  ISETP.NE.AND P0, PT, R7, RZ, PT ;  /* 0x000000ff0700720c */ /* 0x004fda0003f05270 */
[----:B------:R-:W-:Y:S05]  /*5790*/  @!P0 BRA `(.L_x_72) ;  /* 0xfffffffc00ec8947 */ /* 0x000fea000383ffff */
[----:B------:R-:W-:Y:S05]  /*57a0*/  BSYNC B2 ;  /* 0x0000000000027941 */ /* 0x000fea0003800000 */
.L_x_71:
[----:B------:R-:W-:Y:S01]  /*57b0*/  BSSY.RECONVERGENT B2, `(.L_x_73) ;  /* 0x0000006000027945 */ /* 0x000fe20003800200 */
[C---:B------:R-:W-:Y:S02]  /*57c0*/  ISETP.GT.AND P0, PT, R7.reuse, -0x1, PT ;  /* 0xffffffff0700780c */ /* 0x040fe40003f04270 */
[----:B------:R-:W-:Y:S01]  /*57d0*/  LOP3.LUT R4, R7, 0x3fffffff, RZ, 0xc0, !PT ;  /* 0x3fffffff07047812 */ /* 0x000fe200078ec0ff */
[----:B------:R-:W-:Y:S05]  /*57e0*/  WARPSYNC.EXCLUSIVE R2 ;  /* 0x0000000002007348 */ /* 0x000fea0003a00000 */
[----:B------:R-:W-:-:S05]  /*57f0*/  IMAD.IADD R9, R4, 0x1, R9 ;  /* 0x0000000104097824 */ /* 0x000fca00078e0209 */
[----:B------:R-:W-:-:S07]  /*5800*/  VOTE.ANY R2, PT, P0 ;  /* 0x0000000000027806 */ /* 0x000fce00000e0100 */
[----:B------:R-:W-:Y:S05]  /*5810*/  BSYNC.RECONVERGENT B2 ;  /* 0x0000000000027941 */ /* 0x000fea0003800200 */
.L_x_73:
[----:B------:R-:W-:Y:S01]  /*5820*/  ISETP.GT.U32.AND P1, PT, R6, 0x1, PT ;  /* 0x000000010600780c */ /* 0x000fe20003f24070 */
[----:B------:R-:W-:-:S12]  /*5830*/  IMAD.MOV.U32 R6, RZ, RZ, R11 ;  /* 0x000000ffff067224 */ /* 0x000fd800078e000b */
[----:B------:R-:W-:Y:S05]  /*5840*/  @P0 BRA P1, `(.L_x_74) ;  /* 0xfffffffc00ac0947 */ /* 0x000fea000083ffff */
[----:B------:R-:W-:Y:S05]  /*5850*/  BSYNC B0 ;  /* 0x0000000000007941 */ /* 0x000fea0003800000 */
.L_x_70:
[----:B------:R1:W2:Y:S02]  /*5860*/  LDS.64 R4, [R13+0x7200] ;  /* 0x007200000d047984 */ /* 0x0002a40000000a00 */
.L_x_69:
        /* <DEDUP_REMOVED lines=9> */
.L_x_68:
[----:B------:R-:W-:Y:S05]  /*5900*/  BSYNC B1 ;  /* 0x0000000000017941 */ /* 0x000fea0003800000 */
.L_x_67:
[----:B0-----:R-:W0:Y:S01]  /*5910*/  LDC.64 R8, c[0x0][0x390] ;  /* 0x0000e400ff087b82 */ /* 0x001e220000000a00 */
[----:B-1----:R-:W-:-:S04]  /*5920*/  IMAD.MOV.U32 R5, RZ, RZ, 0x1c80 ;  /* 0x00001c80ff057424 */ /* 0x002fc800078e00ff */
[----:B------:R-:W-:-:S03]  /*5930*/  IMAD R5, R72, R5, 0x1c80 ;  /* 0x00001c8048057424 */ /* 0x000fc600078e0205 */
[----:B------:R-:W1:Y:S01]  /*5940*/  LDC R6, c[0x0][0x3c0] ;  /* 0x0000f000ff067b82 */ /* 0x000e620000000800 */
[----:B0-----:R-:W-:Y:S02]  /*5950*/  ISETP.EQ.U32.AND P1, PT, R8, RZ, PT ;  /* 0x000000ff0800720c */ /* 0x001fe40003f22070 */
[CC--:B-1----:R-:W-:Y:S02]  /*5960*/  ISETP.GE.AND P0, PT, R5.reuse, R6.reuse, PT ;  /* 0x000000060500720c */ /* 0x0c2fe40003f06270 */
[----:B------:R-:W-:Y:S02]  /*5970*/  ISETP.GT.AND P3, PT, R5, R6, PT ;  /* 0x000000060500720c */ /* 0x000fe40003f64270 */
[----:B------:R-:W-:-:S04]  /*5980*/  ISETP.EQ.OR.EX P0, PT, R9, RZ, !P0, P1 ;  /* 0x000000ff0900720c */ /* 0x000fc80004702710 */
[----:B------:R-:W-:-:S13]  /*5990*/  ISETP.GT.U32.OR P0, PT, R39, 0xff, P0 ;  /* 0x000000ff2700780c */ /* 0x000fda0000704470 */
[----:B------:R-:W-:Y:S05]  /*59a0*/  @P0 BRA `(.L_x_75) ;  /* 0x0000000000200947 */ /* 0x000fea0003800000 */
[----:B------:R-:W0:Y:S01]  /*59b0*/  LDS.64 R4, [R13+0x7200] ;  /* 0x007200000d047984 */ /* 0x000e220000000a00 */
[--C-:B------:R-:W-:Y:S02]  /*59c0*/  SHF.R.S32.HI R7, RZ, 0x1f, R52.reuse ;  /* 0x0000001fff077819 */ /* 0x100fe40000011434 */
[C---:B------:R-:W-:Y:S02]  /*59d0*/  LEA R2, P2, R39.reuse, R8, 0x3 ;  /* 0x0000000827027211 */ /* 0x040fe400078418ff */
[----:B0-----:R-:W-:Y:S02]  /*59e0*/  IADD3 R52, P0, P1, R4, R3, R52 ;  /* 0x0000000304347210 */ /* 0x001fe4000791e034 */
[----:B------:R-:W-:Y:S02]  /*59f0*/  SHF.R.S32.HI R4, RZ, 0x1f, R3 ;  /* 0x0000001fff047819 */ /* 0x000fe40000011403 */
[----:B------:R-:W-:Y:S02]  /*5a00*/  LEA.HI.X R3, R39, R9, RZ, 0x3, P2 ;  /* 0x0000000927037211 */ /* 0x000fe400010f1cff */
[----:B------:R-:W-:-:S05]  /*5a10*/  IADD3.X R53, PT, PT, R5, R4, R7, P0, P1 ;  /* 0x0000000405357210 */ /* 0x000fca00007e2407 */
[----:B------:R0:W-:Y:S02]  /*5a20*/  STG.E.64 desc[UR6][R2.64], R52 ;  /* 0x0000003402007986 */ /* 0x0001e4000c101b06 */
.L_x_75:
[----:B------:R-:W-:Y:S05]  /*5a30*/  WARPSYNC.ALL ;  /* 0x0000000000007948 */ /* 0x000fea0003800000 */
[----:B------:R-:W-:Y:S06]  /*5a40*/  BAR.SYNC.DEFER_BLOCKING 0x0 ;  /* 0x0000000000007b1d */ /* 0x000fec0000010000 */
[----:B------:R-:W-:Y:S05]  /*5a50*/  @P3 BRA `(.L_x_76) ;  /* 0x0000000c00503947 */ /* 0x000fea0003800000 */
[----:B------:R-:W0:Y:S01]  /*5a60*/  LDS R9, [R0] ;  /* 0x0000000000097984 */ /* 0x000e220000000800 */
[----:B------:R-:W0:Y:S01]  /*5a70*/  LDCU UR5, c[0x0][0x3c4] ;  /* 0x00007880ff0577ac */ /* 0x000e220008000800 */
[----:B------:R-:W1:Y:S01]  /*5a80*/  LDCU.64 UR8, c[0x0][0x3a0] ;  /* 0x00007400ff0877ac */ /* 0x000e620008000a00 */
[----:B0-----:R-:W-:-:S04]  /*5a90*/  SHF.R.U32.HI R2, RZ, UR5, R9 ;  /* 0x00000005ff027c19 */ /* 0x001fc80008011609 */
[----:B------:R-:W-:-:S05]  /*5aa0*/  LOP3.LUT R2, R2, UR4, RZ, 0x30, !PT ;  /* 0x0000000402027c12 */ /* 0x000fca000f8e30ff */
[----:B------:R-:W-:-:S06]  /*5ab0*/  IMAD R3, R2, 0x8, R73 ;  /* 0x0000000802037824 */ /* 0x000fcc00078e0249 */
[----:B------:R-:W0:Y:S02]  /*5ac0*/  LDS.64 R2, [R3+0x7200] ;  /* 0x0072000003027984 */ /* 0x000e240000000a00 */
[----:B0-----:R-:W-:-:S05]  /*5ad0*/  IADD3 R2, P0, PT, R2, R39, RZ ;  /* 0x0000002702027210 */ /* 0x001fca0007f1e0ff */
[----:B------:R-:W-:Y:S01]  /*5ae0*/  IMAD.X R5, RZ, RZ, R3, P0 ;  /* 0x000000ffff057224 */ /* 0x000fe200000e0603 */
[----:B-1----:R-:W-:-:S04]  /*5af0*/  LEA R4, P0, R2, UR8, 0x2 ;  /* 0x0000000802047c11 */ /* 0x002fc8000f8010ff */
[----:B------:R-:W-:-:S05]  /*5b00*/  LEA.HI.X R5, R2, UR9, R5, 0x2, P0 ;  /* 0x0000000902057c11 */ /* 0x000fca00080f1405 */
[----:B------:R-:W-:Y:S01]  /*5b10*/  STG.E desc[UR6][R4.64], R9 ;  /* 0x0000000904007986 */ /* 0x000fe2000c101906 */
[----:B------:R-:W-:-:S03]  /*5b20*/  NOP ;  /* 0x0000000000007918 */ /* 0x000fc60000000000 */
[----:B------:R-:W0:Y:S02]  /*5b30*/  LDS R11, [R0+0x600] ;  /* 0x00060000000b7984 */ /* 0x000e240000000800 */
[----:B0-----:R-:W-:-:S04]  /*5b40*/  SHF.R.U32.HI R2, RZ, UR5, R11 ;  /* 0x00000005ff027c19 */ /* 0x001fc8000801160b */
[----:B------:R-:W-:-:S05]  /*5b50*/  LOP3.LUT R2, R2, UR4, RZ, 0x30, !PT ;  /* 0x0000000402027c12 */ /* 0x000fca000f8e30ff */
[----:B------:R-:W-:-:S06]  /*5b60*/  IMAD R3, R2, 0x8, R73 ;  /* 0x0000000802037824 */ /* 0x000fcc00078e0249 */
[----:B------:R-:W0:Y:S02]  /*5b70*/  LDS.64 R2, [R3+0x7200] ;  /* 0x0072000003027984 */ /* 0x000e240000000a00 */
[----:B0-----:R-:W-:-:S05]  /*5b80*/  IADD3 R2, P0, PT, R2, R39, RZ ;  /* 0x0000002702027210 */ /* 0x001fca0007f1e0ff */
[----:B------:R-:W-:Y:S01]  /*5b90*/  IMAD.X R7, RZ, RZ, R3, P0 ;  /* 0x000000ffff077224 */ /* 0x000fe200000e0603 */
[----:B------:R-:W-:-:S04]  /*5ba0*/  LEA R6, P0, R2, UR8, 0x2 ;  /* 0x0000000802067c11 */ /* 0x000fc8000f8010ff */
[----:B------:R-:W-:-:S05]  /*5bb0*/  LEA.HI.X R7, R2, UR9, R7, 0x2, P0 ;  /* 0x0000000902077c11 */ /* 0x000fca00080f1407 */
[----:B------:R-:W-:Y:S01]  /*5bc0*/  STG.E desc[UR6][R6.64+0x600], R11 ;  /* 0x0006000b06007986 */ /* 0x000fe2000c101906 */
[----:B------:R-:W-:-:S03]  /*5bd0*/  NOP ;  /* 0x0000000000007918 */ /* 0x000fc60000000000 */
[----:B------:R-:W0:Y:S02]  /*5be0*/  LDS R9, [R0+0xc00] ;  /* 0x000c000000097984 */ /* 0x000e240000000800 */
[----:B0-----:R-:W-:-:S04]  /*5bf0*/  SHF.R.U32.HI R2, RZ, UR5, R9 ;  /* 0x00000005ff027c19 */ /* 0x001fc80008011609 */
[----:B------:R-:W-:-:S05]  /*5c00*/  LOP3.LUT R2, R2, UR4, RZ, 0x30, !PT ;  /* 0x0000000402027c12 */ /* 0x000fca000f8e30ff */
[----:B------:R-:W-:-:S05]  /*5c10*/  IMAD R8, R2, 0x8, R73 ;  /* 0x0000000802087824 */ /* 0x000fca00078e0249 */
        /* <DEDUP_REMOVED lines=182> */
[----:B------:R-:W-:Y:S01]  /*6780*/  NOP ;  /* 0x0000000000007918 */ /* 0x000fe20000000000 */
[----:B------:R-:W-:Y:S05]  /*6790*/  EXIT ;  /* 0x000000000000794d */ /* 0x000fea0003800000 */
.L_x_76:
[----:B0-----:R-:W-:Y:S01]  /*67a0*/  IMAD R3, R72, -0x1c80, R6 ;  /* 0xffffe38048037824 */ /* 0x001fe200078e0206 */
[----:B------:R-:W-:Y:S01]  /*67b0*/  BSSY.RECONVERGENT B0, `(.L_x_77) ;  /* 0x000001c000007945 */ /* 0x000fe20003800200 */
[C---:B------:R-:W-:Y:S02]  /*67c0*/  VIADD R6, R39.reuse, 0x480 ;  /* 0x0000048027067836 */ /* 0x040fe40000000000 */
[C---:B------:R-:W-:Y:S01]  /*67d0*/  VIADD R2, R39.reuse, 0x180 ;  /* 0x0000018027027836 */ /* 0x040fe20000000000 */
[CC--:B------:R-:W-:Y:S01]  /*67e0*/  ISETP.GE.AND P1, PT, R39.reuse, R3.reuse, PT ;  /* 0x000000032700720c */ /* 0x0c0fe20003f26270 */
[C---:B------:R-:W-:Y:S01]  /*67f0*/  VIADD R4, R39.reuse, 0x300 ;  /* 0x0000030027047836 */ /* 0x040fe20000000000 */
[-C--:B------:R-:W-:Y:S01]  /*6800*/  ISETP.GE.AND P4, PT, R6, R3.reuse, PT ;  /* 0x000000030600720c */ /* 0x080fe20003f86270 */
[C---:B------:R-:W-:Y:S01]  /*6810*/  VIADD R6, R39.reuse, 0x900 ;  /* 0x0000090027067836 */ /* 0x040fe20000000000 */
[-C--:B------:R-:W-:Y:S01]  /*6820*/  ISETP.GE.AND P2, PT, R2, R3.reuse, PT ;  /* 0x000000030200720c */ /* 0x080fe20003f46270 */
[C---:B------:R-:W-:Y:S01]  /*6830*/  VIADD R2, R39.reuse, 0x600 ;  /* 0x0000060027027836 */ /* 0x040fe20000000000 */
[-C--:B------:R-:W-:Y:S01]  /*6840*/  ISETP.GE.AND P3, PT, R4, R3.reuse, PT ;  /* 0x000000030400720c */ /* 0x080fe20003f66270 */
[C---:B------:R-:W-:Y:S01]  /*6850*/  VIADD R4, R39.reuse, 0x780 ;  /* 0x0000078027047836 */ /* 0x040fe20000000000 */
[-C--:B------:R-:W-:Y:S01]  /*6860*/  ISETP.GE.AND P0, PT, R6, R3.reuse, PT ;  /* 0x000000030600720c */ /* 0x080fe20003f06270 */
[----:B------:R-:W-:Y:S01]  /*6870*/  VIADD R6, R39, 0xa80 ;  /* 0x00000a8027067836 */ /* 0x000fe20000000000 */
[----:B------:R-:W-:-:S02]  /*6880*/  ISETP.GE.AND P5, PT, R2, R3, PT ;  /* 0x000000030200720c */ /* 0x000fc40003fa6270 */
[----:B------:R-:W-:Y:S01]  /*6890*/  ISETP.GE.AND P6, PT, R4, R3, PT ;  /* 0x000000030400720c */ /* 0x000fe20003fc6270 */
[----:B------:R-:W-:-:S12]  /*68a0*/  @P1 BRA `(.L_x_78) ;  /* 0x0000000000301947 */ /* 0x000fd80003800000 */
[----:B------:R-:W0:Y:S01]  /*68b0*/  LDS R7, [R0] ;  /* 0x0000000000077984 */ /* 0x000e220000000800 */
[----:B------:R-:W0:Y:S01]  /*68c0*/  LDCU UR5, c[0x0][0x3c4] ;  /* 0x00007880ff0577ac */ /* 0x000e220008000800 */
[----:B------:R-:W1:Y:S01]  /*68d0*/  LDCU.64 UR8, c[0x0][0x3a0] ;  /* 0x00007400ff0877ac */ /* 0x000e620008000a00 */
[----:B0-----:R-:W-:-:S04]  /*68e0*/  SHF.R.U32.HI R2, RZ, UR5, R7 ;  /* 0x00000005ff027c19 */ /* 0x001fc80008011607 */
[----:B------:R-:W-:-:S05]  /*68f0*/  LOP3.LUT R2, R2, UR4, RZ, 0x30, !PT ;  /* 0x0000000402027c12 */ /* 0x000fca000f8e30ff */
[----:B------:R-:W-:-:S05]  /*6900*/  IMAD R2, R2, 0x8, R73 ;  /* 0x0000000802027824 */ /* 0x000fca00078e0249 */
[----:B------:R-:W0:Y:S02]  /*6910*/  LDS.64 R4, [R2+0x7200] ;  /* 0x0072000002047984 */ /* 0x000e240000000a00 */
[----:B0-----:R-:W-:-:S05]  /*6920*/  IADD3 R8, P1, PT, R4, R39, RZ ;  /* 0x0000002704087210 */ /* 0x001fca0007f3e0ff */
[----:B------:R-:W-:Y:S01]  /*6930*/  IMAD.X R5, RZ, RZ, R5, P1 ;  /* 0x000000ffff057224 */ /* 0x000fe200008e0605 */
[----:B-1----:R-:W-:-:S04]  /*6940*/  LEA R4, P1, R8, UR8, 0x2 ;  /* 0x0000000808047c11 */ /* 0x002fc8000f8210ff */
[----:B------:R-:W-:-:S05]  /*6950*/  LEA.HI.X R5, R8, UR9, R5, 0x2, P1 ;  /* 0x0000000908057c11 */ /* 0x000fca00088f1405 */
[----:B------:R0:W-:Y:S04]  /*6960*/  STG.E desc[UR6][R4.64], R7 ;  /* 0x0000000704007986 */ /* 0x0001e8000c101906 */
.L_x_78:
[----:B------:R-:W-:Y:S05]  /*6970*/  BSYNC.RECONVERGENT B0 ;  /* 0x0000000000007941 */ /* 0x000fea0003800200 */
.L_x_77:
[----:B------:R-:W-:Y:S01]  /*6980*/  NOP ;  /* 0x0000000000007918 */ /* 0x000fe20000000000 */
[----:B------:R-:W-:Y:S01]  /*6990*/  BSSY.RECONVERGENT B0, `(.L_x_79) ;  /* 0x0000010000007945 */ /* 0x000fe20003800200 */
[----:B------:R-:W-:Y:S02]  /*69a0*/  ISETP.GE.AND P1, PT, R6, R3, PT ;  /* 0x000000030600720c */ /* 0x000fe40003f26270 */
[----:B------:R-:W-:Y:S01]  /*69b0*/  LOP3.LUT R6, R39, 0xc00, RZ, 0xfc, !PT ;  /* 0x00000c0027067812 */ /* 0x000fe200078efcff */
[----:B------:R-:W-:Y:S10]  /*69c0*/  @P2 BRA `(.L_x_80) ;  /* 0x0000000000302947 */ /* 0x000ff40003800000 */
[----:B0-----:R-:W0:Y:S01]  /*69d0*/  LDS R7, [R0+0x600] ;  /* 0x0006000000077984 */ /* 0x001e220000000800 */
        /* <DEDUP_REMOVED lines=11> */
.L_x_80:
[----:B------:R-:W-:Y:S05]  /*6a90*/  BSYNC.RECONVERGENT B0 ;  /* 0x0000000000007941 */ /* 0x000fea0003800200 */
.L_x_79:
[----:B------:R-:W-:Y:S01]  /*6aa0*/  NOP ;  /* 0x0000000000007918 */ /* 0x000fe20000000000 */
[----:B------:R-:W-:Y:S01]  /*6ab0*/  BSSY.RECONVERGENT B0, `(.L_x_81) ;  /* 0x0000010000007945 */ /* 0x000fe20003800200 */
[----:B------:R-:W-:Y:S01]  /*6ac0*/  ISETP.GE.AND P2, PT, R6, R3, PT ;  /* 0x000000030600720c */ /* 0x000fe20003f46270 */
[----:B------:R-:W-:Y:S02]  /*6ad0*/  VIADD R6, R39, 0xd80 ;  /* 0x00000d8027067836 */ /* 0x000fe40000000000 */
[----:B------:R-:W-:Y:S10]  /*6ae0*/  @P3 BRA `(.L_x_82) ;  /* 0x0000000000303947 */ /* 0x000ff40003800000 */
[----:B01----:R-:W0:Y:S01]  /*6af0*/  LDS R7, [R0+0xc00] ;  /* 0x000c000000077984 */ /* 0x003e220000000800 */
        /* <DEDUP_REMOVED lines=11> */
.L_x_82:
[----:B------:R-:W-:Y:S05]  /*6bb0*/  BSYNC.RECONVERGENT B0 ;  /* 0x0000000000007941 */ /* 0x000fea0003800200 */
.L_x_81:
[----:B------:R-:W-:Y:S01]  /*6bc0*/  NOP ;  /* 0x0000000000007918 */ /* 0x000fe20000000000 */
[----:B------:R-:W-:Y:S01]  /*6bd0*/  BSSY.RECONVERGENT B0, `(.L_x_83) ;  /* 0x0000010000007945 */ /* 0x000fe20003800200 */
[----:B------:R-:W-:Y:S01]  /*6be0*/  ISETP.GE.AND P3, PT, R6, R3, PT ;  /* 0x000000030600720c */ /* 0x000fe20003f66270 */
[----:B------:R-:W-:Y:S02]  /*6bf0*/  VIADD R6, R39, 0xf00 ;  /* 0x00000f0027067836 */ /* 0x000fe40000000000 */
[----:B------:R-:W-:Y:S10]  /*6c00*/  @P4 BRA `(.L_x_84) ;  /* 0x0000000000304947 */ /* 0x000ff40003800000 */
[----:B012---:R-:W0:Y:S01]  /*6c10*/  LDS R7, [R0+0x1200] ;  /* 0x0012000000077984 */ /* 0x007e220000000800 */
        /* <DEDUP_REMOVED lines=11> */
.L_x_84:
[----:B------:R-:W-:Y:S05]  /*6cd0*/  BSYNC.RECONVERGENT B0 ;  /* 0x0000000000007941 */ /* 0x000fea0003800200 */
.L_x_83:
[----:B------:R-:W-:Y:S01]  /*6ce0*/  NOP ;  /* 0x0000000000007918 */ /* 0x000fe20000000000 */
[----:B------:R-:W-:Y:S01]  /*6cf0*/  BSSY.RECONVERGENT B0, `(.L_x_85) ;  /* 0x0000010000007945 */ /* 0x000fe20003800200 */
[----:B------:R-:W-:Y:S01]  /*6d00*/  ISETP.GE.AND P4, PT, R6, R3, PT ;  /* 0x000000030600720c */ /* 0x000fe20003f86270 */
[----:B------:R-:W-:Y:S02]  /*6d10*/  VIADD R6, R39, 0x1080 ;  /* 0x0000108027067836 */ /* 0x000fe40000000000 */
[----:B------:R-:W-:Y:S10]  /*6d20*/  @P5 BRA `(.L_x_86) ;  /* 0x0000000000305947 */ /* 0x000ff40003800000 */
[----:B0123--:R-:W0:Y:S01]  /*6d30*/  LDS R7, [R0+0x1800] ;  /* 0x0018000000077984 */ /* 0x00fe220000000800 */
        /* <DEDUP_REMOVED lines=11> */
.L_x_86:
[----:B------:R-:W-:Y:S05]  /*6df0*/  BSYNC.RECONVERGENT B0 ;  /* 0x0000000000007941 */ /* 0x000fea0003800200 */
.L_x_85:
[----:B------:R-:W-:Y:S01]  /*6e00*/  NOP ;  /* 0x0000000000007918 */ /* 0x000fe20000000000 */
[----:B------:R-:W-:Y:S01]  /*6e10*/  BSSY.RECONVERGENT B0, `(.L_x_87) ;  /* 0x0000010000007945 */ /* 0x000fe20003800200 */
[----:B------:R-:W-:Y:S01]  /*6e20*/  ISETP.GE.AND P5, PT, R6, R3, PT ;  /* 0x000000030600720c */ /* 0x000fe20003fa6270 */
[----:B------:R-:W-:Y:S02]  /*6e30*/  VIADD R6, R39, 0x1200 ;  /* 0x0000120027067836 */ /* 0x000fe40000000000 */
[----:B------:R-:W-:Y:S10]  /*6e40*/  @P6 BRA `(.L_x_88) ;  /* 0x0000000000306947 */ /* 0x000ff40003800000 */
[----:B01234-:R-:W0:Y:S01]  /*6e50*/  LDS R7, [R0+0x1e00] ;  /* 0x001e000000077984 */ /* 0x01fe220000000800 */
        /* <DEDUP_REMOVED lines=11> */
.L_x_88:
[----:B------:R-:W-:Y:S05]  /*6f10*/  BSYNC.RECONVERGENT B0 ;  /* 0x0000000000007941 */ /* 0x000fea0003800200 */
.L_x_87:
        /* <DEDUP_REMOVED lines=17> */
.L_x_90:
[----:B------:R-:W-:Y:S05]  /*7030*/  BSYNC.RECONVERGENT B0 ;  /* 0x0000000000007941 */ /* 0x000fea0003800200 */
.L_x_89:
        /* <DEDUP_REMOVED lines=17> */
.L_x_92:
[----:B------:R-:W-:Y:S05]  /*7150*/  BSYNC.RECONVERGENT B0 ;  /* 0x0000000000007941 */ /* 0x000fea0003800200 */
.L_x_91:
        /* <DEDUP_REMOVED lines=17> */
.L_x_94:
[----:B------:R-:W-:Y:S05]  /*7270*/  BSYNC.RECONVERGENT B0 ;  /* 0x0000000000007941 */ /* 0x000fea0003800200 */
.L_x_93:
[----:B------:R-:W-:Y:S01]  /*7280*/  NOP ;  /* 0x0000000000007918 */ /* 0x000fe20000000000 */
[----:B------:R-:W-:Y:S01]  /*7290*/  BSSY.RECONVERGENT B0, `(.L_x_95) ;  /* 0x0000010000007945 */ /* 0x000fe20003800200 */
[----:B------:R-:W-:Y:S02]  /*72a0*/  ISETP.GE.AND P2, PT, R6, R3, PT ;  /* 0x000000030600720c */ /* 0x000fe40003f46270 */
[----:B------:R-:W-:Y:S01]  /*72b0*/  LOP3.LUT R6, R39, 0x1800, RZ, 0xfc, !PT ;  /* 0x0000180027067812 */ /* 0x000fe200078efcff */
        /* <DEDUP_REMOVED lines=13> */
.L_x_96:
[----:B------:R-:W-:Y:S05]  /*7390*/  BSYNC.RECONVERGENT B0 ;  /* 0x0000000000007941 */ /* 0x000fea0003800200 */
.L_x_95:
        /* <DEDUP_REMOVED lines=17> */
.L_x_98:
[----:B------:R-:W-:Y:S05]  /*74b0*/  BSYNC.RECONVERGENT B0 ;  /* 0x0000000000007941 */ /* 0x000fea0003800200 */
.L_x_97:
[----:B------:R-:W-:Y:S01]  /*74c0*/  NOP ;  /* 0x0000000000007918 */ /* 0x000fe20000000000 */
[----:B------:R-:W-:Y:S01]  /*74d0*/  BSSY.RECONVERGENT B0, `(.L_x_99) ;  /* 0x000000f000007945 */ /* 0x000fe20003800200 */
[----:B------:R-:W-:-:S03]  /*74e0*/  ISETP.GE.AND P4, PT, R6, R3, PT ;  /* 0x000000030600720c */ /* 0x000fc60003f86270 */
        /* <DEDUP_REMOVED lines=13> */
.L_x_100:
[----:B------:R-:W-:Y:S05]  /*75c0*/  BSYNC.RECONVERGENT B0 ;  /* 0x0000000000007941 */ /* 0x000fea0003800200 */
.L_x_99:
[----:B------:R-:W-:Y:S01]  /*75d0*/  NOP ;  /* 0x0000000000007918 */ /* 0x000fe20000000000 */
[----:B------:R-:W-:Y:S04]  /*75e0*/  BSSY.RECONVERGENT B0, `(.L_x_101) ;  /* 0x000000e000007945 */ /* 0x000fe80003800200 */
[----:B------:R-:W-:Y:S05]  /*75f0*/  @P6 BRA `(.L_x_102) ;  /* 0x0000000000306947 */ /* 0x000fea0003800000 */
        /* <DEDUP_REMOVED lines=12> */
.L_x_102:
[----:B------:R-:W-:Y:S05]  /*76c0*/  BSYNC.RECONVERGENT B0 ;  /* 0x0000000000007941 */ /* 0x000fea0003800200 */
.L_x_101:
        /* <DEDUP_REMOVED lines=15> */
.L_x_104:
[----:B------:R-:W-:Y:S05]  /*77c0*/  BSYNC.RECONVERGENT B0 ;  /* 0x0000000000007941 */ /* 0x000fea0003800200 */
.L_x_103:
        /* <DEDUP_REMOVED lines=15> */
.L_x_106:
[----:B------:R-:W-:Y:S05]  /*78c0*/  BSYNC.RECONVERGENT B0 ;  /* 0x0000000000007941 */ /* 0x000fea0003800200 */
.L_x_105:
        /* <DEDUP_REMOVED lines=15> */
.L_x_108:
[----:B------:R-:W-:Y:S05]  /*79c0*/  BSYNC.RECONVERGENT B0 ;  /* 0x0000000000007941 */ /* 0x000fea0003800200 */
.L_x_107:
        /* <DEDUP_REMOVED lines=15> */
.L_x_110:
[----:B------:R-:W-:Y:S05]  /*7ac0*/  BSYNC.RECONVERGENT B0 ;  /* 0x0000000000007941 */ /* 0x000fea0003800200 */
.L_x_109:
        /* <DEDUP_REMOVED lines=15> */
.L_x_112:
[----:B------:R-:W-:Y:S05]  /*7bc0*/  BSYNC.RECONVERGENT B0 ;  /* 0x0000000000007941 */ /* 0x000fea0003800200 */
.L_x_111:
[----:B------:R-:W-:Y:S01]  /*7bd0*/  NOP ;  /* 0x0000000000007918 */ /* 0x000fe20000000000 */
[----:B01234-:R-:W0:Y:S01]  /*7be0*/  LDS R7, [R0+0x6c00] ;  /* 0x006c000000077984 */ /* 0x01fe220000000800 */
[----:B------:R-:W0:Y:S02]  /*7bf0*/  LDCU UR5, c[0x0][0x3c4] ;  /* 0x00007880ff0577ac */ /* 0x000e240008000800 */
[----:B0-----:R-:W-:-:S04]  /*7c00*/  SHF.R.U32.HI R2, RZ, UR5, R7 ;  /* 0x00000005ff027c19 */ /* 0x001fc80008011607 */
[----:B------:R-:W-:-:S05]  /*7c10*/  LOP3.LUT R2, R2, UR4, RZ, 0x30, !PT ;  /* 0x0000000402027c12 */ /* 0x000fca000f8e30ff */
[----:B------:R-:W-:Y:S02]  /*7c20*/  IMAD R4, R2, 0x8, R73 ;  /* 0x0000000802047824 */ /* 0x000fe400078e0249 */
[----:B------:R-:W-:-:S04]  /*7c30*/  VIADD R2, R39, 0x1b00 ;  /* 0x00001b0027027836 */ /* 0x000fc80000000000 */
[----:B------:R-:W0:Y:S01]  /*7c40*/  LDS.64 R4, [R4+0x7200] ;  /* 0x0072000004047984 */ /* 0x000e220000000a00 */
[----:B------:R-:W-:-:S13]  /*7c50*/  ISETP.GE.AND P0, PT, R2, R3, PT ;  /* 0x000000030200720c */ /* 0x000fda0003f06270 */
[----:B------:R-:W1:Y:S01]  /*7c60*/  @!P0 LDC.64 R2, c[0x0][0x3a0] ;  /* 0x0000e800ff028b82 */ /* 0x000e620000000a00 */
[----:B0-----:R-:W-:-:S05]  /*7c70*/  IADD3 R38, P1, PT, R4, R39, RZ ;  /* 0x0000002704267210 */ /* 0x001fca0007f3e0ff */
[----:B------:R-:W-:Y:S01]  /*7c80*/  IMAD.X R5, RZ, RZ, R5, P1 ;  /* 0x000000ffff057224 */ /* 0x000fe200008e0605 */
[----:B-1----:R-:W-:-:S04]  /*7c90*/  @!P0 LEA R2, P1, R38, R2, 0x2 ;  /* 0x0000000226028211 */ /* 0x002fc800078210ff */
[----:B------:R-:W-:-:S05]  /*7ca0*/  @!P0 LEA.HI.X R3, R38, R3, R5, 0x2, P1 ;  /* 0x0000000326038211 */ /* 0x000fca00008f1405 */
[----:B------:R-:W-:Y:S01]  /*7cb0*/  @!P0 STG.E desc[UR6][R2.64+0x6c00], R7 ;  /* 0x006c000702008986 */ /* 0x000fe2000c101906 */
[----:B------:R-:W-:Y:S01]  /*7cc0*/  NOP ;  /* 0x0000000000007918 */ /* 0x000fe20000000000 */
[----:B------:R-:W-:Y:S05]  /*7cd0*/  EXIT ;  /* 0x000000000000794d */ /* 0x000fea0003800000 */
.L_x_26:
[----:B------:R-:W-:Y:S02]  /*7ce0*/  IMAD.MOV.U32 R0, RZ, RZ, 0x1 ;  /* 0x00000001ff007424 */ /* 0x000fe400078e00ff */
[----:B------:R-:W-:Y:S02]  /*7cf0*/  IMAD.MOV.U32 R77, RZ, RZ, R2 ;  /* 0x000000ffff4d7224 */ /* 0x000fe400078e0002 */
[----:B------:R-:W-:Y:S02]  /*7d00*/  IMAD.MOV.U32 R75, RZ, RZ, RZ ;  /* 0x000000ffff4b7224 */ /* 0x000fe400078e00ff */
[----:B------:R-:W-:-:S07]  /*7d10*/  IMAD.MOV.U32 R76, RZ, RZ, -0x1 ;  /* 0xffffffffff4c7424 */ /* 0x000fce00078e00ff */
[----:B------:R-:W-:Y:S05]  /*7d20*/  WARPSYNC.COLLECTIVE R76, `(.L_x_113) ;  /* 0x000000004c087348 */ /* 0x000fea0003c00000 */
[----:B------:R0:W1:Y:S02]  /*7d30*/  SHFL.UP P0, R0, R77, R0, R75 ;  /* 0x040000004d007389 */ /* 0x000064000000004b */
[----:B01----:R-:W-:Y:S05]  /*7d40*/  ENDCOLLECTIVE ;  /* 0x000000000000791b */ /* 0x003fea0003800000 */
.L_x_113:
[----:B------:R-:W-:Y:S02]  /*7d50*/  IMAD.MOV.U32 R77, RZ, RZ, R0 ;  /* 0x000000ffff4d7224 */ /* 0x000fe400078e0000 */
[----:B------:R-:W-:Y:S02]  /*7d60*/  IMAD.MOV.U32 R0, RZ, RZ, 0x2 ;  /* 0x00000002ff007424 */ /* 0x000fe400078e00ff */
[----:B------:R-:W-:-:S07]  /*7d70*/  @P0 IMAD.IADD R77, R2, 0x1, R77 ;  /* 0x00000001024d0824 */ /* 0x000fce00078e024d */
[----:B------:R-:W-:Y:S05]  /*7d80*/  WARPSYNC.COLLECTIVE R76, `(.L_x_114) ;  /* 0x000000004c087348 */ /* 0x000fea0003c00000 */
[----:B------:R0:W1:Y:S02]  /*7d90*/  SHFL.UP P0, R0, R77, R0, R75 ;  /* 0x040000004d007389 */ /* 0x000064000000004b */
[----:B01----:R-:W-:Y:S05]  /*7da0*/  ENDCOLLECTIVE ;  /* 0x000000000000791b */ /* 0x003fea0003800000 */
.L_x_114:
[----:B------:R-:W-:Y:S02]  /*7db0*/  IMAD.MOV.U32 R74, RZ, RZ, R0 ;  /* 0x000000ffff4a7224 */ /* 0x000fe400078e0000 */
[----:B------:R-:W-:Y:S02]  /*7dc0*/  IMAD.MOV.U32 R0, RZ, RZ, 0x4 ;  /* 0x00000004ff007424 */ /* 0x000fe400078e00ff */
[----:B------:R-:W-:-:S04]  /*7dd0*/  @P0 IMAD.IADD R74, R77, 0x1, R74 ;  /* 0x000000014d4a0824 */ /* 0x000fc800078e024a */
[----:B------:R-:W-:-:S07]  /*7de0*/  IMAD.MOV.U32 R77, RZ, RZ, R74 ;  /* 0x000000ffff4d7224 */ /* 0x000fce00078e004a */
[----:B------:R-:W-:Y:S05]  /*7df0*/  WARPSYNC.COLLECTIVE R76, `(.L_x_115) ;  /* 0x000000004c087348 */ /* 0x000fea0003c00000 */
[----:B------:R0:W1:Y:S02]  /*7e00*/  SHFL.UP P0, R0, R77, R0, R75 ;  /* 0x040000004d007389 */ /* 0x000064000000004b */
[----:B01----:R-:W-:Y:S05]  /*7e10*/  ENDCOLLECTIVE ;  /* 0x000000000000791b */ /* 0x003fea0003800000 */
.L_x_115:
[----:B------:R-:W-:Y:S02]  /*7e20*/  IMAD.MOV.U32 R77, RZ, RZ, R0 ;  /* 0x000000ffff4d7224 */ /* 0x000fe400078e0000 */
[----:B------:R-:W-:Y:S02]  /*7e30*/  IMAD.MOV.U32 R0, RZ, RZ, 0x8 ;  /* 0x00000008ff007424 */ /* 0x000fe400078e00ff */
[----:B------:R-:W-:-:S07]  /*7e40*/  @P0 IMAD.IADD R77, R74, 0x1, R77 ;  /* 0x000000014a4d0824 */ /* 0x000fce00078e024d */
[----:B------:R-:W-:Y:S05]  /*7e50*/  WARPSYNC.COLLECTIVE R76, `(.L_x_116) ;  /* 0x000000004c087348 */ /* 0x000fea0003c00000 */
[----:B------:R0:W1:Y:S02]  /*7e60*/  SHFL.UP P0, R0, R77, R0, R75 ;  /* 0x040000004d007389 */ /* 0x000064000000004b */
[----:B01----:R-:W-:Y:S05]  /*7e70*/  ENDCOLLECTIVE ;  /* 0x000000000000791b */ /* 0x003fea0003800000 */
.L_x_116:
[----:B------:R-:W-:Y:S02]  /*7e80*/  IMAD.MOV.U32 R74, RZ, RZ, R0 ;  /* 0x000000ffff4a7224 */ /* 0x000fe400078e0000 */
[----:B------:R-:W-:Y:S02]  /*7e90*/  IMAD.MOV.U32 R0, RZ, RZ, 0x10 ;  /* 0x00000010ff007424 */ /* 0x000fe400078e00ff */
[----:B------:R-:W-:-:S04]  /*7ea0*/  @P0 IMAD.IADD R74, R77, 0x1, R74 ;  /* 0x000000014d4a0824 */ /* 0x000fc800078e024a */
[----:B------:R-:W-:-:S07]  /*7eb0*/  IMAD.MOV.U32 R77, RZ, RZ, R74 ;  /* 0x000000ffff4d7224 */ /* 0x000fce00078e004a */
[----:B------:R-:W-:Y:S05]  /*7ec0*/  WARPSYNC.COLLECTIVE R76, `(.L_x_117) ;  /* 0x000000004c087348 */ /* 0x000fea0003c00000 */
[----:B------:R0:W1:Y:S02]  /*7ed0*/  SHFL.UP P0, R0, R77, R0, R75 ;  /* 0x040000004d007389 */ /* 0x000064000000004b */
[----:B01----:R-:W-:Y:S05]  /*7ee0*/  ENDCOLLECTIVE ;  /* 0x000000000000791b */ /* 0x003fea0003800000 */
.L_x_117:
[----:B------:R-:W-:Y:S05]  /*7ef0*/  BRA `(.L_x_118) ;  /* 0xffffffa4001c7947 */ /* 0x000fea000383ffff */
.L_x_119:
[----:B------:R-:W-:-:S00]  /*7f00*/  BRA `(.L_x_119) ;  /* 0xfffffffc00fc7947 */ /* 0x000fc0000383ffff */
[----:B------:R-:W-:-:S00]  /*7f10*/  NOP ;  /* 0x0000000000007918 */ /* 0x000fc00000000000 */
        /* <DEDUP_REMOVED lines=14> */
.L_x_403:


//--------------------- .text._ZN3cub18CUB_300001_SM_10006detail10radix_sort33DeviceRadixSortExclusiveSumKernelINS1_5radix10policy_hubIjNS0_8NullTypeEyE10Policy1000EyEEvPT0_ --------------------------
	.section	.text._ZN3cub18CUB_300001_SM_10006detail10radix_sort33DeviceRadixSortExclusiveSumKernelINS1_5radix10policy_hubIjNS0_8NullTypeEyE10Policy1000EyEEvPT0_,"ax",@progbits
	.align	128
        .global         _ZN3cub18CUB_300001_SM_10006detail10radix_sort33DeviceRadixSortExclusiveSumKernelINS1_5radix10policy_hubIjNS0_8NullTypeEyE10Policy1000EyEEvPT0_
        .type           _ZN3cub18CUB_300001_SM_10006detail10radix_sort33DeviceRadixSortExclusiveSumKernelINS1_5radix10policy_hubIjNS0_8NullTypeEyE10Policy1000EyEEvPT0_,@function
        .size           _ZN3cub18CUB_300001_SM_10006detail10radix_sort33DeviceRadixSortExclusiveSumKernelINS1_5radix10policy_hubIjNS0_8NullTypeEyE10Policy1000EyEEvPT0_,(.L_x_404 - _ZN3cub18CUB_300001_SM_10006detail10radix_sort33DeviceRadixSortExclusiveSumKernelINS1_5radix10policy_hubIjNS0_8NullTypeEyE10Policy1000EyEEvPT0_)
        .other          _ZN3cub18CUB_300001_SM_10006detail10radix_sort33DeviceRadixSortExclusiveSumKernelINS1_5radix10policy_hubIjNS0_8NullTypeEyE10Policy1000EyEEvPT0_,@"STO_CUDA_ENTRY STV_DEFAULT"
_ZN3cub18CUB_300001_SM_10006detail10radix_sort33DeviceRadixSortExclusiveSumKernelINS1_5radix10policy_hubIjNS0_8NullTypeEyE10Policy1000EyEEvPT0_:
.text._ZN3cub18CUB_300001_SM_10006detail10radix_sort33DeviceRadixSortExclusiveSumKernelINS1_5radix10policy_hubIjNS0_8NullTypeEyE10Policy1000EyEEvPT0_:
[----:B------:R-:W-:Y:S01]  /*0000*/  LDC R1, c[0x0][0x37c] ;  /* 0x0000df00ff017b82 */ /* 0x000fe20000000800 */
[----:B------:R-:W0:Y:S07]  /*0010*/  S2R R18, SR_TID.X ;  /* 0x0000000000127919 */ /* 0x000e2e0000002100 */
[----:B------:R-:W1:Y:S01]  /*0020*/  LDC.64 R16, c[0x0][0x380] ;  /* 0x0000e000ff107b82 */ /* 0x000e620000000a00 */
[----:B------:R-:W2:Y:S01]  /*0030*/  LDCU.64 UR4, c[0x0][0x358] ;  /* 0x00006b00ff0477ac */ /* 0x000ea20008000a00 */
[----:B------:R-:W3:Y:S01]  /*0040*/  S2R R5, SR_CTAID.X ;  /* 0x0000000000057919 */ /* 0x000ee20000002500 */
[----:B0-----:R-:W-:Y:S01]  /*0050*/  ISETP.GT.U32.AND P1, PT, R18, 0xff, PT ;  /* 0x000000ff1200780c */ /* 0x001fe20003f24070 */
[----:B---3--:R-:W-:-:S04]  /*0060*/  IMAD R5, R5, 0x100, R18 ;  /* 0x0000010005057824 */ /* 0x008fc800078e0212 */
[----:B-1----:R-:W-:-:S08]  /*0070*/  IMAD.WIDE R16, R5, 0x8, R16 ;  /* 0x0000000805107825 */ /* 0x002fd000078e0210 */
[----:B--2---:R-:W2:Y:S01]  /*0080*/  @!P1 LDG.E.64 R2, desc[UR4][R16.64] ;  /* 0x0000000410029981 */ /* 0x004ea2000c1e1b00 */
[----:B------:R-:W-:Y:S02]  /*0090*/  MOV R0, 0x400 ;  /* 0x0000040000007802 */ /* 0x000fe40000000f00 */
[C---:B------:R-:W-:Y:S01]  /*00a0*/  ISETP.GT.U32.AND P0, PT, R18.reuse, 0x1f, PT ;  /* 0x0000001f1200780c */ /* 0x040fe20003f04070 */
[----:B------:R-:W0:Y:S02]  /*00b0*/  S2R R5, SR_CgaCtaId ;  /* 0x0000000000057919 */ /* 0x000e240000008800 */
[----:B0-----:R-:W-:Y:S02]  /*00c0*/  LEA R5, R5, R0, 0x18 ;  /* 0x0000000005057211 */ /* 0x001fe400078ec0ff */
[----:B------:R-:W-:-:S05]  /*00d0*/  LEA.HI R0, R18, R18, RZ, 0x1d ;  /* 0x0000001212007211 */ /* 0x000fca00078fe8ff */
[----:B------:R-:W-:-:S05]  /*00e0*/  IMAD R0, R0, 0x8, R5 ;  /* 0x0000000800007824 */ /* 0x000fca00078e0205 */
[----:B--2---:R0:W-:Y:S01]  /*00f0*/  STS.64 [R0+0x10], R2 ;  /* 0x0000100200007388 */ /* 0x0041e20000000a00 */
[----:B------:R-:W-:Y:S06]  /*0100*/  BAR.SYNC.DEFER_BLOCKING 0x0 ;  /* 0x0000000000007b1d */ /* 0x000fec0000010000 */
[----:B------:R-:W-:Y:S05]  /*0110*/  @P0 BRA `(.L_x_120) ;  /* 0x0000000400240947 */ /* 0x000fea0003800000 */
[----:B------:R-:W-:Y:S01]  /*0120*/  IMAD R18, R18, 0x48, R5 ;  /* 0x0000004812127824 */ /* 0x000fe200078e0205 */
[----:B------:R-:W-:-:S04]  /*0130*/  UMOV UR6, 0xffffffff ;  /* 0xffffffff00067882 */ /* 0x000fc80000000000 */
[----:B------:R-:W-:Y:S04]  /*0140*/  LDS.64 R14, [R18+0x10] ;  /* 0x00001000120e7984 */ /* 0x000fe80000000a00 */
[----:B------:R-:W-:Y:S04]  /*0150*/  LDS.64 R12, [R18+0x18] ;  /* 0x00001800120c7984 */ /* 0x000fe80000000a00 */
[----:B------:R-:W1:Y:S04]  /*0160*/  LDS.64 R10, [R18+0x20] ;  /* 0x00002000120a7984 */ /* 0x000e680000000a00 */
[----:B------:R-:W-:Y:S04]  /*0170*/  LDS.64 R8, [R18+0x28] ;  /* 0x0000280012087984 */ /* 0x000fe80000000a00 */
[----:B------:R-:W2:Y:S04]  /*0180*/  LDS.64 R6, [R18+0x30] ;  /* 0x0000300012067984 */ /* 0x000ea80000000a00 */
[----:B------:R-:W-:Y:S04]  /*0190*/  LDS.64 R4, [R18+0x38] ;  /* 0x0000380012047984 */ /* 0x000fe80000000a00 */
[----:B0-----:R-:W0:Y:S04]  /*01a0*/  LDS.64 R2, [R18+0x40] ;  /* 0x0000400012027984 */ /* 0x001e280000000a00 */
[----:B------:R-:W3:Y:S01]  /*01b0*/  LDS.64 R20, [R18+0x48] ;  /* 0x0000480012147984 */ /* 0x000ee20000000a00 */
[----:B-1----:R-:W-:-:S04]  /*01c0*/  IADD3 R19, P3, P4, R10, R12, R14 ;  /* 0x0000000c0a137210 */ /* 0x002fc80007c7e00e */
[----:B------:R-:W-:Y:S02]  /*01d0*/  IADD3.X R23, PT, PT, R11, R13, R15, P3, P4 ;  /* 0x0000000d0b177210 */ /* 0x000fe40001fe840f */
[----:B--2---:R-:W-:-:S04]  /*01e0*/  IADD3 R19, P0, P2, R6, R19, R8 ;  /* 0x0000001306137210 */ /* 0x004fc80007a1e008 */
[----:B------:R-:W-:Y:S02]  /*01f0*/  IADD3.X R23, PT, PT, R7, R23, R9, P0, P2 ;  /* 0x0000001707177210 */ /* 0x000fe400007e4409 */
[----:B0-----:R-:W-:-:S04]  /*0200*/  IADD3 R19, P3, P4, R2, R19, R4 ;  /* 0x0000001302137210 */ /* 0x001fc80007c7e004 */
[----:B---3--:R-:W-:Y:S02]  /*0210*/  IADD3 R20, P0, PT, R20, R19, RZ ;  /* 0x0000001314147210 */ /* 0x008fe40007f1e0ff */
[----:B------:R-:W-:-:S05]  /*0220*/  IADD3.X R19, PT, PT, R3, R23, R5, P3, P4 ;  /* 0x0000001703137210 */ /* 0x000fca0001fe8405 */
[----:B------:R-:W-:Y:S01]  /*0230*/  IMAD.X R19, R21, 0x1, R19, P0 ;  /* 0x0000000115137824 */ /* 0x000fe200000e0613 */
[----:B------:R-:W-:Y:S06]  /*0240*/  BRA.DIV UR6, `(.L_x_121) ;  /* 0x0000000206f07947 */ /* 0x000fec000b800000 */
[----:B------:R-:W0:Y:S04]  /*0250*/  SHFL.UP PT, R27, R20, 0x1, RZ ;  /* 0x04200000141b7989 */ /* 0x000e2800000e00ff */
[----:B------:R-:W1:Y:S01]  /*0260*/  SHFL.UP P0, R25, R19, 0x1, RZ ;  /* 0x0420000013197989 */ /* 0x000e6200000000ff */
[----:B0-----:R-:W-:-:S04]  /*0270*/  IADD3 R22, P2, PT, R27, R20, RZ ;  /* 0x000000141b167210 */ /* 0x001fc80007f5e0ff */
[----:B-1----:R-:W-:Y:S01]  /*0280*/  SEL R27, R22, R27, P0 ;  /* 0x0000001b161b7207 */ /* 0x002fe20000000000 */
[----:B------:R-:W-:-:S04]  /*0290*/  IMAD.X R26, R25, 0x1, R19, P2 ;  /* 0x00000001191a7824 */ /* 0x000fc800010e0613 */
[----:B------:R-:W0:Y:S01]  /*02a0*/  SHFL.UP PT, R28, R27, 0x2, RZ ;  /* 0x044000001b1c7989 */ /* 0x000e2200000e00ff */
[----:B------:R-:W-:-:S05]  /*02b0*/  SEL R26, R26, R25, P0 ;  /* 0x000000191a1a7207 */ /* 0x000fca0000000000 */
[----:B------:R-:W1:Y:S01]  /*02c0*/  SHFL.UP P0, R25, R26, 0x2, RZ ;  /* 0x044000001a197989 */ /* 0x000e6200000000ff */
[----:B0-----:R-:W-:-:S05]  /*02d0*/  IADD3 R21, P2, PT, R28, R27, RZ ;  /* 0x0000001b1c157210 */ /* 0x001fca0007f5e0ff */
[----:B-1----:R-:W-:Y:S01]  /*02e0*/  IMAD.X R22, R25, 0x1, R26, P2 ;  /* 0x0000000119167824 */ /* 0x002fe200010e061a */
[----:B------:R-:W-:-:S04]  /*02f0*/  SEL R28, R21, R28, P0 ;  /* 0x0000001c151c7207 */ /* 0x000fc80000000000 */
[----:B------:R-:W-:Y:S01]  /*0300*/  SEL R29, R22, R25, P0 ;  /* 0x00000019161d7207 */ /* 0x000fe20000000000 */
        /* <DEDUP_REMOVED lines=12> */
[----:B------:R0:W1:Y:S04]  /*03d0*/  SHFL.UP PT, R28, R27, 0x10, RZ ;  /* 0x060000001b1c7989 */ /* 0x00006800000e00ff */
[----:B------:R0:W2:Y:S02]  /*03e0*/  SHFL.UP P0, R25, R26, 0x10, RZ ;  /* 0x060000001a197989 */ /* 0x0000a400000000ff */
.L_x_132:
[----:B-1----:R-:W-:-:S04]  /*03f0*/  IADD3 R21, P2, PT, R28, R27, RZ ;  /* 0x0000001b1c157210 */ /* 0x002fc80007f5e0ff */
[----:B--2---:R-:W-:Y:S01]  /*0400*/  SEL R21, R21, R28, P0 ;  /* 0x0000001c15157207 */ /* 0x004fe20000000000 */
[----:B------:R-:W-:-:S05]  /*0410*/  IMAD.X R22, R25, 0x1, R26, P2 ;  /* 0x0000000119167824 */ /* 0x000fca00010e061a */
[----:B------:R-:W-:Y:S02]  /*0420*/  SEL R22, R22, R25, P0 ;  /* 0x0000001916167207 */ /* 0x000fe40000000000 */
[----:B------:R-:W-:-:S05]  /*0430*/  IADD3 R20, P0, PT, R21, -R20, RZ ;  /* 0x8000001415147210 */ /* 0x000fca0007f1e0ff */
[----:B------:R-:W-:Y:S01]  /*0440*/  IMAD.X R21, R22, 0x1, ~R19, P0 ;  /* 0x0000000116157824 */ /* 0x000fe200000e0e13 */
[----:B------:R-:W-:-:S04]  /*0450*/  IADD3 R14, P0, PT, R14, R20, RZ ;  /* 0x000000140e0e7210 */ /* 0x000fc80007f1e0ff */
[----:B------:R1:W-:Y:S01]  /*0460*/  STS.64 [R18+0x10], R20 ;  /* 0x0000101412007388 */ /* 0x0003e20000000a00 */
[----:B------:R-:W-:Y:S01]  /*0470*/  IMAD.X R15, R15, 0x1, R21, P0 ;  /* 0x000000010f0f7824 */ /* 0x000fe200000e0615 */
        /* <DEDUP_REMOVED lines=17> */
[----:B------:R-:W-:-:S05]  /*0590*/  IMAD.X R3, R3, 0x1, R5, P0 ;  /* 0x0000000103037824 */ /* 0x000fca00000e0605 */
[----:B------:R1:W-:Y:S03]  /*05a0*/  STS.64 [R18+0x48], R2 ;  /* 0x0000480212007388 */ /* 0x0003e60000000a00 */
.L_x_120:
[----:B------:R-:W-:Y:S05]  /*05b0*/  WARPSYNC.ALL ;  /* 0x0000000000007948 */ /* 0x000fea0003800000 */
[----:B------:R-:W-:Y:S06]  /*05c0*/  BAR.SYNC.DEFER_BLOCKING 0x0 ;  /* 0x0000000000007b1d */ /* 0x000fec0000010000 */
[----:B------:R-:W-:Y:S05]  /*05d0*/  @P1 EXIT ;  /* 0x000000000000194d */ /* 0x000fea0003800000 */
[----:B01----:R-:W0:Y:S04]  /*05e0*/  LDS.64 R2, [R0+0x10] ;  /* 0x0000100000027984 */ /* 0x003e280000000a00 */
[----:B0-----:R-:W-:Y:S01]  /*05f0*/  STG.E.64 desc[UR4][R16.64], R2 ;  /* 0x0000000210007986 */ /* 0x001fe2000c101b04 */
[----:B------:R-:W-:Y:S05]  /*0600*/  EXIT ;  /* 0x000000000000794d */ /* 0x000fea0003800000 */
.L_x_121:
[----:B------:R-:W-:Y:S02]  /*0610*/  IMAD.MOV.U32 R24, RZ, RZ, R20 ;  /* 0x000000ffff187224 */ /* 0x000fe400078e0014 */
[----:B------:R-:W-:Y:S02]  /*0620*/  IMAD.MOV.U32 R23, RZ, RZ, 0x1 ;  /* 0x00000001ff177424 */ /* 0x000fe400078e00ff */
[----:B------:R-:W-:Y:S02]  /*0630*/  IMAD.MOV.U32 R22, RZ, RZ, RZ ;  /* 0x000000ffff167224 */ /* 0x000fe400078e00ff */
[----:B------:R-:W-:-:S07]  /*0640*/  IMAD.MOV.U32 R21, RZ, RZ, -0x1 ;  /* 0xffffffffff157424 */ /* 0x000fce00078e00ff */
[----:B------:R-:W-:Y:S05]  /*0650*/  WARPSYNC.COLLECTIVE R21, `(.L_x_122) ;  /* 0x0000000015087348 */ /* 0x000fea0003c00000 */
[----:B------:R0:W1:Y:S02]  /*0660*/  SHFL.UP P0, R25, R24, R23, R22 ;  /* 0x0400001718197389 */ /* 0x0000640000000016 */
[----:B01----:R-:W-:Y:S05]  /*0670*/  ENDCOLLECTIVE ;  /* 0x000000000000791b */ /* 0x003fea0003800000 */
.L_x_122:
[----:B------:R-:W-:Y:S02]  /*0680*/  IMAD.MOV.U32 R24, RZ, RZ, R19 ;  /* 0x000000ffff187224 */ /* 0x000fe400078e0013 */
[----:B------:R-:W-:-:S07]  /*0690*/  IMAD.MOV.U32 R27, RZ, RZ, R25 ;  /* 0x000000ffff1b7224 */ /* 0x000fce00078e0019 */
[----:B------:R-:W-:Y:S05]  /*06a0*/  WARPSYNC.COLLECTIVE R21, `(.L_x_123) ;  /* 0x0000000015087348 */ /* 0x000fea0003c00000 */
[----:B------:R0:W1:Y:S02]  /*06b0*/  SHFL.UP P0, R25, R24, R23, R22 ;  /* 0x0400001718197389 */ /* 0x0000640000000016 */
[----:B01----:R-:W-:Y:S05]  /*06c0*/  ENDCOLLECTIVE ;  /* 0x000000000000791b */ /* 0x003fea0003800000 */
.L_x_123:
[----:B------:R-:W-:Y:S01]  /*06d0*/  IADD3 R26, P2, PT, R27, R20, RZ ;  /* 0x000000141b1a7210 */ /* 0x000fe20007f5e0ff */
[----:B------:R-:W-:-:S03]  /*06e0*/  IMAD.MOV.U32 R23, RZ, RZ, 0x2 ;  /* 0x00000002ff177424 */ /* 0x000fc600078e00ff */
[----:B------:R-:W-:Y:S01]  /*06f0*/  SEL R27, R26, R27, P0 ;  /* 0x0000001b1a1b7207 */ /* 0x000fe20000000000 */
[----:B------:R-:W-:-:S04]  /*0700*/  IMAD.X R26, R25, 0x1, R19, P2 ;  /* 0x00000001191a7824 */ /* 0x000fc800010e0613 */
[----:B------:R-:W-:Y:S01]  /*0710*/  IMAD.MOV.U32 R24, RZ, RZ, R27 ;  /* 0x000000ffff187224 */ /* 0x000fe200078e001b */
[----:B------:R-:W-:-:S07]  /*0720*/  SEL R26, R26, R25, P0 ;  /* 0x000000191a1a7207 */ /* 0x000fce0000000000 */
[----:B------:R-:W-:Y:S05]  /*0730*/  WARPSYNC.COLLECTIVE R21, `(.L_x_124) ;  /* 0x0000000015087348 */ /* 0x000fea0003c00000 */
[----:B------:R0:W1:Y:S02]  /*0740*/  SHFL.UP P0, R25, R24, R23, R22 ;  /* 0x0400001718197389 */ /* 0x0000640000000016 */
[----:B01----:R-:W-:Y:S05]  /*0750*/  ENDCOLLECTIVE ;  /* 0x000000000000791b */ /* 0x003fea0003800000 */
.L_x_124:
[----:B------:R-:W-:Y:S02]  /*0760*/  IMAD.MOV.U32 R24, RZ, RZ, R26 ;  /* 0x000000ffff187224 */ /* 0x000fe400078e001a */
[----:B------:R-:W-:-:S07]  /*0770*/  IMAD.MOV.U32 R28, RZ, RZ, R25 ;  /* 0x000000ffff1c7224 */ /* 0x000fce00078e0019 */
[----:B------:R-:W-:Y:S05]  /*0780*/  WARPSYNC.COLLECTIVE R21, `(.L_x_125) ;  /* 0x0000000015087348 */ /* 0x000fea0003c00000 */
[----:B------:R0:W1:Y:S02]  /*0790*/  SHFL.UP P0, R25, R24, R23, R22 ;  /* 0x0400001718197389 */ /* 0x0000640000000016 */
[----:B01----:R-:W-:Y:S05]  /*07a0*/  ENDCOLLECTIVE ;  /* 0x000000000000791b */ /* 0x003fea0003800000 */
.L_x_125:
        /* <DEDUP_REMOVED lines=9> */
.L_x_126:
[----:B------:R-:W-:Y:S02]  /*0840*/  IMAD.MOV.U32 R24, RZ, RZ, R29 ;  /* 0x000000ffff187224 */ /* 0x000fe400078e001d */
[----:B------:R-:W-:-:S07]  /*0850*/  IMAD.MOV.U32 R27, RZ, RZ, R25 ;  /* 0x000000ffff1b7224 */ /* 0x000fce00078e0019 */
[----:B------:R-:W-:Y:S05]  /*0860*/  WARPSYNC.COLLECTIVE R21, `(.L_x_127) ;  /* 0x0000000015087348 */ /* 0x000fea0003c00000 */
[----:B------:R0:W1:Y:S02]  /*0870*/  SHFL.UP P0, R25, R24, R23, R22 ;  /* 0x0400001718197389 */ /* 0x0000640000000016 */
[----:B01----:R-:W-:Y:S05]  /*0880*/  ENDCOLLECTIVE ;  /* 0x000000000000791b */ /* 0x003fea0003800000 */
.L_x_127:
        /* <DEDUP_REMOVED lines=9> */
.L_x_128:
[----:B------:R-:W-:Y:S02]  /*0920*/  IMAD.MOV.U32 R24, RZ, RZ, R29 ;  /* 0x000000ffff187224 */ /* 0x000fe400078e001d */
[----:B------:R-:W-:-:S07]  /*0930*/  IMAD.MOV.U32 R27, RZ, RZ, R25 ;  /* 0x000000ffff1b7224 */ /* 0x000fce00078e0019 */
[----:B------:R-:W-:Y:S05]  /*0940*/  WARPSYNC.COLLECTIVE R21, `(.L_x_129) ;  /* 0x0000000015087348 */ /* 0x000fea0003c00000 */
[----:B------:R0:W1:Y:S02]  /*0950*/  SHFL.UP P0, R25, R24, R23, R22 ;  /* 0x0400001718197389 */ /* 0x0000640000000016 */
[----:B01----:R-:W-:Y:S05]  /*0960*/  ENDCOLLECTIVE ;  /* 0x000000000000791b */ /* 0x003fea0003800000 */
.L_x_129:
        /* <DEDUP_REMOVED lines=9> */
.L_x_130:
[----:B------:R-:W-:Y:S02]  /*0a00*/  IMAD.MOV.U32 R24, RZ, RZ, R26 ;  /* 0x000000ffff187224 */ /* 0x000fe400078e001a */
[----:B------:R-:W-:-:S07]  /*0a10*/  IMAD.MOV.U32 R28, RZ, RZ, R25 ;  /* 0x000000ffff1c7224 */ /* 0x000fce00078e0019 */
[----:B------:R-:W-:Y:S05]  /*0a20*/  WARPSYNC.COLLECTIVE R21, `(.L_x_131) ;  /* 0x0000000015087348 */ /* 0x000fea0003c00000 */
[----:B------:R0:W1:Y:S02]  /*0a30*/  SHFL.UP P0, R25, R24, R23, R22 ;  /* 0x0400001718197389 */ /* 0x0000640000000016 */
[----:B01----:R-:W-:Y:S05]  /*0a40*/  ENDCOLLECTIVE ;  /* 0x000000000000791b */ /* 0x003fea0003800000 */
.L_x_131:
[----:B------:R-:W-:Y:S05]  /*0a50*/  BRA `(.L_x_132) ;  /* 0xfffffff800647947 */ /* 0x000fea000383ffff */
.L_x_133:
        /* <DEDUP_REMOVED lines=10> */
.L_x_404:


//--------------------- .text._ZN3cub18CUB_300001_SM_10006detail10radix_sort30DeviceRadixSortHistogramKernelINS1_5radix10policy_hubIjNS0_8NullTypeEyE10Policy1000ELNS0_9SortOrderE0EjyNS1_21identity_decomposer_tEEEvPT2_PKT1_SB_iiT3_ --------------------------
	.section	.text._ZN3cub18CUB_300001_SM_10006detail10radix_sort30DeviceRadixSortHistogramKernelINS1_5radix10policy_hubIjNS0_8NullTypeEyE10Policy1000ELNS0_9SortOrderE0EjyNS1_21identity_decomposer_tEEEvPT2_PKT1_SB_iiT3_,"ax",@progbits
	.align	128
        .global         _ZN3cub18CUB_300001_SM_10006detail10radix_sort30DeviceRadixSortHistogramKernelINS1_5radix10policy_hubIjNS0_8NullTypeEyE10Policy1000ELNS0_9SortOrderE0EjyNS1_21identity_decomposer_tEEEvPT2_PKT1_SB_iiT3_
        .type           _ZN3cub18CUB_300001_SM_10006detail10radix_sort30DeviceRadixSortHistogramKernelINS1_5radix10policy_hubIjNS0_8NullTypeEyE10Policy1000ELNS0_9SortOrderE0EjyNS1_21identity_decomposer_tEEEvPT2_PKT1_SB_iiT3_,@function
        .size           _ZN3cub18CUB_300001_SM_10006detail10radix_sort30DeviceRadixSortHistogramKernelINS1_5radix10policy_hubIjNS0_8NullTypeEyE10Policy1000ELNS0_9SortOrderE0EjyNS1_21identity_decomposer_tEEEvPT2_PKT1_SB_iiT3_,(.L_x_405 - _ZN3cub18CUB_300001_SM_10006detail10radix_sort30DeviceRadixSortHistogramKernelINS1_5radix10policy_hubIjNS0_8NullTypeEyE10Policy1000ELNS0_9SortOrderE0EjyNS1_21identity_decomposer_tEEEvPT2_PKT1_SB_iiT3_)
        .other          _ZN3cub18CUB_300001_SM_10006detail10radix_sort30DeviceRadixSortHistogramKernelINS1_5radix10policy_hubIjNS0_8NullTypeEyE10Policy1000ELNS0_9SortOrderE0EjyNS1_21identity_decomposer_tEEEvPT2_PKT1_SB_iiT3_,@"STO_CUDA_ENTRY STV_DEFAULT"
_ZN3cub18CUB_300001_SM_10006detail10radix_sort30DeviceRadixSortHistogramKernelINS1_5radix10policy_hubIjNS0_8NullTypeEyE10Policy1000ELNS0_9SortOrderE0EjyNS1_21identity_decomposer_tEEEvPT2_PKT1_SB_iiT3_:
.text._ZN3cub18CUB_300001_SM_10006detail10radix_sort30DeviceRadixSortHistogramKernelINS1_5radix10policy_hubIjNS0_8NullTypeEyE10Policy1000ELNS0_9SortOrderE0EjyNS1_21identity_decomposer_tEEEvPT2_PKT1_SB_iiT3_:
[----:B------:R-:W-:Y:S01]  /*0000*/  LDC R1, c[0x0][0x37c] ;  /* 0x0000df00ff017b82 */ /* 0x000fe20000000800 */
[----:B------:R-:W0:Y:S02]  /*0010*/  LDCU.64 UR4, c[0x0][0x390] ;  /* 0x00007200ff0477ac */ /* 0x000e240008000a00 */
[----:B0-----:R-:W-:-:S04]  /*0020*/  ISETP.NE.U32.AND P0, PT, RZ, UR4, PT ;  /* 0x00000004ff007c0c */ /* 0x001fc8000bf05070 */
[----:B------:R-:W-:-:S13]  /*0030*/  ISETP.NE.AND.EX P0, PT, RZ, UR5, PT, P0 ;  /* 0x00000005ff007c0c */ /* 0x000fda000bf05300 */
[----:B------:R-:W-:Y:S05]  /*0040*/  @!P0 EXIT ;  /* 0x000000000000894d */ /* 0x000fea0003800000 */
[----:B------:R-:W0:Y:S01]  /*0050*/  S2R R18, SR_TID.X ;  /* 0x0000000000127919 */ /* 0x000e220000002100 */
[----:B------:R-:W1:Y:S01]  /*0060*/  LDCU.64 UR4, c[0x0][0x398] ;  /* 0x00007300ff0477ac */ /* 0x000e620008000a00 */
[----:B------:R-:W2:Y:S01]  /*0070*/  S2UR UR7, SR_CgaCtaId ;  /* 0x00000000000779c3 */ /* 0x000ea20000008800 */
[----:B------:R-:W-:Y:S01]  /*0080*/  UMOV UR6, 0x400 ;  /* 0x0000040000067882 */ /* 0x000fe20000000000 */
[----:B------:R-:W3:Y:S06]  /*0090*/  LDCU.64 UR18, c[0x0][0x358] ;  /* 0x00006b00ff1277ac */ /* 0x000eec0008000a00 */
[----:B------:R-:W4:Y:S01]  /*00a0*/  S2UR UR8, SR_CTAID.X ;  /* 0x00000000000879c3 */ /* 0x000f220000002500 */
[----:B------:R-:W0:Y:S01]  /*00b0*/  LDCU UR21, c[0x0][0x370] ;  /* 0x00006e00ff1577ac */ /* 0x000e220008000800 */
[----:B-1----:R-:W-:-:S04]  /*00c0*/  UIADD3 UR4, UPT, UPT, UR5, 0x7, -UR4 ;  /* 0x0000000705047890 */ /* 0x002fc8000fffe804 */
[----:B------:R-:W-:Y:S02]  /*00d0*/  UISETP.GE.AND UP0, UPT, UR4, 0x8, UPT ;  /* 0x000000080400788c */ /* 0x000fe4000bf06270 */
[----:B------:R-:W-:Y:S02]  /*00e0*/  USHF.R.S32.HI UR5, URZ, 0x1f, UR4 ;  /* 0x0000001fff057899 */ /* 0x000fe40008011404 */
[----:B--2---:R-:W-:Y:S02]  /*00f0*/  ULEA UR6, UR7, UR6, 0x18 ;  /* 0x0000000607067291 */ /* 0x004fe4000f8ec0ff */
[----:B------:R-:W-:Y:S01]  /*0100*/  PLOP3.LUT P0, PT, PT, PT, UP0, 0x80, 0x8 ;  /* 0x000000000008781c */ /* 0x000fe20003f0f008 */
[----:B------:R-:W-:Y:S01]  /*0110*/  ULEA.HI UR5, UR5, UR4, URZ, 0x3 ;  /* 0x0000000405057291 */ /* 0x000fe2000f8f18ff */
[C---:B0-----:R-:W-:Y:S02]  /*0120*/  VIADD R19, R18.reuse, 0x80 ;  /* 0x0000008012137836 */ /* 0x041fe40000000000 */
[C---:B------:R-:W-:Y:S01]  /*0130*/  ISETP.GT.U32.OR P0, PT, R18.reuse, 0xff, !P0 ;  /* 0x000000ff1200780c */ /* 0x040fe20004704470 */
[----:B------:R-:W-:Y:S01]  /*0140*/  USHF.R.S32.HI UR5, URZ, 0x3, UR5 ;  /* 0x00000003ff057899 */ /* 0x000fe20008011405 */
[C---:B------:R-:W-:Y:S01]  /*0150*/  VIADD R20, R18.reuse, 0x100 ;  /* 0x0000010012147836 */ /* 0x040fe20000000000 */
[C---:B------:R-:W-:Y:S01]  /*0160*/  IADD3 R25, PT, PT, R18.reuse, 0x500, RZ ;  /* 0x0000050012197810 */ /* 0x040fe20007ffe0ff */
[C---:B------:R-:W-:Y:S01]  /*0170*/  VIADD R21, R18.reuse, 0x180 ;  /* 0x0000018012157836 */ /* 0x040fe20000000000 */
[----:B------:R-:W-:Y:S01]  /*0180*/  P2R R28, PR, RZ, 0x1 ;  /* 0x00000001ff1c7803 */ /* 0x000fe20000000000 */
[C---:B------:R-:W-:Y:S01]  /*0190*/  VIADD R22, R18.reuse, 0x200 ;  /* 0x0000020012167836 */ /* 0x040fe20000000000 */
[C---:B------:R-:W-:Y:S01]  /*01a0*/  LEA R27, R18.reuse, UR6, 0x2 ;  /* 0x00000006121b7c11 */ /* 0x040fe2000f8e10ff */
[C---:B------:R-:W-:Y:S01]  /*01b0*/  VIADD R23, R18.reuse, 0x280 ;  /* 0x0000028012177836 */ /* 0x040fe20000000000 */
[----:B----4-:R-:W-:Y:S01]  /*01c0*/  USHF.L.U32 UR8, UR8, 0xb, URZ ;  /* 0x0000000b08087899 */ /* 0x010fe200080006ff */
[C---:B------:R-:W-:Y:S01]  /*01d0*/  VIADD R24, R18.reuse, 0x300 ;  /* 0x0000030012187836 */ /* 0x040fe20000000000 */
[----:B------:R-:W-:Y:S01]  /*01e0*/  ULOP3.LUT UR20, UR5, 0x7, URZ, 0xc0, !UPT ;  /* 0x0000000705147892 */ /* 0x000fe2000f8ec0ff */
[----:B------:R-:W-:Y:S01]  /*01f0*/  VIADD R26, R18, 0x780 ;  /* 0x00000780121a7836 */ /* 0x000fe20000000000 */
[----:B------:R-:W-:Y:S01]  /*0200*/  ULOP3.LUT UR9, UR5, 0x3, URZ, 0xc0, !UPT ;  /* 0x0000000305097892 */ /* 0x000fe2000f8ec0ff */
[----:B------:R-:W-:Y:S01]  /*0210*/  UMOV UR6, URZ ;  /* 0x000000ff00067c82 */ /* 0x000fe20008000000 */
[----:B---3--:R-:W-:-:S10]  /*0220*/  UMOV UR7, URZ ;  /* 0x000000ff00077c82 */ /* 0x008fd40008000000 */
.L_x_217:
[----:B------:R-:W-:Y:S01]  /*0230*/  ISETP.NE.AND P0, PT, R28, RZ, PT ;  /* 0x000000ff1c00720c */ /* 0x000fe20003f05270 */
[----:B------:R-:W-:-:S12]  /*0240*/  BSSY.RECONVERGENT B0, `(.L_x_134) ;  /* 0x0000082000007945 */ /* 0x000fd80003800200 */
[----:B0-2345:R-:W-:Y:S05]  /*0250*/  @P0 BRA `(.L_x_135) ;  /* 0x0000000800000947 */ /* 0x03dfea0003800000 */
[----:B------:R-:W0:Y:S02]  /*0260*/  LDC.64 R2, c[0x0][0x398] ;  /* 0x0000e600ff027b82 */ /* 0x000e240000000a00 */
[----:B0-----:R-:W-:-:S04]  /*0270*/  IADD3 R2, PT, PT, R3, 0x7, -R2 ;  /* 0x0000000703027810 */ /* 0x001fc80007ffe802 */
[----:B------:R-:W-:-:S04]  /*0280*/  SHF.R.S32.HI R3, RZ, 0x1f, R2 ;  /* 0x0000001fff037819 */ /* 0x000fc80000011402 */
[----:B------:R-:W-:-:S04]  /*0290*/  LEA.HI R3, R3, R2, RZ, 0x3 ;  /* 0x0000000203037211 */ /* 0x000fc800078f18ff */
[----:B------:R-:W-:-:S04]  /*02a0*/  SHF.R.S32.HI R3, RZ, 0x3, R3 ;  /* 0x00000003ff037819 */ /* 0x000fc80000011403 */
[C---:B------:R-:W-:Y:S01]  /*02b0*/  LOP3.LUT R5, R3.reuse, 0xffffff0, RZ, 0xc0, !PT ;  /* 0x0ffffff003057812 */ /* 0x040fe200078ec0ff */
[----:B------:R-:W-:-:S05]  /*02c0*/  VIADD R0, R3, 0xffffffff ;  /* 0xffffffff03007836 */ /* 0x000fca0000000000 */
[----:B------:R-:W-:Y:S01]  /*02d0*/  ISETP.GE.U32.AND P0, PT, R0, 0xf, PT ;  /* 0x0000000f0000780c */ /* 0x000fe20003f06070 */
[----:B------:R-:W-:-:S12]  /*02e0*/  IMAD.MOV.U32 R0, RZ, RZ, RZ ;  /* 0x000000ffff007224 */ /* 0x000fd800078e00ff */
[----:B------:R-:W-:Y:S05]  /*02f0*/  @!P0 BRA `(.L_x_136) ;  /* 0x00000000005c8947 */ /* 0x000fea0003800000 */
[----:B------:R-:W-:Y:S02]  /*0300*/  IMAD.MOV R2, RZ, RZ, -R5 ;  /* 0x000000ffff027224 */ /* 0x000fe400078e0a05 */
[----:B------:R-:W-:-:S07]  /*0310*/  VIADD R0, R27, 0x2000 ;  /* 0x000020001b007836 */ /* 0x000fce0000000000 */
.L_x_137:
[----:B------:R-:W-:Y:S01]  /*0320*/  VIADD R2, R2, 0x10 ;  /* 0x0000001002027836 */ /* 0x000fe20000000000 */
[----:B------:R-:W-:Y:S04]  /*0330*/  STS [R0+-0x2000], RZ ;  /* 0xffe000ff00007388 */ /* 0x000fe80000000800 */
        /* <DEDUP_REMOVED lines=16> */
[----:B0-----:R-:W-:Y:S01]  /*0440*/  IADD3 R0, PT, PT, R0, 0x4000, RZ ;  /* 0x0000400000007810 */ /* 0x001fe20007ffe0ff */
[----:B------:R-:W-:Y:S06]  /*0450*/  @P1 BRA `(.L_x_137) ;  /* 0xfffffffc00b01947 */ /* 0x000fec000383ffff */
[----:B------:R-:W-:-:S07]  /*0460*/  IMAD.MOV.U32 R0, RZ, RZ, R5 ;  /* 0x000000ffff007224 */ /* 0x000fce00078e0005 */
.L_x_136:
[----:B------:R-:W-:Y:S01]  /*0470*/  LOP3.LUT R2, R3, 0xf, RZ, 0xc0, !PT ;  /* 0x0000000f03027812 */ /* 0x000fe200078ec0ff */
[----:B------:R-:W-:-:S03]  /*0480*/  IMAD.U32 R4, RZ, RZ, UR20 ;  /* 0x00000014ff047e24 */ /* 0x000fc6000f8e00ff */
[C---:B------:R-:W-:Y:S01]  /*0490*/  ISETP.NE.AND P1, PT, R2.reuse, RZ, PT ;  /* 0x000000ff0200720c */ /* 0x040fe20003f25270 */
[----:B------:R-:W-:Y:S02]  /*04a0*/  VIADD R2, R2, 0xffffffff ;  /* 0xffffffff02027836 */ /* 0x000fe40000000000 */
[----:B------:R-:W-:-:S10]  /*04b0*/  VIADD R4, R4, 0xffffffff ;  /* 0xffffffff04047836 */ /* 0x000fd40000000000 */
[----:B------:R-:W-:Y:S05]  /*04c0*/  @!P1 BRA `(.L_x_138) ;  /* 0x00000000007c9947 */ /* 0x000fea0003800000 */
[----:B------:R-:W-:Y:S01]  /*04d0*/  ISETP.GE.U32.AND P2, PT, R2, 0x7, PT ;  /* 0x000000070200780c */ /* 0x000fe20003f46070 */
[----:B------:R-:W-:-:S12]  /*04e0*/  UISETP.NE.AND UP0, UPT, UR20, URZ, UPT ;  /* 0x000000ff1400728c */ /* 0x000fd8000bf05270 */
[----:B------:R-:W-:Y:S05]  /*04f0*/  @!P2 BRA `(.L_x_139) ;  /* 0x000000000028a947 */ /* 0x000fea0003800000 */
        /* <DEDUP_REMOVED lines=10> */
.L_x_139:
[----:B------:R-:W-:Y:S05]  /*05a0*/  BRA.U !UP0, `(.L_x_138) ;  /* 0x0000000108447547 */ /* 0x000fea000b800000 */
[----:B------:R-:W-:Y:S01]  /*05b0*/  ISETP.GE.U32.AND P2, PT, R4, 0x3, PT ;  /* 0x000000030400780c */ /* 0x000fe20003f46070 */
[----:B------:R-:W-:-:S12]  /*05c0*/  UISETP.NE.AND UP0, UPT, UR9, URZ, UPT ;  /* 0x000000ff0900728c */ /* 0x000fd8000bf05270 */
[C---:B0-----:R-:W-:Y:S01]  /*05d0*/  @P2 LEA R3, R0.reuse, R27, 0xa ;  /* 0x0000001b00032211 */ /* 0x041fe200078e50ff */
[----:B------:R-:W-:-:S04]  /*05e0*/  @P2 VIADD R0, R0, 0x4 ;  /* 0x0000000400002836 */ /* 0x000fc80000000000 */
[----:B------:R1:W-:Y:S04]  /*05f0*/  @P2 STS [R3], RZ ;  /* 0x000000ff03002388 */ /* 0x0003e80000000800 */
[----:B------:R1:W-:Y:S04]  /*0600*/  @P2 STS [R3+0x400], RZ ;  /* 0x000400ff03002388 */ /* 0x0003e80000000800 */
[----:B------:R1:W-:Y:S04]  /*0610*/  @P2 STS [R3+0x800], RZ ;  /* 0x000800ff03002388 */ /* 0x0003e80000000800 */
[----:B------:R1:W-:Y:S01]  /*0620*/  @P2 STS [R3+0xc00], RZ ;  /* 0x000c00ff03002388 */ /* 0x0003e20000000800 */
[----:B------:R-:W-:Y:S05]  /*0630*/  BRA.U !UP0, `(.L_x_138) ;  /* 0x0000000108207547 */ /* 0x000fea000b800000 */
[----:B------:R-:W-:Y:S01]  /*0640*/  IMAD R0, R0, 0x400, R27 ;  /* 0x0000040000007824 */ /* 0x000fe200078e021b */
[----:B------:R-:W-:-:S04]  /*0650*/  UISETP.NE.AND UP0, UPT, UR9, 0x1, UPT ;  /* 0x000000010900788c */ /* 0x000fc8000bf05270 */
[----:B------:R2:W-:Y:S05]  /*0660*/  STS [R0], RZ ;  /* 0x000000ff00007388 */ /* 0x0005ea0000000800 */
[----:B------:R-:W-:Y:S05]  /*0670*/  BRA.U !UP0, `(.L_x_138) ;  /* 0x0000000108107547 */ /* 0x000fea000b800000 */
[----:B------:R-:W-:Y:S01]  /*0680*/  UISETP.NE.AND UP0, UPT, UR9, 0x2, UPT ;  /* 0x000000020900788c */ /* 0x000fe2000bf05270 */
[----:B------:R3:W-:Y:S05]  /*0690*/  STS [R0+0x400], RZ ;  /* 0x000400ff00007388 */ /* 0x0007ea0000000800 */
[----:B------:R-:W-:-:S13]  /*06a0*/  PLOP3.LUT P2, PT, PT, PT, UP0, 0x80, 0x8 ;  /* 0x000000000008781c */ /* 0x000fda0003f4f008 */
[----:B------:R3:W-:Y:S02]  /*06b0*/  @P2 STS [R0+0x800], RZ ;  /* 0x000800ff00002388 */ /* 0x0007e40000000800 */
.L_x_138:
[----:B------:R-:W-:-:S13]  /*06c0*/  ISETP.GT.U32.AND P2, PT, R18, 0x7f, PT ;  /* 0x0000007f1200780c */ /* 0x000fda0003f44070 */
[----:B------:R-:W-:Y:S05]  /*06d0*/  @P2 BRA `(.L_x_135) ;  /* 0x0000000000e02947 */ /* 0x000fea0003800000 */
[----:B--23--:R-:W-:Y:S01]  /*06e0*/  IMAD.MOV.U32 R0, RZ, RZ, RZ ;  /* 0x000000ffff007224 */ /* 0x00cfe200078e00ff */
[----:B------:R-:W-:Y:S06]  /*06f0*/  @!P0 BRA `(.L_x_140) ;  /* 0x0000000000588947 */ /* 0x000fec0003800000 */
[----:B------:R-:W-:-:S07]  /*0700*/  IMAD.MOV.U32 R0, RZ, RZ, RZ ;  /* 0x000000ffff007224 */ /* 0x000fce00078e00ff */
.L_x_141:
[C---:B012---:R-:W-:Y:S02]  /*0710*/  IMAD R3, R0.reuse, 0x400, R27 ;  /* 0x0000040000037824 */ /* 0x047fe400078e021b */
[----:B------:R-:W-:-:S03]  /*0720*/  VIADD R0, R0, 0x10 ;  /* 0x0000001000007836 */ /* 0x000fc60000000000 */
[----:B------:R2:W-:Y:S02]  /*0730*/  STS [R3+0x200], RZ ;  /* 0x000200ff03007388 */ /* 0x0005e40000000800 */
[----:B------:R-:W-:Y:S02]  /*0740*/  ISETP.NE.AND P0, PT, R0, R5, PT ;  /* 0x000000050000720c */ /* 0x000fe40003f05270 */
[----:B------:R2:W-:Y:S04]  /*0750*/  STS [R3+0x600], RZ ;  /* 0x000600ff03007388 */ /* 0x0005e80000000800 */
        /* <DEDUP_REMOVED lines=13> */
[----:B------:R2:W-:Y:S01]  /*0830*/  STS [R3+0x3e00], RZ ;  /* 0x003e00ff03007388 */ /* 0x0005e20000000800 */
[----:B------:R-:W-:Y:S05]  /*0840*/  @P0 BRA `(.L_x_141) ;  /* 0xfffffffc00b00947 */ /* 0x000fea000383ffff */
[----:B------:R-:W-:-:S07]  /*0850*/  MOV R0, R5 ;  /* 0x0000000500007202 */ /* 0x000fce0000000f00 */
.L_x_140:
[----:B------:R-:W-:Y:S05]  /*0860*/  @!P1 BRA `(.L_x_135) ;  /* 0x00000000007c9947 */ /* 0x000fea0003800000 */
[----:B------:R-:W-:Y:S01]  /*0870*/  ISETP.GE.U32.AND P0, PT, R2, 0x7, PT ;  /* 0x000000070200780c */ /* 0x000fe20003f06070 */
[----:B------:R-:W-:-:S12]  /*0880*/  UISETP.NE.AND UP0, UPT, UR20, URZ, UPT ;  /* 0x000000ff1400728c */ /* 0x000fd8000bf05270 */
[----:B------:R-:W-:Y:S05]  /*0890*/  @!P0 BRA `(.L_x_142) ;  /* 0x0000000000288947 */ /* 0x000fea0003800000 */
[C---:B------:R-:W-:Y:S02]  /*08a0*/  IMAD R2, R0.reuse, 0x400, R27 ;  /* 0x0000040000027824 */ /* 0x040fe400078e021b */
[----:B------:R-:W-:-:S03]  /*08b0*/  VIADD R0, R0, 0x8 ;  /* 0x0000000800007836 */ /* 0x000fc60000000000 */
[----:B------:R3:W-:Y:S04]  /*08c0*/  STS [R2+0x200], RZ ;  /* 0x000200ff02007388 */ /* 0x0007e80000000800 */
[----:B------:R3:W-:Y:S04]  /*08d0*/  STS [R2+0x600], RZ ;  /* 0x000600ff02007388 */ /* 0x0007e80000000800 */
[----:B------:R3:W-:Y:S04]  /*08e0*/  STS [R2+0xa00], RZ ;  /* 0x000a00ff02007388 */ /* 0x0007e80000000800 */
[----:B------:R3:W-:Y:S04]  /*08f0*/  STS [R2+0xe00], RZ ;  /* 0x000e00ff02007388 */ /* 0x0007e80000000800 */
[----:B------:R3:W-:Y:S04]  /*0900*/  STS [R2+0x1200], RZ ;  /* 0x001200ff02007388 */ /* 0x0007e80000000800 */
[----:B------:R3:W-:Y:S04]  /*0910*/  STS [R2+0x1600], RZ ;  /* 0x001600ff02007388 */ /* 0x0007e80000000800 */
[----:B------:R3:W-:Y:S04]  /*0920*/  STS [R2+0x1a00], RZ ;  /* 0x001a00ff02007388 */ /* 0x0007e80000000800 */
[----:B------:R3:W-:Y:S02]  /*0930*/  STS [R2+0x1e00], RZ ;  /* 0x001e00ff02007388 */ /* 0x0007e40000000800 */
.L_x_142:
[----:B------:R-:W-:Y:S05]  /*0940*/  BRA.U !UP0, `(.L_x_135) ;  /* 0x0000000108447547 */ /* 0x000fea000b800000 */
[----:B------:R-:W-:Y:S01]  /*0950*/  ISETP.GE.U32.AND P0, PT, R4, 0x3, PT ;  /* 0x000000030400780c */ /* 0x000fe20003f06070 */
[----:B------:R-:W-:-:S12]  /*0960*/  UISETP.NE.AND UP0, UPT, UR9, URZ, UPT ;  /* 0x000000ff0900728c */ /* 0x000fd8000bf05270 */
[C---:B---3--:R-:W-:Y:S02]  /*0970*/  @P0 IMAD R2, R0.reuse, 0x400, R27 ;  /* 0x0000040000020824 */ /* 0x048fe400078e021b */
[----:B------:R-:W-:-:S03]  /*0980*/  @P0 VIADD R0, R0, 0x4 ;  /* 0x0000000400000836 */ /* 0x000fc60000000000 */
[----:B------:R4:W-:Y:S04]  /*0990*/  @P0 STS [R2+0x200], RZ ;  /* 0x000200ff02000388 */ /* 0x0009e80000000800 */
[----:B------:R4:W-:Y:S04]  /*09a0*/  @P0 STS [R2+0x600], RZ ;  /* 0x000600ff02000388 */ /* 0x0009e80000000800 */
[----:B------:R4:W-:Y:S04]  /*09b0*/  @P0 STS [R2+0xa00], RZ ;  /* 0x000a00ff02000388 */ /* 0x0009e80000000800 */
[----:B------:R4:W-:Y:S01]  /*09c0*/  @P0 STS [R2+0xe00], RZ ;  /* 0x000e00ff02000388 */ /* 0x0009e20000000800 */
[----:B------:R-:W-:Y:S05]  /*09d0*/  BRA.U !UP0, `(.L_x_135) ;  /* 0x0000000108207547 */ /* 0x000fea000b800000 */
[----:B------:R-:W-:Y:S01]  /*09e0*/  IMAD R0, R0, 0x400, R27 ;  /* 0x0000040000007824 */ /* 0x000fe200078e021b */
[----:B------:R-:W-:-:S04]  /*09f0*/  UISETP.NE.AND UP0, UPT, UR9, 0x1, UPT ;  /* 0x000000010900788c */ /* 0x000fc8000bf05270 */
[----:B------:R3:W-:Y:S05]  /*0a00*/  STS [R0+0x200], RZ ;  /* 0x000200ff00007388 */ /* 0x0007ea0000000800 */
[----:B------:R-:W-:Y:S05]  /*0a10*/  BRA.U !UP0, `(.L_x_135) ;  /* 0x0000000108107547 */ /* 0x000fea000b800000 */
[----:B------:R-:W-:Y:S01]  /*0a20*/  UISETP.NE.AND UP0, UPT, UR9, 0x2, UPT ;  /* 0x000000020900788c */ /* 0x000fe2000bf05270 */
[----:B------:R0:W-:Y:S05]  /*0a30*/  STS [R0+0x600], RZ ;  /* 0x000600ff00007388 */ /* 0x0001ea0000000800 */
[----:B------:R-:W-:-:S13]  /*0a40*/  PLOP3.LUT P0, PT, PT, PT, UP0, 0x80, 0x8 ;  /* 0x000000000008781c */ /* 0x000fda0003f0f008 */
[----:B------:R0:W-:Y:S02]  /*0a50*/  @P0 STS [R0+0xa00], RZ ;  /* 0x000a00ff00000388 */ /* 0x0001e40000000800 */
.L_x_135:
[----:B------:R-:W-:Y:S05]  /*0a60*/  BSYNC.RECONVERGENT B0 ;  /* 0x0000000000007941 */ /* 0x000fea0003800200 */
.L_x_134:
[----:B------:R-:W5:Y:S01]  /*0a70*/  LDCU.64 UR10, c[0x0][0x390] ;  /* 0x00007200ff0a77ac */ /* 0x000f620008000a00 */
[----:B------:R-:W-:Y:S02]  /*0a80*/  USHF.L.U32 UR4, UR6, 0x1e, URZ ;  /* 0x0000001e06047899 */ /* 0x000fe400080006ff */
[----:B------:R-:W-:Y:S02]  /*0a90*/  USHF.L.U64.HI UR5, UR6, 0x1e, UR7 ;  /* 0x0000001e06057899 */ /* 0x000fe40008010207 */
[----:B-----5:R-:W-:-:S04]  /*0aa0*/  UIADD3 UR4, UP0, UPT, -UR4, UR10, URZ ;  /* 0x0000000a04047290 */ /* 0x020fc8000ff1e1ff */
[----:B------:R-:W-:Y:S02]  /*0ab0*/  UIADD3.X UR5, UPT, UPT, ~UR5, UR11, URZ, UP0, !UPT ;  /* 0x0000000b05057290 */ /* 0x000fe400087fe5ff */
[----:B------:R-:W-:-:S04]  /*0ac0*/  UISETP.LT.U32.AND UP0, UPT, UR4, 0x40000000, UPT ;  /* 0x400000000400788c */ /* 0x000fc8000bf01070 */
[----:B------:R-:W-:-:S04]  /*0ad0*/  UISETP.LT.U32.AND.EX UP0, UPT, UR5, URZ, UPT, UP0 ;  /* 0x000000ff0500728c */ /* 0x000fc8000bf01100 */
[----:B------:R-:W-:Y:S02]  /*0ae0*/  USEL UR11, UR4, 0x40000000, UP0 ;  /* 0x40000000040b7887 */ /* 0x000fe40008000000 */
[----:B------:R-:W-:Y:S02]  /*0af0*/  USEL UR12, UR5, URZ, UP0 ;  /* 0x000000ff050c7287 */ /* 0x000fe40008000000 */
[----:B------:R-:W-:-:S04]  /*0b00*/  UISETP.GT.U32.AND UP0, UPT, UR11, UR8, UPT ;  /* 0x000000080b00728c */ /* 0x000fc8000bf04070 */
[----:B------:R-:W-:Y:S01]  /*0b10*/  UISETP.GT.U32.AND.EX UP0, UPT, UR12, URZ, UPT, UP0 ;  /* 0x000000ff0c00728c */ /* 0x000fe2000bf04100 */
[----:B------:R-:W-:Y:S08]  /*0b20*/  BAR.SYNC.DEFER_BLOCKING 0x0 ;  /* 0x0000000000007b1d */ /* 0x000ff00000010000 */
[----:B------:R-:W-:Y:S06]  /*0b30*/  BAR.SYNC.DEFER_BLOCKING 0x0 ;  /* 0x0000000000007b1d */ /* 0x000fec0000010000 */
[----:B------:R-:W-:Y:S05]  /*0b40*/  BRA.U !UP0, `(.L_x_143) ;  /* 0x0000000908d87547 */ /* 0x000fea000b800000 */
[----:B------:R-:W-:Y:S01]  /*0b50*/  UMOV UR10, UR8 ;  /* 0x00000008000a7c82 */ /* 0x000fe20008000000 */
[----:B------:R-:W-:-:S05]  /*0b60*/  UMOV UR5, URZ ;  /* 0x000000ff00057c82 */ /* 0x000fca0008000000 */
.L_x_148:
[----:B-----5:R-:W5:Y:S01]  /*0b70*/  LDCU.64 UR16, c[0x0][0x390] ;  /* 0x00007200ff1077ac */ /* 0x020f620008000a00 */
[----:B------:R-:W-:Y:S02]  /*0b80*/  USHF.L.U32 UR13, UR6, 0x1e, URZ ;  /* 0x0000001e060d7899 */ /* 0x000fe400080006ff */
[----:B------:R-:W-:Y:S02]  /*0b90*/  USHF.L.U64.HI UR14, UR6, 0x1e, UR7 ;  /* 0x0000001e060e7899 */ /* 0x000fe40008010207 */
[----:B------:R-:W-:-:S04]  /*0ba0*/  UIADD3 UR13, UP0, UPT, UR10, UR13, URZ ;  /* 0x0000000d0a0d7290 */ /* 0x000fc8000ff1e0ff */
[----:B------:R-:W-:Y:S02]  /*0bb0*/  UIADD3.X UR14, UPT, UPT, UR5, UR14, URZ, UP0, !UPT ;  /* 0x0000000e050e7290 */ /* 0x000fe400087fe4ff */
[----:B------:R-:W-:Y:S02]  /*0bc0*/  ULEA UR10, UP0, UR21, UR10, 0xb ;  /* 0x0000000a150a7291 */ /* 0x000fe4000f8058ff */
[----:B-----5:R-:W-:Y:S02]  /*0bd0*/  UIADD3 UR15, UP1, UPT, -UR13, UR16, URZ ;  /* 0x000000100d0f7290 */ /* 0x020fe4000ff3e1ff */
[----:B------:R-:W-:Y:S02]  /*0be0*/  UIADD3.X UR5, UPT, UPT, URZ, UR5, URZ, UP0, !UPT ;  /* 0x00000005ff057290 */ /* 0x000fe400087fe4ff */
[----:B------:R-:W-:Y:S02]  /*0bf0*/  UIADD3.X UR4, UPT, UPT, ~UR14, UR17, URZ, UP1, !UPT ;  /* 0x000000110e047290 */ /* 0x000fe40008ffe5ff */
[----:B------:R-:W-:-:S02]  /*0c00*/  UISETP.GE.U32.AND UP1, UPT, UR15, 0x800, UPT ;  /* 0x000008000f00788c */ /* 0x000fc4000bf26070 */
[----:B------:R-:W-:Y:S02]  /*0c10*/  UISETP.GE.U32.AND UP0, UPT, UR10, UR11, UPT ;  /* 0x0000000b0a00728c */ /* 0x000fe4000bf06070 */
[----:B------:R-:W-:Y:S02]  /*0c20*/  UISETP.GE.U32.AND.EX UP1, UPT, UR4, URZ, UPT, UP1 ;  /* 0x000000ff0400728c */ /* 0x000fe4000bf26110 */
[----:B------:R-:W-:-:S07]  /*0c30*/  UISETP.GE.U32.AND.EX UP0, UPT, UR5, UR12, UPT, UP0 ;  /* 0x0000000c0500728c */ /* 0x000fce000bf06100 */
[----:B012---:R-:W-:Y:S05]  /*0c40*/  BRA.U !UP1, `(.L_x_144) ;  /* 0x0000000109587547 */ /* 0x007fea000b800000 */
[----:B------:R-:W4:Y:S01]  /*0c50*/  LDCU.64 UR16, c[0x0][0x388] ;  /* 0x00007100ff1077ac */ /* 0x000f220008000a00 */
[----:B0-23--:R-:W-:-:S05]  /*0c60*/  IADD3 R0, P0, PT, R18, UR13, RZ ;  /* 0x0000000d12007c10 */ /* 0x00dfca000ff1e0ff */
[----:B-1----:R-:W-:Y:S01]  /*0c70*/  IMAD.X R3, RZ, RZ, UR14, P0 ;  /* 0x0000000eff037e24 */ /* 0x002fe200080e06ff */
[----:B----4-:R-:W-:-:S04]  /*0c80*/  LEA R14, P0, R0, UR16, 0x2 ;  /* 0x00000010000e7c11 */ /* 0x010fc8000f8010ff */
        /* <DEDUP_REMOVED lines=18> */
.L_x_144:
[C---:B------:R-:W-:Y:S01]  /*0db0*/  ISETP.GE.AND P5, PT, R18.reuse, UR15, PT ;  /* 0x0000000f12007c0c */ /* 0x040fe2000bfa6270 */
[----:B------:R-:W4:Y:S01]  /*0dc0*/  LDCU.64 UR16, c[0x0][0x388] ;  /* 0x00007100ff1077ac */ /* 0x000f220008000a00 */
[----:B0-23--:R-:W-:Y:S01]  /*0dd0*/  IADD3 R0, P0, PT, R18, UR13, RZ ;  /* 0x0000000d12007c10 */ /* 0x00dfe2000ff1e0ff */
[----:B------:R-:W-:Y:S01]  /*0de0*/  IMAD.MOV.U32 R17, RZ, RZ, -0x1 ;  /* 0xffffffffff117424 */ /* 0x000fe200078e00ff */
[----:B------:R-:W0:Y:S01]  /*0df0*/  S2R R18, SR_TID.X ;  /* 0x0000000000127919 */ /* 0x000e220000002100 */
[----:B------:R-:W-:Y:S01]  /*0e00*/  ISETP.GE.AND P2, PT, R19, UR15, PT ;  /* 0x0000000f13007c0c */ /* 0x000fe2000bf46270 */
[----:B------:R-:W-:Y:S01]  /*0e10*/  IMAD.MOV.U32 R16, RZ, RZ, -0x1 ;  /* 0xffffffffff107424 */ /* 0x000fe200078e00ff */
[----:B-1----:R-:W-:Y:S02]  /*0e20*/  IADD3.X R3, PT, PT, RZ, UR14, RZ, P0, !PT ;  /* 0x0000000eff037c10 */ /* 0x002fe400087fe4ff */
[----:B------:R-:W-:Y:S02]  /*0e30*/  ISETP.GE.AND P3, PT, R20, UR15, PT ;  /* 0x0000000f14007c0c */ /* 0x000fe4000bf66270 */
[----:B------:R-:W-:-:S02]  /*0e40*/  ISETP.GE.AND P4, PT, R21, UR15, PT ;  /* 0x0000000f15007c0c */ /* 0x000fc4000bf86270 */
[----:B----4-:R-:W-:-:S04]  /*0e50*/  LEA R14, P0, R0, UR16, 0x2 ;  /* 0x00000010000e7c11 */ /* 0x010fc8000f8010ff */
[----:B------:R-:W-:Y:S01]  /*0e60*/  LEA.HI.X R15, R0, UR17, R3, 0x2, P0 ;  /* 0x00000011000f7c11 */ /* 0x000fe200080f1403 */
[----:B------:R-:W-:Y:S02]  /*0e70*/  IMAD.MOV.U32 R13, RZ, RZ, -0x1 ;  /* 0xffffffffff0d7424 */ /* 0x000fe400078e00ff */
[----:B------:R-:W-:Y:S02]  /*0e80*/  IMAD.MOV.U32 R12, RZ, RZ, -0x1 ;  /* 0xffffffffff0c7424 */ /* 0x000fe400078e00ff */
[----:B------:R1:W5:Y:S01]  /*0e90*/  @!P5 LDG.E R17, desc[UR18][R14.64] ;  /* 0x000000120e11d981 */ /* 0x000362000c1e1900 */
[----:B------:R-:W-:-:S03]  /*0ea0*/  ISETP.GE.AND P5, PT, R22, UR15, PT ;  /* 0x0000000f16007c0c */ /* 0x000fc6000bfa6270 */
[----:B------:R1:W5:Y:S01]  /*0eb0*/  @!P2 LDG.E R16, desc[UR18][R14.64+0x200] ;  /* 0x000200120e10a981 */ /* 0x000362000c1e1900 */
[C---:B0-----:R-:W-:Y:S01]  /*0ec0*/  LOP3.LUT R0, R18.reuse, 0x400, RZ, 0xfc, !PT ;  /* 0x0000040012007812 */ /* 0x041fe200078efcff */
[----:B------:R-:W-:Y:S01]  /*0ed0*/  VIADD R2, R18, 0x380 ;  /* 0x0000038012027836 */ /* 0x000fe20000000000 */
[----:B------:R-:W-:Y:S01]  /*0ee0*/  ISETP.GE.AND P2, PT, R23, UR15, PT ;  /* 0x0000000f17007c0c */ /* 0x000fe2000bf46270 */
[----:B------:R1:W5:Y:S01]  /*0ef0*/  @!P3 LDG.E R13, desc[UR18][R14.64+0x400] ;  /* 0x000400120e0db981 */ /* 0x000362000c1e1900 */
[----:B------:R-:W-:Y:S01]  /*0f00*/  ISETP.GE.AND P1, PT, R0, UR15, PT ;  /* 0x0000000f00007c0c */ /* 0x000fe2000bf26270 */
[----:B------:R-:W-:Y:S01]  /*0f10*/  VIADD R0, R18, 0x480 ;  /* 0x0000048012007836 */ /* 0x000fe20000000000 */
[----:B------:R-:W-:Y:S01]  /*0f20*/  ISETP.GE.AND P0, PT, R2, UR15, PT ;  /* 0x0000000f02007c0c */ /* 0x000fe2000bf06270 */
[----:B------:R1:W5:Y:S01]  /*0f30*/  @!P4 LDG.E R12, desc[UR18][R14.64+0x600] ;  /* 0x000600120e0cc981 */ /* 0x000362000c1e1900 */
[----:B------:R-:W-:Y:S01]  /*0f40*/  ISETP.GE.AND P3, PT, R24, UR15, PT ;  /* 0x0000000f18007c0c */ /* 0x000fe2000bf66270 */
[----:B------:R-:W-:Y:S01]  /*0f50*/  IMAD.MOV.U32 R10, RZ, RZ, -0x1 ;  /* 0xffffffffff0a7424 */ /* 0x000fe200078e00ff */
[----:B------:R-:W-:-:S02]  /*0f60*/  ISETP.GE.AND P4, PT, R0, UR15, PT ;  /* 0x0000000f00007c0c */ /* 0x000fc4000bf86270 */
[----:B------:R-:W-:Y:S01]  /*0f70*/  MOV R11, 0xffffffff ;  /* 0xffffffff000b7802 */ /* 0x000fe20000000f00 */
[C---:B------:R-:W-:Y:S02]  /*0f80*/  VIADD R0, R18.reuse, 0x580 ;  /* 0x0000058012007836 */ /* 0x040fe40000000000 */
[----:B------:R-:W-:Y:S01]  /*0f90*/  VIADD R2, R18, 0x600 ;  /* 0x0000060012027836 */ /* 0x000fe20000000000 */
[----:B------:R1:W5:Y:S01]  /*0fa0*/  @!P2 LDG.E R10, desc[UR18][R14.64+0xa00] ;  /* 0x000a00120e0aa981 */ /* 0x000362000c1e1900 */
[----:B------:R-:W-:Y:S01]  /*0fb0*/  IMAD.MOV.U32 R9, RZ, RZ, -0x1 ;  /* 0xffffffffff097424 */ /* 0x000fe200078e00ff */
[----:B------:R-:W-:Y:S01]  /*0fc0*/  MOV R7, 0xffffffff ;  /* 0xffffffff00077802 */ /* 0x000fe20000000f00 */
[----:B------:R-:W-:Y:S01]  /*0fd0*/  IMAD.MOV.U32 R8, RZ, RZ, -0x1 ;  /* 0xffffffffff087424 */ /* 0x000fe200078e00ff */
[----:B------:R1:W5:Y:S01]  /*0fe0*/  @!P5 LDG.E R11, desc[UR18][R14.64+0x800] ;  /* 0x000800120e0bd981 */ /* 0x000362000c1e1900 */
[----:B------:R-:W-:Y:S01]  /*0ff0*/  IMAD.MOV.U32 R6, RZ, RZ, -0x1 ;  /* 0xffffffffff067424 */ /* 0x000fe200078e00ff */
[----:B------:R-:W-:Y:S01]  /*1000*/  ISETP.GE.AND P5, PT, R0, UR15, PT ;  /* 0x0000000f00007c0c */ /* 0x000fe2000bfa6270 */
[----:B------:R-:W-:Y:S01]  /*1010*/  VIADD R0, R18, 0x680 ;  /* 0x0000068012007836 */ /* 0x000fe20000000000 */
[----:B------:R-:W-:Y:S01]  /*1020*/  ISETP.GE.AND P2, PT, R2, UR15, PT ;  /* 0x0000000f02007c0c */ /* 0x000fe2000bf46270 */
[----:B------:R-:W-:Y:S01]  /*1030*/  VIADD R2, R18, 0x700 ;  /* 0x0000070012027836 */ /* 0x000fe20000000000 */
[----:B------:R1:W5:Y:S01]  /*1040*/  @!P3 LDG.E R9, desc[UR18][R14.64+0xc00] ;  /* 0x000c00120e09b981 */ /* 0x000362000c1e1900 */
[----:B------:R-:W-:-:S03]  /*1050*/  ISETP.GE.AND P3, PT, R25, UR15, PT ;  /* 0x0000000f19007c0c */ /* 0x000fc6000bf66270 */
[----:B------:R1:W5:Y:S01]  /*1060*/  @!P0 LDG.E R8, desc[UR18][R14.64+0xe00] ;  /* 0x000e00120e088981 */ /* 0x000362000c1e1900 */
[----:B------:R-:W-:-:S03]  /*1070*/  ISETP.GE.AND P0, PT, R0, UR15, PT ;  /* 0x0000000f00007c0c */ /* 0x000fc6000bf06270 */
[----:B------:R1:W5:Y:S01]  /*1080*/  @!P1 LDG.E R7, desc[UR18][R14.64+0x1000] ;  /* 0x001000120e079981 */ /* 0x000362000c1e1900 */
[----:B------:R-:W-:-:S03]  /*1090*/  ISETP.GE.AND P1, PT, R2, UR15, PT ;  /* 0x0000000f02007c0c */ /* 0x000fc6000bf26270 */
[----:B------:R1:W5:Y:S01]  /*10a0*/  @!P4 LDG.E R6, desc[UR18][R14.64+0x1200] ;  /* 0x001200120e06c981 */ /* 0x000362000c1e1900 */
[----:B------:R-:W-:Y:S01]  /*10b0*/  ISETP.GE.AND P4, PT, R26, UR15, PT ;  /* 0x0000000f1a007c0c */ /* 0x000fe2000bf86270 */
[----:B------:R-:W-:Y:S01]  /*10c0*/  IMAD.MOV.U32 R5, RZ, RZ, -0x1 ;  /* 0xffffffffff057424 */ /* 0x000fe200078e00ff */
[----:B------:R-:W-:Y:S01]  /*10d0*/  MOV R0, 0xffffffff ;  /* 0xffffffff00007802 */ /* 0x000fe20000000f00 */
[----:B------:R-:W-:Y:S02]  /*10e0*/  IMAD.MOV.U32 R4, RZ, RZ, -0x1 ;  /* 0xffffffffff047424 */ /* 0x000fe400078e00ff */
        /* <DEDUP_REMOVED lines=9> */
.L_x_145:
[----:B------:R-:W2:Y:S02]  /*1180*/  LDCU.64 UR16, c[0x0][0x398] ;  /* 0x00007300ff1077ac */ /* 0x000ea40008000a00 */
[----:B--2---:R-:W-:-:S09]  /*1190*/  UISETP.GT.AND UP1, UPT, UR17, UR16, UPT ;  /* 0x000000101100728c */ /* 0x004fd2000bf24270 */
[----:B------:R-:W-:Y:S05]  /*11a0*/  BRA.U !UP1, `(.L_x_146) ;  /* 0x00000005093c7547 */ /* 0x000fea000b800000 */
[----:B------:R-:W2:Y:S01]  /*11b0*/  S2UR UR13, SR_CgaCtaId ;  /* 0x00000000000d79c3 */ /* 0x000ea20000008800 */
[----:B------:R-:W-:Y:S01]  /*11c0*/  UMOV UR4, 0x400 ;  /* 0x0000040000047882 */ /* 0x000fe20000000000 */
[----:B------:R-:W3:Y:S01]  /*11d0*/  LDCU UR14, c[0x0][0x398] ;  /* 0x00007300ff0e77ac */ /* 0x000ee20008000800 */
[----:B--2---:R-:W-:-:S03]  /*11e0*/  ULEA UR13, UR13, UR4, 0x18 ;  /* 0x000000040d0d7291 */ /* 0x004fc6000f8ec0ff */
[----:B---3--:R-:W-:-:S09]  /*11f0*/  UMOV UR4, URZ ;  /* 0x000000ff00047c82 */ /* 0x008fd20008000000 */
.L_x_147:
[----:B012---:R-:W-:Y:S01]  /*1200*/  IMAD R14, RZ, RZ, -UR14 ;  /* 0x8000000eff0e7e24 */ /* 0x007fe2000f8e02ff */
[----:B------:R-:W-:Y:S01]  /*1210*/  ULEA UR15, UR4, UR13, 0xa ;  /* 0x0000000d040f7291 */ /* 0x000fe2000f8e50ff */
[----:B------:R-:W-:Y:S01]  /*1220*/  IMAD.U32 R15, RZ, RZ, UR17 ;  /* 0x00000011ff0f7e24 */ /* 0x000fe2000f8e00ff */
[----:B------:R-:W-:-:S04]  /*1230*/  UIADD3 UR4, UPT, UPT, UR4, 0x1, URZ ;  /* 0x0000000104047890 */ /* 0x000fc8000fffe0ff */
[----:B------:R-:W-:Y:S01]  /*1240*/  VIADDMNMX R14, R14, R15, 0x8, PT ;  /* 0x000000080e0e7446 */ /* 0x000fe2000380010f */
[----:B------:R-:W-:-:S05]  /*1250*/  IMAD.MOV.U32 R15, RZ, RZ, -0x1 ;  /* 0xffffffffff0f7424 */ /* 0x000fca00078e00ff */
[----:B------:R-:W-:Y:S02]  /*1260*/  SHF.L.U32 R14, R15, R14, RZ ;  /* 0x0000000e0f0e7219 */ /* 0x000fe400000006ff */
[----:B-----5:R-:W-:-:S04]  /*1270*/  SHF.R.U32.HI R15, RZ, UR14, R17 ;  /* 0x0000000eff0f7c19 */ /* 0x020fc80008011611 */
[----:B------:R-:W-:-:S04]  /*1280*/  LOP3.LUT R15, R15, R14, RZ, 0x30, !PT ;  /* 0x0000000e0f0f7212 */ /* 0x000fc800078e30ff */
[----:B------:R-:W-:-:S05]  /*1290*/  LEA R15, R15, UR15, 0x2 ;  /* 0x0000000f0f0f7c11 */ /* 0x000fca000f8e10ff */
[----:B------:R0:W-:Y:S02]  /*12a0*/  ATOMS.POPC.INC.32 RZ, [R15+URZ] ;  /* 0x000000000fff7f8c */ /* 0x0001e4000d8000ff */
[----:B0-----:R-:W-:-:S04]  /*12b0*/  SHF.R.U32.HI R15, RZ, UR14, R16 ;  /* 0x0000000eff0f7c19 */ /* 0x001fc80008011610 */
        /* <DEDUP_REMOVED lines=55> */
[----:B0-----:R-:W-:Y:S01]  /*1630*/  SHF.R.U32.HI R15, RZ, UR14, R29 ;  /* 0x0000000eff0f7c19 */ /* 0x001fe2000801161d */
[----:B------:R-:W-:-:S03]  /*1640*/  UIADD3 UR14, UPT, UPT, UR14, 0x8, URZ ;  /* 0x000000080e0e7890 */ /* 0x000fc6000fffe0ff */
[----:B------:R-:W-:Y:S01]  /*1650*/  LOP3.LUT R14, R15, R14, RZ, 0x30, !PT ;  /* 0x0000000e0f0e7212 */ /* 0x000fe200078e30ff */
[----:B------:R-:W-:-:S03]  /*1660*/  UISETP.GE.AND UP1, UPT, UR14, UR17, UPT ;  /* 0x000000110e00728c */ /* 0x000fc6000bf26270 */
[----:B------:R-:W-:-:S05]  /*1670*/  LEA R14, R14, UR15, 0x2 ;  /* 0x0000000f0e0e7c11 */ /* 0x000fca000f8e10ff */
[----:B------:R2:W-:Y:S01]  /*1680*/  ATOMS.POPC.INC.32 RZ, [R14+URZ] ;  /* 0x000000000eff7f8c */ /* 0x0005e2000d8000ff */
[----:B------:R-:W-:Y:S05]  /*1690*/  BRA.U !UP1, `(.L_x_147) ;  /* 0xfffffff909d87547 */ /* 0x000fea000b83ffff */
.L_x_146:
[----:B------:R-:W-:Y:S05]  /*16a0*/  BRA.U !UP0, `(.L_x_148) ;  /* 0xfffffff508307547 */ /* 0x000fea000b83ffff */
.L_x_143:
[----:B------:R-:W-:Y:S01]  /*16b0*/  BAR.SYNC.DEFER_BLOCKING 0x0 ;  /* 0x0000000000007b1d */ /* 0x000fe20000010000 */
[----:B------:R-:W-:-:S05]  /*16c0*/  ISETP.NE.AND P0, PT, R28, RZ, PT ;  /* 0x000000ff1c00720c */ /* 0x000fca0003f05270 */
[----:B------:R-:W-:Y:S08]  /*16d0*/  BSSY.RECONVERGENT B0, `(.L_x_149) ;  /* 0x000016e000007945 */ /* 0x000ff00003800200 */
[----:B------:R-:W-:Y:S05]  /*16e0*/  @P0 BRA `(.L_x_150) ;  /* 0x0000001400b00947 */ /* 0x000fea0003800000 */
[----:B012345:R-:W0:Y:S01]  /*16f0*/  LDC.64 R2, c[0x0][0x398] ;  /* 0x0000e600ff027b82 */ /* 0x03fe220000000a00 */
[----:B------:R-:W-:Y:S01]  /*1700*/  IMAD.MOV.U32 R7, RZ, RZ, RZ ;  /* 0x000000ffff077224 */ /* 0x000fe200078e00ff */
[----:B0-----:R-:W-:-:S04]  /*1710*/  IADD3 R2, PT, PT, R3, 0x7, -R2 ;  /* 0x0000000703027810 */ /* 0x001fc80007ffe802 */
[----:B------:R-:W-:-:S04]  /*1720*/  SHF.R.S32.HI R3, RZ, 0x1f, R2 ;  /* 0x0000001fff037819 */ /* 0x000fc80000011402 */
[----:B------:R-:W-:-:S04]  /*1730*/  LEA.HI R0, R3, R2, RZ, 0x3 ;  /* 0x0000000203007211 */ /* 0x000fc800078f18ff */
[----:B------:R-:W-:-:S04]  /*1740*/  SHF.R.S32.HI R0, RZ, 0x3, R0 ;  /* 0x00000003ff007819 */ /* 0x000fc80000011400 */
[C---:B------:R-:W-:Y:S01]  /*1750*/  LOP3.LUT R9, R0.reuse, 0xffffff8, RZ, 0xc0, !PT ;  /* 0x0ffffff800097812 */ /* 0x040fe200078ec0ff */
[----:B------:R-:W-:-:S05]  /*1760*/  VIADD R8, R0, 0xffffffff ;  /* 0xffffffff00087836 */ /* 0x000fca0000000000 */
[----:B------:R-:W-:-:S13]  /*1770*/  ISETP.GE.U32.AND P0, PT, R8, 0x7, PT ;  /* 0x000000070800780c */ /* 0x000fda0003f06070 */
[----:B------:R-:W-:Y:S05]  /*1780*/  @!P0 BRA `(.L_x_151) ;  /* 0x00000004006c8947 */ /* 0x000fea0003800000 */
[----:B------:R-:W0:Y:S01]  /*1790*/  LDC.64 R2, c[0x0][0x380] ;  /* 0x0000e000ff027b82 */ /* 0x000e220000000a00 */
[----:B------:R-:W-:-:S07]  /*17a0*/  HFMA2 R11, -RZ, RZ, 0, 0 ;  /* 0x00000000ff0b7431 */ /* 0x000fce00000001ff */
.L_x_168:
[----:B------:R-:W-:Y:S01]  /*17b0*/  IMAD R29, R11, 0x400, R27 ;  /* 0x000004000b1d7824 */ /* 0x000fe200078e021b */
[----:B------:R-:W-:Y:S04]  /*17c0*/  BSSY.RECONVERGENT B1, `(.L_x_152) ;  /* 0x000000a000017945 */ /* 0x000fe80003800200 */
[----:B01234-:R-:W1:Y:S04]  /*17d0*/  LDS R4, [R29] ;  /* 0x000000001d047984 */ /* 0x01fe680000000800 */
[----:B------:R2:W3:Y:S04]  /*17e0*/  LDS R17, [R29+0x400] ;  /* 0x000400001d117984 */ /* 0x0004e80000000800 */
[----:B------:R2:W4:Y:S01]  /*17f0*/  LDS R15, [R29+0x800] ;  /* 0x000800001d0f7984 */ /* 0x0005220000000800 */
[----:B-1----:R-:W-:-:S13]  /*1800*/  ISETP.NE.AND P0, PT, R4, RZ, PT ;  /* 0x000000ff0400720c */ /* 0x002fda0003f05270 */
[----:B--234-:R-:W-:Y:S05]  /*1810*/  @!P0 BRA `(.L_x_153) ;  /* 0x0000000000108947 */ /* 0x01cfea0003800000 */
[----:B------:R-:W-:Y:S02]  /*1820*/  IMAD R7, R11, 0x100, R18 ;  /* 0x000001000b077824 */ /* 0x000fe400078e0212 */
[----:B------:R-:W-:Y:S02]  /*1830*/  IMAD.MOV.U32 R5, RZ, RZ, RZ ;  /* 0x000000ffff057224 */ /* 0x000fe400078e00ff */
[----:B0-----:R-:W-:-:S05]  /*1840*/  IMAD.WIDE.U32 R6, R7, 0x8, R2 ;  /* 0x0000000807067825 */ /* 0x001fca00078e0002 */
[----:B------:R1:W-:Y:S02]  /*1850*/  REDG.E.ADD.64.STRONG.GPU desc[UR18][R6.64], R4 ;  /* 0x000000040600798e */ /* 0x0003e4000c12e512 */
.L_x_153:
[----:B------:R-:W-:Y:S05]  /*1860*/  BSYNC.RECONVERGENT B1 ;  /* 0x0000000000017941 */ /* 0x000fea0003800200 */
.L_x_152:
[----:B------:R-:W2:Y:S01]  /*1870*/  LDS R10, [R29+0xc00] ;  /* 0x000c00001d0a7984 */ /* 0x000ea20000000800 */
[----:B------:R-:W-:Y:S01]  /*1880*/  ISETP.NE.AND P6, PT, R17, RZ, PT ;  /* 0x000000ff1100720c */ /* 0x000fe20003fc5270 */
[----:B------:R-:W-:Y:S01]  /*1890*/  BSSY.RECONVERGENT B1, `(.L_x_154) ;  /* 0x0000012000017945 */ /* 0x000fe20003800200 */
[----:B------:R-:W-:Y:S01]  /*18a0*/  ISETP.NE.AND P0, PT, R15, RZ, PT ;  /* 0x000000ff0f00720c */ /* 0x000fe20003f05270 */
[----:B------:R-:W3:Y:S04]  /*18b0*/  LDS R12, [R29+0x1000] ;  /* 0x001000001d0c7984 */ /* 0x000ee80000000800 */
[----:B------:R-:W4:Y:S04]  /*18c0*/  LDS R14, [R29+0x1400] ;  /* 0x001400001d0e7984 */ /* 0x000f280000000800 */
[----:B------:R-:W5:Y:S04]  /*18d0*/  LDS R16, [R29+0x1800] ;  /* 0x001800001d107984 */ /* 0x000f680000000800 */
[----:B------:R-:W0:Y:S01]  /*18e0*/  LDS R13, [R29+0x1c00] ;  /* 0x001c00001d0d7984 */ /* 0x000e220000000800 */
[----:B--2---:R-:W-:-:S02]  /*18f0*/  ISETP.NE.AND P1, PT, R10, RZ, PT ;  /* 0x000000ff0a00720c */ /* 0x004fc40003f25270 */
[----:B---3--:R-:W-:Y:S02]  /*1900*/  ISETP.NE.AND P2, PT, R12, RZ, PT ;  /* 0x000000ff0c00720c */ /* 0x008fe40003f45270 */
[----:B----4-:R-:W-:Y:S02]  /*1910*/  ISETP.NE.AND P3, PT, R14, RZ, PT ;  /* 0x000000ff0e00720c */ /* 0x010fe40003f65270 */
[----:B-----5:R-:W-:Y:S02]  /*1920*/  ISETP.NE.AND P4, PT, R16, RZ, PT ;  /* 0x000000ff1000720c */ /* 0x020fe40003f85270 */
[----:B0-----:R-:W-:Y:S01]  /*1930*/  ISETP.NE.AND P5, PT, R13, RZ, PT ;  /* 0x000000ff0d00720c */ /* 0x001fe20003fa5270 */
[----:B------:R-:W-:-:S12]  /*1940*/  @!P6 BRA `(.L_x_155) ;  /* 0x000000000018e947 */ /* 0x000fd80003800000 */
[----:B-1----:R-:W-:Y:S01]  /*1950*/  IMAD R7, R11, 0x100, R18 ;  /* 0x000001000b077824 */ /* 0x002fe200078e0212 */
[----:B------:R-:W-:Y:S01]  /*1960*/  MOV R5, RZ ;  /* 0x000000ff00057202 */ /* 0x000fe20000000f00 */
[----:B------:R-:W-:Y:S02]  /*1970*/  IMAD.MOV.U32 R4, RZ, RZ, R17 ;  /* 0x000000ffff047224 */ /* 0x000fe400078e0011 */
[----:B------:R-:W-:-:S04]  /*1980*/  VIADD R7, R7, 0x100 ;  /* 0x0000010007077836 */ /* 0x000fc80000000000 */
[----:B------:R-:W-:-:S05]  /*1990*/  IMAD.WIDE.U32 R6, R7, 0x8, R2 ;  /* 0x0000000807067825 */ /* 0x000fca00078e0002 */
[----:B------:R0:W-:Y:S02]  /*19a0*/  REDG.E.ADD.64.STRONG.GPU desc[UR18][R6.64], R4 ;  /* 0x000000040600798e */ /* 0x0001e4000c12e512 */
.L_x_155:
[----:B------:R-:W-:Y:S05]  /*19b0*/  BSYNC.RECONVERGENT B1 ;  /* 0x0000000000017941 */ /* 0x000fea0003800200 */
.L_x_154:
[----:B------:R-:W-:Y:S04]  /*19c0*/  BSSY.RECONVERGENT B1, `(.L_x_156) ;  /* 0x0000008000017945 */ /* 0x000fe80003800200 */
[----:B------:R-:W-:Y:S05]  /*19d0*/  @!P0 BRA `(.L_x_157) ;  /* 0x0000000000188947 */ /* 0x000fea0003800000 */
[----:B01----:R-:W-:Y:S02]  /*19e0*/  IMAD R5, R11, 0x100, R18 ;  /* 0x000001000b057824 */ /* 0x003fe400078e0212 */
[----:B------:R-:W-:Y:S02]  /*19f0*/  IMAD.MOV.U32 R6, RZ, RZ, R15 ;  /* 0x000000ffff067224 */ /* 0x000fe400078e000f */
[----:B------:R-:W-:Y:S02]  /*1a00*/  VIADD R5, R5, 0x200 ;  /* 0x0000020005057836 */ /* 0x000fe40000000000 */
[----:B------:R-:W-:Y:S02]  /*1a10*/  IMAD.MOV.U32 R7, RZ, RZ, RZ ;  /* 0x000000ffff077224 */ /* 0x000fe400078e00ff */
[----:B------:R-:W-:-:S05]  /*1a20*/  IMAD.WIDE.U32 R4, R5, 0x8, R2 ;  /* 0x0000000805047825 */ /* 0x000fca00078e0002 */
[----:B------:R2:W-:Y:S02]  /*1a30*/  REDG.E.ADD.64.STRONG.GPU desc[UR18][R4.64], R6 ;  /* 0x000000060400798e */ /* 0x0005e4000c12e512 */
.L_x_157:
[----:B------:R-:W-:Y:S05]  /*1a40*/  BSYNC.RECONVERGENT B1 ;  /* 0x0000000000017941 */ /* 0x000fea0003800200 */
.L_x_156:
[----:B------:R-:W-:Y:S04]  /*1a50*/  BSSY.RECONVERGENT B1, `(.L_x_158) ;  /* 0x0000008000017945 */ /* 0x000fe80003800200 */
[----:B------:R-:W-:Y:S05]  /*1a60*/  @!P1 BRA `(.L_x_159) ;  /* 0x0000000000189947 */ /* 0x000fea0003800000 */
[----:B012---:R-:W-:Y:S01]  /*1a70*/  IMAD R5, R11, 0x100, R18 ;  /* 0x000001000b057824 */ /* 0x007fe200078e0212 */
[----:B------:R-:W-:Y:S01]  /*1a80*/  MOV R6, R10 ;  /* 0x0000000a00067202 */ /* 0x000fe20000000f00 */
[----:B------:R-:W-:Y:S02]  /*1a90*/  IMAD.MOV.U32 R7, RZ, RZ, RZ ;  /* 0x000000ffff077224 */ /* 0x000fe400078e00ff */
[----:B------:R-:W-:-:S04]  /*1aa0*/  VIADD R5, R5, 0x300 ;  /* 0x0000030005057836 */ /* 0x000fc80000000000 */
[----:B------:R-:W-:-:S05]  /*1ab0*/  IMAD.WIDE.U32 R4, R5, 0x8, R2 ;  /* 0x0000000805047825 */ /* 0x000fca00078e0002 */
[----:B------:R3:W-:Y:S02]  /*1ac0*/  REDG.E.ADD.64.STRONG.GPU desc[UR18][R4.64], R6 ;  /* 0x000000060400798e */ /* 0x0007e4000c12e512 */
.L_x_159:
[----:B------:R-:W-:Y:S05]  /*1ad0*/  BSYNC.RECONVERGENT B1 ;  /* 0x0000000000017941 */ /* 0x000fea0003800200 */
.L_x_158:
[----:B------:R-:W-:Y:S04]  /*1ae0*/  BSSY.RECONVERGENT B1, `(.L_x_160) ;  /* 0x0000008000017945 */ /* 0x000fe80003800200 */
[----:B------:R-:W-:Y:S05]  /*1af0*/  @!P2 BRA `(.L_x_161) ;  /* 0x000000000018a947 */ /* 0x000fea0003800000 */
[----:B0123--:R-:W-:Y:S02]  /*1b00*/  IMAD R5, R11, 0x100, R18 ;  /* 0x000001000b057824 */ /* 0x00ffe400078e0212 */
[----:B------:R-:W-:Y:S02]  /*1b10*/  IMAD.MOV.U32 R6, RZ, RZ, R12 ;  /* 0x000000ffff067224 */ /* 0x000fe400078e000c */
[----:B------:R-:W-:Y:S02]  /*1b20*/  VIADD R5, R5, 0x400 ;  /* 0x0000040005057836 */ /* 0x000fe40000000000 */
[----:B------:R-:W-:Y:S02]  /*1b30*/  IMAD.MOV.U32 R7, RZ, RZ, RZ ;  /* 0x000000ffff077224 */ /* 0x000fe400078e00ff */
[----:B------:R-:W-:-:S05]  /*1b40*/  IMAD.WIDE.U32 R4, R5, 0x8, R2 ;  /* 0x0000000805047825 */ /* 0x000fca00078e0002 */
[----:B------:R4:W-:Y:S02]  /*1b50*/  REDG.E.ADD.64.STRONG.GPU desc[UR18][R4.64], R6 ;  /* 0x000000060400798e */ /* 0x0009e4000c12e512 */
.L_x_161:
[----:B------:R-:W-:Y:S05]  /*1b60*/  BSYNC.RECONVERGENT B1 ;  /* 0x0000000000017941 */ /* 0x000fea0003800200 */
.L_x_160:
[----:B------:R-:W-:Y:S04]  /*1b70*/  BSSY.RECONVERGENT B1, `(.L_x_162) ;  /* 0x0000007000017945 */ /* 0x000fe80003800200 */
[----:B------:R-:W-:Y:S05]  /*1b80*/  @!P3 BRA `(.L_x_163) ;  /* 0x000000000014b947 */ /* 0x000fea0003800000 */
[----:B01234-:R-:W-:Y:S02]  /*1b90*/  IMAD R5, R11, 0x100, R18 ;  /* 0x000001000b057824 */ /* 0x01ffe400078e0212 */
[----:B------:R-:W-:-:S03]  /*1ba0*/  IMAD.MOV.U32 R15, RZ, RZ, RZ ;  /* 0x000000ffff0f7224 */ /* 0x000fc600078e00ff */
[----:B------:R-:W-:-:S05]  /*1bb0*/  IADD3 R5, PT, PT, R5, 0x500, RZ ;  /* 0x0000050005057810 */ /* 0x000fca0007ffe0ff */
[----:B------:R-:W-:-:S05]  /*1bc0*/  IMAD.WIDE.U32 R4, R5, 0x8, R2 ;  /* 0x0000000805047825 */ /* 0x000fca00078e0002 */
[----:B------:R0:W-:Y:S02]  /*1bd0*/  REDG.E.ADD.64.STRONG.GPU desc[UR18][R4.64], R14 ;  /* 0x0000000e0400798e */ /* 0x0001e4000c12e512 */
.L_x_163:
[----:B------:R-:W-:Y:S05]  /*1be0*/  BSYNC.RECONVERGENT B1 ;  /* 0x0000000000017941 */ /* 0x000fea0003800200 */
.L_x_162:
[----:B------:R-:W-:Y:S04]  /*1bf0*/  BSSY.RECONVERGENT B1, `(.L_x_164) ;  /* 0x0000007000017945 */ /* 0x000fe80003800200 */
[----:B------:R-:W-:Y:S05]  /*1c00*/  @!P4 BRA `(.L_x_165) ;  /* 0x000000000014c947 */ /* 0x000fea0003800000 */
[----:B01234-:R-:W-:Y:S02]  /*1c10*/  IMAD R5, R11, 0x100, R18 ;  /* 0x000001000b057824 */ /* 0x01ffe400078e0212 */
[----:B------:R-:W-:Y:S02]  /*1c20*/  IMAD.MOV.U32 R17, RZ, RZ, RZ ;  /* 0x000000ffff117224 */ /* 0x000fe400078e00ff */
[----:B------:R-:W-:-:S04]  /*1c30*/  VIADD R5, R5, 0x600 ;  /* 0x0000060005057836 */ /* 0x000fc80000000000 */
[----:B------:R-:W-:-:S05]  /*1c40*/  IMAD.WIDE.U32 R4, R5, 0x8, R2 ;  /* 0x0000000805047825 */ /* 0x000fca00078e0002 */
[----:B------:R0:W-:Y:S02]  /*1c50*/  REDG.E.ADD.64.STRONG.GPU desc[UR18][R4.64], R16 ;  /* 0x000000100400798e */ /* 0x0001e4000c12e512 */
.L_x_165:
[----:B------:R-:W-:Y:S05]  /*1c60*/  BSYNC.RECONVERGENT B1 ;  /* 0x0000000000017941 */ /* 0x000fea0003800200 */
.L_x_164:
[----:B------:R-:W-:Y:S04]  /*1c70*/  BSSY.RECONVERGENT B1, `(.L_x_166) ;  /* 0x0000008000017945 */ /* 0x000fe80003800200 */
[----:B------:R-:W-:Y:S05]  /*1c80*/  @!P5 BRA `(.L_x_167) ;  /* 0x000000000018d947 */ /* 0x000fea0003800000 */
[----:B01234-:R-:W-:Y:S01]  /*1c90*/  IMAD R5, R11, 0x100, R18 ;  /* 0x000001000b057824 */ /* 0x01ffe200078e0212 */
[----:B------:R-:W-:Y:S01]  /*1ca0*/  MOV R6, R13 ;  /* 0x0000000d00067202 */ /* 0x000fe20000000f00 */
[----:B------:R-:W-:Y:S02]  /*1cb0*/  IMAD.MOV.U32 R7, RZ, RZ, RZ ;  /* 0x000000ffff077224 */ /* 0x000fe400078e00ff */
[----:B------:R-:W-:-:S04]  /*1cc0*/  VIADD R5, R5, 0x700 ;  /* 0x0000070005057836 */ /* 0x000fc80000000000 */
[----:B------:R-:W-:-:S05]  /*1cd0*/  IMAD.WIDE.U32 R4, R5, 0x8, R2 ;  /* 0x0000000805047825 */ /* 0x000fca00078e0002 */
[----:B------:R0:W-:Y:S02]  /*1ce0*/  REDG.E.ADD.64.STRONG.GPU desc[UR18][R4.64], R6 ;  /* 0x000000060400798e */ /* 0x0001e4000c12e512 */
.L_x_167:
[----:B------:R-:W-:Y:S05]  /*1cf0*/  BSYNC.RECONVERGENT B1 ;  /* 0x0000000000017941 */ /* 0x000fea0003800200 */
.L_x_166:
[----:B------:R-:W-:-:S05]  /*1d00*/  VIADD R11, R11, 0x8 ;  /* 0x000000080b0b7836 */ /* 0x000fca0000000000 */
[----:B------:R-:W-:-:S13]  /*1d10*/  ISETP.NE.AND P0, PT, R11, R9, PT ;  /* 0x000000090b00720c */ /* 0x000fda0003f05270 */
[----:B------:R-:W-:Y:S05]  /*1d20*/  @P0 BRA `(.L_x_168) ;  /* 0xfffffff800a00947 */ /* 0x000fea000383ffff */
[----:B01234-:R-:W-:-:S07]  /*1d30*/  IMAD.MOV.U32 R7, RZ, RZ, R9 ;  /* 0x000000ffff077224 */ /* 0x01ffce00078e0009 */
.L_x_151:
[----:B------:R-:W-:Y:S01]  /*1d40*/  UISETP.NE.AND UP0, UPT, UR20, URZ, UPT ;  /* 0x000000ff1400728c */ /* 0x000fe2000bf05270 */
[----:B------:R-:W-:Y:S01]  /*1d50*/  IMAD.U32 R2, RZ, RZ, UR9 ;  /* 0x00000009ff027e24 */ /* 0x000fe2000f8e00ff */
[----:B------:R-:W-:Y:S01]  /*1d60*/  LOP3.LUT R11, R0, 0x1, RZ, 0xc0, !PT ;  /* 0x00000001000b7812 */ /* 0x000fe200078ec0ff */
[----:B------:R-:W-:-:S03]  /*1d70*/  IMAD.U32 R10, RZ, RZ, UR20 ;  /* 0x00000014ff0a7e24 */ /* 0x000fc6000f8e00ff */
[----:B------:R-:W-:Y:S01]  /*1d80*/  IADD3 R0, PT, PT, R2, -0x1, RZ ;  /* 0xffffffff02007810 */ /* 0x000fe20007ffe0ff */
[----:B------:R-:W-:Y:S02]  /*1d90*/  VIADD R10, R10, 0xffffffff ;  /* 0xffffffff0a0a7836 */ /* 0x000fe40000000000 */
[----:B------:R-:W-:Y:S05]  /*1da0*/  BRA.U !UP0, `(.L_x_169) ;  /* 0x00000005086c7547 */ /* 0x000fea000b800000 */
[----:B------:R-:W-:-:S13]  /*1db0*/  ISETP.GE.U32.AND P0, PT, R10, 0x3, PT ;  /* 0x000000030a00780c */ /* 0x000fda0003f06070 */
[----:B------:R-:W-:Y:S05]  /*1dc0*/  @!P0 BRA `(.L_x_170) ;  /* 0x0000000000bc8947 */ /* 0x000fea0003800000 */
[----:B------:R-:W-:Y:S01]  /*1dd0*/  IMAD R2, R7, 0x400, R27 ;  /* 0x0000040007027824 */ /* 0x000fe200078e021b */
[----:B------:R-:W-:Y:S04]  /*1de0*/  BSSY.RECONVERGENT B1, `(.L_x_171) ;  /* 0x0000010000017945 */ /* 0x000fe80003800200 */
[----:B------:R-:W0:Y:S04]  /*1df0*/  LDS R13, [R2] ;  /* 0x00000000020d7984 */ /* 0x000e280000000800 */
[----:B------:R-:W1:Y:S04]  /*1e00*/  LDS R14, [R2+0x400] ;  /* 0x00040000020e7984 */ /* 0x000e680000000800 */
[----:B------:R-:W2:Y:S04]  /*1e10*/  LDS R6, [R2+0x800] ;  /* 0x0008000002067984 */ /* 0x000ea80000000800 */
[----:B------:R-:W3:Y:S01]  /*1e20*/  LDS R12, [R2+0xc00] ;  /* 0x000c0000020c7984 */ /* 0x000ee20000000800 */
[----:B0-----:R-:W-:-:S02]  /*1e30*/  ISETP.NE.AND P0, PT, R13, RZ, PT ;  /* 0x000000ff0d00720c */ /* 0x001fc40003f05270 */
[----:B-1----:R-:W-:Y:S02]  /*1e40*/  ISETP.NE.AND P1, PT, R14, RZ, PT ;  /* 0x000000ff0e00720c */ /* 0x002fe40003f25270 */
[----:B--2---:R-:W-:Y:S02]  /*1e50*/  ISETP.NE.AND P2, PT, R6, RZ, PT ;  /* 0x000000ff0600720c */ /* 0x004fe40003f45270 */
[----:B---3--:R-:W-:-:S07]  /*1e60*/  ISETP.NE.AND P3, PT, R12, RZ, PT ;  /* 0x000000ff0c00720c */ /* 0x008fce0003f65270 */
[----:B------:R-:W-:Y:S06]  /*1e70*/  @!P0 BRA `(.L_x_172) ;  /* 0x0000000000188947 */ /* 0x000fec0003800000 */
[----:B------:R-:W0:Y:S01]  /*1e80*/  LDC.64 R4, c[0x0][0x380] ;  /* 0x0000e000ff047b82 */ /* 0x000e220000000a00 */
[----:B------:R-:W-:Y:S02]  /*1e90*/  IMAD R3, R7, 0x100, R18 ;  /* 0x0000010007037824 */ /* 0x000fe400078e0212 */
[----:B------:R-:W-:Y:S02]  /*1ea0*/  IMAD.MOV.U32 R2, RZ, RZ, R13 ;  /* 0x000000ffff027224 */ /* 0x000fe400078e000d */
[----:B0-----:R-:W-:-:S04]  /*1eb0*/  IMAD.WIDE.U32 R4, R3, 0x8, R4 ;  /* 0x0000000803047825 */ /* 0x001fc800078e0004 */
[----:B------:R-:W-:-:S05]  /*1ec0*/  IMAD.MOV.U32 R3, RZ, RZ, RZ ;  /* 0x000000ffff037224 */ /* 0x000fca00078e00ff */
[----:B------:R0:W-:Y:S02]  /*1ed0*/  REDG.E.ADD.64.STRONG.GPU desc[UR18][R4.64], R2 ;  /* 0x000000020400798e */ /* 0x0001e4000c12e512 */
.L_x_172:
[----:B------:R-:W-:Y:S05]  /*1ee0*/  BSYNC.RECONVERGENT B1 ;  /* 0x0000000000017941 */ /* 0x000fea0003800200 */
.L_x_171:
[----:B------:R-:W-:Y:S04]  /*1ef0*/  BSSY.RECONVERGENT B1, `(.L_x_173) ;  /* 0x0000008000017945 */ /* 0x000fe80003800200 */
[----:B------:R-:W-:Y:S05]  /*1f00*/  @!P1 BRA `(.L_x_174) ;  /* 0x0000000000189947 */ /* 0x000fea0003800000 */
[----:B0-----:R-:W0:Y:S01]  /*1f10*/  LDC.64 R2, c[0x0][0x380] ;  /* 0x0000e000ff027b82 */ /* 0x001e220000000a00 */
[----:B------:R-:W-:Y:S02]  /*1f20*/  IMAD R5, R7, 0x100, R18 ;  /* 0x0000010007057824 */ /* 0x000fe400078e0212 */
[----:B------:R-:W-:Y:S02]  /*1f30*/  HFMA2 R15, -RZ, RZ, 0, 0 ;  /* 0x00000000ff0f7431 */ /* 0x000fe400000001ff */
[----:B------:R-:W-:-:S04]  /*1f40*/  VIADD R5, R5, 0x100 ;  /* 0x0000010005057836 */ /* 0x000fc80000000000 */
[----:B0-----:R-:W-:-:S05]  /*1f50*/  IMAD.WIDE.U32 R2, R5, 0x8, R2 ;  /* 0x0000000805027825 */ /* 0x001fca00078e0002 */
[----:B------:R1:W-:Y:S02]  /*1f60*/  REDG.E.ADD.64.STRONG.GPU desc[UR18][R2.64], R14 ;  /* 0x0000000e0200798e */ /* 0x0003e4000c12e512 */
.L_x_174:
[----:B------:R-:W-:Y:S05]  /*1f70*/  BSYNC.RECONVERGENT B1 ;  /* 0x0000000000017941 */ /* 0x000fea0003800200 */
.L_x_173:
[----:B------:R-:W-:Y:S04]  /*1f80*/  BSSY.RECONVERGENT B1, `(.L_x_175) ;  /* 0x0000009000017945 */ /* 0x000fe80003800200 */
[----:B------:R-:W-:Y:S05]  /*1f90*/  @!P2 BRA `(.L_x_176) ;  /* 0x00000000001ca947 */ /* 0x000fea0003800000 */
[----:B01----:R-:W0:Y:S01]  /*1fa0*/  LDC.64 R2, c[0x0][0x380] ;  /* 0x0000e000ff027b82 */ /* 0x003e220000000a00 */
[----:B------:R-:W-:Y:S02]  /*1fb0*/  IMAD R5, R7, 0x100, R18 ;  /* 0x0000010007057824 */ /* 0x000fe400078e0212 */
[----:B------:R-:W-:Y:S02]  /*1fc0*/  IMAD.MOV.U32 R4, RZ, RZ, R6 ;  /* 0x000000ffff047224 */ /* 0x000fe400078e0006 */
[----:B------:R-:W-:-:S04]  /*1fd0*/  VIADD R5, R5, 0x200 ;  /* 0x0000020005057836 */ /* 0x000fc80000000000 */
[----:B0-----:R-:W-:-:S04]  /*1fe0*/  IMAD.WIDE.U32 R2, R5, 0x8, R2 ;  /* 0x0000000805027825 */ /* 0x001fc800078e0002 */
[----:B------:R-:W-:-:S05]  /*1ff0*/  IMAD.MOV.U32 R5, RZ, RZ, RZ ;  /* 0x000000ffff057224 */ /* 0x000fca00078e00ff */
[----:B------:R2:W-:Y:S02]  /*2000*/  REDG.E.ADD.64.STRONG.GPU desc[UR18][R2.64], R4 ;  /* 0x000000040200798e */ /* 0x0005e4000c12e512 */
.L_x_176:
[----:B------:R-:W-:Y:S05]  /*2010*/  BSYNC.RECONVERGENT B1 ;  /* 0x0000000000017941 */ /* 0x000fea0003800200 */
.L_x_175:
[----:B------:R-:W-:Y:S04]  /*2020*/  BSSY.RECONVERGENT B1, `(.L_x_177) ;  /* 0x0000008000017945 */ /* 0x000fe80003800200 */
[----:B------:R-:W-:Y:S05]  /*2030*/  @!P3 BRA `(.L_x_178) ;  /* 0x000000000018b947 */ /* 0x000fea0003800000 */
[----:B012---:R-:W0:Y:S01]  /*2040*/  LDC.64 R2, c[0x0][0x380] ;  /* 0x0000e000ff027b82 */ /* 0x007e220000000a00 */
[----:B------:R-:W-:Y:S01]  /*2050*/  IMAD R5, R7, 0x100, R18 ;  /* 0x0000010007057824 */ /* 0x000fe200078e0212 */
[----:B------:R-:W-:-:S03]  /*2060*/  MOV R13, RZ ;  /* 0x000000ff000d7202 */ /* 0x000fc60000000f00 */
[----:B------:R-:W-:-:S04]  /*2070*/  VIADD R5, R5, 0x300 ;  /* 0x0000030005057836 */ /* 0x000fc80000000000 */
[----:B0-----:R-:W-:-:S05]  /*2080*/  IMAD.WIDE.U32 R2, R5, 0x8, R2 ;  /* 0x0000000805027825 */ /* 0x001fca00078e0002 */
[----:B------:R3:W-:Y:S02]  /*2090*/  REDG.E.ADD.64.STRONG.GPU desc[UR18][R2.64], R12 ;  /* 0x0000000c0200798e */ /* 0x0007e4000c12e512 */
.L_x_178:
[----:B------:R-:W-:Y:S05]  /*20a0*/  BSYNC.RECONVERGENT B1 ;  /* 0x0000000000017941 */ /* 0x000fea0003800200 */
.L_x_177:
[----:B------:R-:W-:-:S07]  /*20b0*/  VIADD R7, R7, 0x4 ;  /* 0x0000000407077836 */ /* 0x000fce0000000000 */
.L_x_170:
[----:B------:R-:W-:Y:S01]  /*20c0*/  UISETP.NE.AND UP0, UPT, UR9, URZ, UPT ;  /* 0x000000ff0900728c */ /* 0x000fe2000bf05270 */
[----:B------:R-:W-:Y:S08]  /*20d0*/  BSSY.RECONVERGENT B1, `(.L_x_169) ;  /* 0x0000028000017945 */ /* 0x000ff00003800200 */
[----:B------:R-:W-:Y:S05]  /*20e0*/  BRA.U !UP0, `(.L_x_179) ;  /* 0x0000000108987547 */ /* 0x000fea000b800000 */
[----:B------:R-:W-:-:S13]  /*20f0*/  ISETP.NE.AND P0, PT, R0, RZ, PT ;  /* 0x000000ff0000720c */ /* 0x000fda0003f05270 */
[----:B------:R-:W-:Y:S05]  /*2100*/  @!P0 BRA `(.L_x_180) ;  /* 0x0000000000608947 */ /* 0x000fea0003800000 */
[----:B0123--:R-:W-:Y:S01]  /*2110*/  IMAD R2, R7, 0x400, R27 ;  /* 0x0000040007027824 */ /* 0x00ffe200078e021b */
[----:B------:R-:W-:Y:S04]  /*2120*/  BSSY.RECONVERGENT B2, `(.L_x_181) ;  /* 0x000000b000027945 */ /* 0x000fe80003800200 */
[----:B------:R-:W0:Y:S04]  /*2130*/  LDS R4, [R2] ;  /* 0x0000000002047984 */ /* 0x000e280000000800 */
[----:B------:R-:W1:Y:S01]  /*2140*/  LDS R6, [R2+0x400] ;  /* 0x0004000002067984 */ /* 0x000e620000000800 */
[----:B0-----:R-:W-:-:S02]  /*2150*/  ISETP.NE.AND P0, PT, R4, RZ, PT ;  /* 0x000000ff0400720c */ /* 0x001fc40003f05270 */
[----:B-1----:R-:W-:-:S11]  /*2160*/  ISETP.NE.AND P1, PT, R6, RZ, PT ;  /* 0x000000ff0600720c */ /* 0x002fd60003f25270 */
[----:B------:R-:W-:Y:S05]  /*2170*/  @!P0 BRA `(.L_x_182) ;  /* 0x0000000000148947 */ /* 0x000fea0003800000 */
[----:B------:R-:W0:Y:S01]  /*2180*/  LDC.64 R2, c[0x0][0x380] ;  /* 0x0000e000ff027b82 */ /* 0x000e220000000a00 */
[----:B------:R-:W-:-:S04]  /*2190*/  IMAD R5, R7, 0x100, R18 ;  /* 0x0000010007057824 */ /* 0x000fc800078e0212 */
[----:B0-----:R-:W-:-:S04]  /*21a0*/  IMAD.WIDE.U32 R2, R5, 0x8, R2 ;  /* 0x0000000805027825 */ /* 0x001fc800078e0002 */
[----:B------:R-:W-:-:S05]  /*21b0*/  IMAD.MOV.U32 R5, RZ, RZ, RZ ;  /* 0x000000ffff057224 */ /* 0x000fca00078e00ff */
[----:B------:R0:W-:Y:S02]  /*21c0*/  REDG.E.ADD.64.STRONG.GPU desc[UR18][R2.64], R4 ;  /* 0x000000040200798e */ /* 0x0001e4000c12e512 */
.L_x_182:
[----:B------:R-:W-:Y:S05]  /*21d0*/  BSYNC.RECONVERGENT B2 ;  /* 0x0000000000027941 */ /* 0x000fea0003800200 */
.L_x_181:
[----:B------:R-:W-:Y:S04]  /*21e0*/  BSSY.RECONVERGENT B2, `(.L_x_183) ;  /* 0x0000009000027945 */ /* 0x000fe80003800200 */
[----:B------:R-:W-:Y:S05]  /*21f0*/  @!P1 BRA `(.L_x_184) ;  /* 0x00000000001c9947 */ /* 0x000fea0003800000 */
[----:B0-----:R-:W0:Y:S01]  /*2200*/  LDC.64 R2, c[0x0][0x380] ;  /* 0x0000e000ff027b82 */ /* 0x001e220000000a00 */
[----:B------:R-:W-:-:S05]  /*2210*/  IMAD R4, R7, 0x100, R18 ;  /* 0x0000010007047824 */ /* 0x000fca00078e0212 */
[----:B------:R-:W-:Y:S01]  /*2220*/  IADD3 R5, PT, PT, R4, 0x100, RZ ;  /* 0x0000010004057810 */ /* 0x000fe20007ffe0ff */
[----:B------:R-:W-:-:S04]  /*2230*/  IMAD.MOV.U32 R4, RZ, RZ, R6 ;  /* 0x000000ffff047224 */ /* 0x000fc800078e0006 */
[----:B0-----:R-:W-:-:S04]  /*2240*/  IMAD.WIDE.U32 R2, R5, 0x8, R2 ;  /* 0x0000000805027825 */ /* 0x001fc800078e0002 */
[----:B------:R-:W-:-:S05]  /*2250*/  IMAD.MOV.U32 R5, RZ, RZ, RZ ;  /* 0x000000ffff057224 */ /* 0x000fca00078e00ff */
[----:B------:R1:W-:Y:S02]  /*2260*/  REDG.E.ADD.64.STRONG.GPU desc[UR18][R2.64], R4 ;  /* 0x000000040200798e */ /* 0x0003e4000c12e512 */
.L_x_184:
[----:B------:R-:W-:Y:S05]  /*2270*/  BSYNC.RECONVERGENT B2 ;  /* 0x0000000000027941 */ /* 0x000fea0003800200 */
.L_x_183:
[----:B------:R-:W-:-:S07]  /*2280*/  VIADD R7, R7, 0x2 ;  /* 0x0000000207077836 */ /* 0x000fce0000000000 */
.L_x_180:
[----:B------:R-:W-:-:S13]  /*2290*/  ISETP.NE.AND P0, PT, R11, RZ, PT ;  /* 0x000000ff0b00720c */ /* 0x000fda0003f05270 */
[----:B------:R-:W-:Y:S05]  /*22a0*/  @!P0 BRA `(.L_x_179) ;  /* 0x0000000000288947 */ /* 0x000fea0003800000 */
[----:B0123--:R-:W-:-:S05]  /*22b0*/  IMAD R2, R7, 0x400, R27 ;  /* 0x0000040007027824 */ /* 0x00ffca00078e021b */
[----:B------:R-:W0:Y:S02]  /*22c0*/  LDS R6, [R2] ;  /* 0x0000000002067984 */ /* 0x000e240000000800 */
[----:B0-----:R-:W-:-:S13]  /*22d0*/  ISETP.NE.AND P0, PT, R6, RZ, PT ;  /* 0x000000ff0600720c */ /* 0x001fda0003f05270 */
[----:B------:R-:W-:Y:S05]  /*22e0*/  @!P0 BRA `(.L_x_179) ;  /* 0x0000000000188947 */ /* 0x000fea0003800000 */
[----:B------:R-:W0:Y:S01]  /*22f0*/  LDC.64 R2, c[0x0][0x380] ;  /* 0x0000e000ff027b82 */ /* 0x000e220000000a00 */
[----:B------:R-:W-:-:S04]  /*2300*/  IMAD R5, R7, 0x100, R18 ;  /* 0x0000010007057824 */ /* 0x000fc800078e0212 */
[----:B0-----:R-:W-:Y:S01]  /*2310*/  IMAD.WIDE.U32 R4, R5, 0x8, R2 ;  /* 0x0000000805047825 */ /* 0x001fe200078e0002 */
[----:B------:R-:W-:-:S03]  /*2320*/  MOV R2, R6 ;  /* 0x0000000600027202 */ /* 0x000fc60000000f00 */
[----:B------:R-:W-:-:S05]  /*2330*/  IMAD.MOV.U32 R3, RZ, RZ, RZ ;  /* 0x000000ffff037224 */ /* 0x000fca00078e00ff */
[----:B------:R4:W-:Y:S02]  /*2340*/  REDG.E.ADD.64.STRONG.GPU desc[UR18][R4.64], R2 ;  /* 0x000000020400798e */ /* 0x0009e4000c12e512 */
.L_x_179:
[----:B------:R-:W-:Y:S05]  /*2350*/  BSYNC.RECONVERGENT B1 ;  /* 0x0000000000017941 */ /* 0x000fea0003800200 */
.L_x_169:
[----:B------:R-:W-:-:S13]  /*2360*/  ISETP.GT.U32.AND P0, PT, R18, 0x7f, PT ;  /* 0x0000007f1200780c */ /* 0x000fda0003f04070 */
[----:B------:R-:W-:Y:S05]  /*2370*/  @P0 BRA `(.L_x_150) ;  /* 0x00000008008c0947 */ /* 0x000fea0003800000 */
[----:B------:R-:W-:Y:S01]  /*2380*/  ISETP.GE.U32.AND P0, PT, R8, 0x7, PT ;  /* 0x000000070800780c */ /* 0x000fe20003f06070 */
[----:B------:R-:W-:-:S12]  /*2390*/  IMAD.MOV.U32 R7, RZ, RZ, RZ ;  /* 0x000000ffff077224 */ /* 0x000fd800078e00ff */
[----:B------:R-:W-:Y:S05]  /*23a0*/  @!P0 BRA `(.L_x_185) ;  /* 0x0000000400148947 */ /* 0x000fea0003800000 */
[----:B01234-:R-:W0:Y:S01]  /*23b0*/  LDC.64 R2, c[0x0][0x380] ;  /* 0x0000e000ff027b82 */ /* 0x01fe220000000a00 */
[----:B------:R-:W-:-:S07]  /*23c0*/  IMAD.MOV.U32 R8, RZ, RZ, RZ ;  /* 0x000000ffff087224 */ /* 0x000fce00078e00ff */
.L_x_202:
[C---:B------:R-:W-:Y:S01]  /*23d0*/  IMAD R29, R8.reuse, 0x400, R27 ;  /* 0x00000400081d7824 */ /* 0x040fe200078e021b */
[----:B------:R-:W-:Y:S01]  /*23e0*/  BSSY.RECONVERGENT B1, `(.L_x_186) ;  /* 0x000000c000017945 */ /* 0x000fe20003800200 */
[----:B01234-:R-:W-:-:S03]  /*23f0*/  IMAD R5, R8, 0x100, R18 ;  /* 0x0000010008057824 */ /* 0x01ffc600078e0212 */
[----:B------:R-:W1:Y:S01]  /*2400*/  LDS R6, [R29+0x200] ;  /* 0x000200001d067984 */ /* 0x000e620000000800 */
[----:B0-----:R-:W-:-:S03]  /*2410*/  IMAD.WIDE.U32 R4, R5, 0x8, R2 ;  /* 0x0000000805047825 */ /* 0x001fc600078e0002 */
[----:B------:R-:W0:Y:S04]  /*2420*/  LDS R12, [R29+0x600] ;  /* 0x000600001d0c7984 */ /* 0x000e280000000800 */
[----:B------:R2:W3:Y:S04]  /*2430*/  LDS R17, [R29+0xa00] ;  /* 0x000a00001d117984 */ /* 0x0004e80000000800 */
[----:B------:R2:W4:Y:S01]  /*2440*/  LDS R13, [R29+0xe00] ;  /* 0x000e00001d0d7984 */ /* 0x0005220000000800 */
[----:B-1----:R-:W-:Y:S02]  /*2450*/  ISETP.NE.AND P0, PT, R6, RZ, PT ;  /* 0x000000ff0600720c */ /* 0x002fe40003f05270 */
[----:B0-----:R-:W-:-:S11]  /*2460*/  ISETP.NE.AND P1, PT, R12, RZ, PT ;  /* 0x000000ff0c00720c */ /* 0x001fd60003f25270 */
[----:B--234-:R-:W-:Y:S05]  /*2470*/  @!P0 BRA `(.L_x_187) ;  /* 0x0000000000088947 */ /* 0x01cfea0003800000 */
[----:B------:R-:W-:-:S05]  /*2480*/  HFMA2 R7, -RZ, RZ, 0, 0 ;  /* 0x00000000ff077431 */ /* 0x000fca00000001ff */
[----:B------:R0:W-:Y:S02]  /*2490*/  REDG.E.ADD.64.STRONG.GPU desc[UR18][R4.64+0x400], R6 ;  /* 0x000400060400798e */ /* 0x0001e4000c12e512 */
.L_x_187:
[----:B------:R-:W-:Y:S05]  /*24a0*/  BSYNC.RECONVERGENT B1 ;  /* 0x0000000000017941 */ /* 0x000fea0003800200 */
.L_x_186:
[----:B------:R-:W-:Y:S04]  /*24b0*/  BSSY.RECONVERGENT B1, `(.L_x_188) ;  /* 0x0000005000017945 */ /* 0x000fe80003800200 */
[----:B------:R-:W-:Y:S05]  /*24c0*/  @!P1 BRA `(.L_x_189) ;  /* 0x00000000000c9947 */ /* 0x000fea0003800000 */
[----:B0-----:R-:W-:Y:S02]  /*24d0*/  IMAD.MOV.U32 R6, RZ, RZ, R12 ;  /* 0x000000ffff067224 */ /* 0x001fe400078e000c */
[----:B------:R-:W-:-:S05]  /*24e0*/  IMAD.MOV.U32 R7, RZ, RZ, RZ ;  /* 0x000000ffff077224 */ /* 0x000fca00078e00ff */
[----:B------:R1:W-:Y:S02]  /*24f0*/  REDG.E.ADD.64.STRONG.GPU desc[UR18][R4.64+0xc00], R6 ;  /* 0x000c00060400798e */ /* 0x0003e4000c12e512 */
.L_x_189:
[----:B------:R-:W-:Y:S05]  /*2500*/  BSYNC.RECONVERGENT B1 ;  /* 0x0000000000017941 */ /* 0x000fea0003800200 */
.L_x_188:
[----:B------:R-:W2:Y:S01]  /*2510*/  LDS R15, [R29+0x1200] ;  /* 0x001200001d0f7984 */ /* 0x000ea20000000800 */
[----:B------:R-:W-:Y:S01]  /*2520*/  ISETP.NE.AND P6, PT, R17, RZ, PT ;  /* 0x000000ff1100720c */ /* 0x000fe20003fc5270 */
[----:B------:R-:W-:Y:S01]  /*2530*/  VIADD R8, R8, 0x8 ;  /* 0x0000000808087836 */ /* 0x000fe20000000000 */
[----:B------:R-:W-:Y:S01]  /*2540*/  BSSY.RECONVERGENT B1, `(.L_x_190) ;  /* 0x000000e000017945 */ /* 0x000fe20003800200 */
[----:B------:R-:W3:Y:S01]  /*2550*/  LDS R12, [R29+0x1600] ;  /* 0x001600001d0c7984 */ /* 0x000ee20000000800 */
[----:B------:R-:W-:Y:S02]  /*2560*/  ISETP.NE.AND P1, PT, R13, RZ, PT ;  /* 0x000000ff0d00720c */ /* 0x000fe40003f25270 */
[----:B------:R-:W-:Y:S01]  /*2570*/  ISETP.NE.AND P0, PT, R8, R9, PT ;  /* 0x000000090800720c */ /* 0x000fe20003f05270 */
[----:B------:R-:W4:Y:S04]  /*2580*/  LDS R14, [R29+0x1a00] ;  /* 0x001a00001d0e7984 */ /* 0x000f280000000800 */
[----:B------:R-:W5:Y:S01]  /*2590*/  LDS R16, [R29+0x1e00] ;  /* 0x001e00001d107984 */ /* 0x000f620000000800 */
[----:B--2---:R-:W-:-:S02]  /*25a0*/  ISETP.NE.AND P2, PT, R15, RZ, PT ;  /* 0x000000ff0f00720c */ /* 0x004fc40003f45270 */
[----:B---3--:R-:W-:Y:S02]  /*25b0*/  ISETP.NE.AND P3, PT, R12, RZ, PT ;  /* 0x000000ff0c00720c */ /* 0x008fe40003f65270 */
[----:B----4-:R-:W-:Y:S02]  /*25c0*/  ISETP.NE.AND P4, PT, R14, RZ, PT ;  /* 0x000000ff0e00720c */ /* 0x010fe40003f85270 */
[----:B-----5:R-:W-:Y:S01]  /*25d0*/  ISETP.NE.AND P5, PT, R16, RZ, PT ;  /* 0x000000ff1000720c */ /* 0x020fe20003fa5270 */
[----:B------:R-:W-:-:S12]  /*25e0*/  @!P6 BRA `(.L_x_191) ;  /* 0x00000000000ce947 */ /* 0x000fd80003800000 */
[----:B01----:R-:W-:Y:S02]  /*25f0*/  IMAD.MOV.U32 R6, RZ, RZ, R17 ;  /* 0x000000ffff067224 */ /* 0x003fe400078e0011 */
[----:B------:R-:W-:-:S05]  /*2600*/  IMAD.MOV.U32 R7, RZ, RZ, RZ ;  /* 0x000000ffff077224 */ /* 0x000fca00078e00ff */
[----:B------:R2:W-:Y:S02]  /*2610*/  REDG.E.ADD.64.STRONG.GPU desc[UR18][R4.64+0x1400], R6 ;  /* 0x001400060400798e */ /* 0x0005e4000c12e512 */
.L_x_191:
[----:B------:R-:W-:Y:S05]  /*2620*/  BSYNC.RECONVERGENT B1 ;  /* 0x0000000000017941 */ /* 0x000fea0003800200 */
.L_x_190:
[----:B------:R-:W-:Y:S04]  /*2630*/  BSSY.RECONVERGENT B1, `(.L_x_192) ;  /* 0x0000005000017945 */ /* 0x000fe80003800200 */
[----:B------:R-:W-:Y:S05]  /*2640*/  @!P1 BRA `(.L_x_193) ;  /* 0x00000000000c9947 */ /* 0x000fea0003800000 */
[----:B012---:R-:W-:Y:S01]  /*2650*/  MOV R6, R13 ;  /* 0x0000000d00067202 */ /* 0x007fe20000000f00 */
[----:B------:R-:W-:-:S05]  /*2660*/  IMAD.MOV.U32 R7, RZ, RZ, RZ ;  /* 0x000000ffff077224 */ /* 0x000fca00078e00ff */
[----:B------:R3:W-:Y:S02]  /*2670*/  REDG.E.ADD.64.STRONG.GPU desc[UR18][R4.64+0x1c00], R6 ;  /* 0x001c00060400798e */ /* 0x0007e4000c12e512 */
.L_x_193:
[----:B------:R-:W-:Y:S05]  /*2680*/  BSYNC.RECONVERGENT B1 ;  /* 0x0000000000017941 */ /* 0x000fea0003800200 */
.L_x_192:
[----:B------:R-:W-:Y:S04]  /*2690*/  BSSY.RECONVERGENT B1, `(.L_x_194) ;  /* 0x0000005000017945 */ /* 0x000fe80003800200 */
[----:B------:R-:W-:Y:S05]  /*26a0*/  @!P2 BRA `(.L_x_195) ;  /* 0x00000000000ca947 */ /* 0x000fea0003800000 */
[----:B0123--:R-:W-:Y:S02]  /*26b0*/  IMAD.MOV.U32 R6, RZ, RZ, R15 ;  /* 0x000000ffff067224 */ /* 0x00ffe400078e000f */
[----:B------:R-:W-:-:S05]  /*26c0*/  IMAD.MOV.U32 R7, RZ, RZ, RZ ;  /* 0x000000ffff077224 */ /* 0x000fca00078e00ff */
[----:B------:R4:W-:Y:S02]  /*26d0*/  REDG.E.ADD.64.STRONG.GPU desc[UR18][R4.64+0x2400], R6 ;  /* 0x002400060400798e */ /* 0x0009e4000c12e512 */
.L_x_195:
[----:B------:R-:W-:Y:S05]  /*26e0*/  BSYNC.RECONVERGENT B1 ;  /* 0x0000000000017941 */ /* 0x000fea0003800200 */
.L_x_194:
[----:B------:R-:W-:Y:S04]  /*26f0*/  BSSY.RECONVERGENT B1, `(.L_x_196) ;  /* 0x0000004000017945 */ /* 0x000fe80003800200 */
[----:B------:R-:W-:Y:S05]  /*2700*/  @!P3 BRA `(.L_x_197) ;  /* 0x000000000008b947 */ /* 0x000fea0003800000 */
[----:B------:R-:W-:-:S05]  /*2710*/  IMAD.MOV.U32 R13, RZ, RZ, RZ ;  /* 0x000000ffff0d7224 */ /* 0x000fca00078e00ff */
[----:B------:R0:W-:Y:S02]  /*2720*/  REDG.E.ADD.64.STRONG.GPU desc[UR18][R4.64+0x2c00], R12 ;  /* 0x002c000c0400798e */ /* 0x0001e4000c12e512 */
.L_x_197:
[----:B------:R-:W-:Y:S05]  /*2730*/  BSYNC.RECONVERGENT B1 ;  /* 0x0000000000017941 */ /* 0x000fea0003800200 */
.L_x_196:
[----:B------:R-:W-:Y:S04]  /*2740*/  BSSY.RECONVERGENT B1, `(.L_x_198) ;  /* 0x0000004000017945 */ /* 0x000fe80003800200 */
[----:B------:R-:W-:Y:S05]  /*2750*/  @!P4 BRA `(.L_x_199) ;  /* 0x000000000008c947 */ /* 0x000fea0003800000 */
[----:B------:R-:W-:-:S05]  /*2760*/  IMAD.MOV.U32 R15, RZ, RZ, RZ ;  /* 0x000000ffff0f7224 */ /* 0x000fca00078e00ff */
[----:B------:R0:W-:Y:S02]  /*2770*/  REDG.E.ADD.64.STRONG.GPU desc[UR18][R4.64+0x3400], R14 ;  /* 0x0034000e0400798e */ /* 0x0001e4000c12e512 */
.L_x_199:
[----:B------:R-:W-:Y:S05]  /*2780*/  BSYNC.RECONVERGENT B1 ;  /* 0x0000000000017941 */ /* 0x000fea0003800200 */
.L_x_198:
[----:B------:R-:W-:Y:S04]  /*2790*/  BSSY.RECONVERGENT B1, `(.L_x_200) ;  /* 0x0000004000017945 */ /* 0x000fe80003800200 */
[----:B------:R-:W-:Y:S05]  /*27a0*/  @!P5 BRA `(.L_x_201) ;  /* 0x000000000008d947 */ /* 0x000fea0003800000 */
[----:B------:R-:W-:-:S05]  /*27b0*/  HFMA2 R17, -RZ, RZ, 0, 0 ;  /* 0x00000000ff117431 */ /* 0x000fca00000001ff */
[----:B------:R0:W-:Y:S02]  /*27c0*/  REDG.E.ADD.64.STRONG.GPU desc[UR18][R4.64+0x3c00], R16 ;  /* 0x003c00100400798e */ /* 0x0001e4000c12e512 */
.L_x_201:
[----:B------:R-:W-:Y:S05]  /*27d0*/  BSYNC.RECONVERGENT B1 ;  /* 0x0000000000017941 */ /* 0x000fea0003800200 */
.L_x_200:
[----:B------:R-:W-:Y:S05]  /*27e0*/  @P0 BRA `(.L_x_202) ;  /* 0xfffffff800f80947 */ /* 0x000fea000383ffff */
[----:B01234-:R-:W-:-:S07]  /*27f0*/  IMAD.MOV.U32 R7, RZ, RZ, R9 ;  /* 0x000000ffff077224 */ /* 0x01ffce00078e0009 */
.L_x_185:
[----:B------:R-:W-:-:S09]  /*2800*/  UISETP.NE.AND UP0, UPT, UR20, URZ, UPT ;  /* 0x000000ff1400728c */ /* 0x000fd2000bf05270 */
[----:B------:R-:W-:Y:S05]  /*2810*/  BRA.U !UP0, `(.L_x_150) ;  /* 0x0000000508647547 */ /* 0x000fea000b800000 */
[----:B------:R-:W-:-:S13]  /*2820*/  ISETP.GE.U32.AND P0, PT, R10, 0x3, PT ;  /* 0x000000030a00780c */ /* 0x000fda0003f06070 */
[----:B------:R-:W-:Y:S05]  /*2830*/  @!P0 BRA `(.L_x_203) ;  /* 0x0000000000c08947 */ /* 0x000fea0003800000 */
[----:B01234-:R-:W-:Y:S01]  /*2840*/  IMAD R2, R7, 0x400, R27 ;  /* 0x0000040007027824 */ /* 0x01ffe200078e021b */
[----:B------:R-:W-:Y:S04]  /*2850*/  BSSY.RECONVERGENT B1, `(.L_x_204) ;  /* 0x0000010000017945 */ /* 0x000fe80003800200 */
[----:B------:R-:W0:Y:S04]  /*2860*/  LDS R10, [R2+0x200] ;  /* 0x00020000020a7984 */ /* 0x000e280000000800 */
        /* <DEDUP_REMOVED lines=14> */
.L_x_205:
[----:B------:R-:W-:Y:S05]  /*2950*/  BSYNC.RECONVERGENT B1 ;  /* 0x0000000000017941 */ /* 0x000fea0003800200 */
.L_x_204:
[----:B------:R-:W-:Y:S04]  /*2960*/  BSSY.RECONVERGENT B1, `(.L_x_206) ;  /* 0x0000009000017945 */ /* 0x000fe80003800200 */
[----:B------:R-:W-:Y:S05]  /*2970*/  @!P1 BRA `(.L_x_207) ;  /* 0x00000000001c9947 */ /* 0x000fea0003800000 */
[----:B0-----:R-:W0:Y:S01]  /*2980*/  LDC.64 R4, c[0x0][0x380] ;  /* 0x0000e000ff047b82 */ /* 0x001e220000000a00 */
[----:B------:R-:W-:Y:S01]  /*2990*/  LEA R3, R7, R18, 0x8 ;  /* 0x0000001207037211 */ /* 0x000fe200078e40ff */
[----:B------:R-:W-:-:S04]  /*29a0*/  IMAD.MOV.U32 R2, RZ, RZ, R9 ;  /* 0x000000ffff027224 */ /* 0x000fc800078e0009 */
[----:B------:R-:W-:-:S04]  /*29b0*/  VIADD R3, R3, 0x100 ;  /* 0x0000010003037836 */ /* 0x000fc80000000000 */
[----:B0-----:R-:W-:-:S04]  /*29c0*/  IMAD.WIDE.U32 R4, R3, 0x8, R4 ;  /* 0x0000000803047825 */ /* 0x001fc800078e0004 */
[----:B------:R-:W-:-:S05]  /*29d0*/  IMAD.MOV.U32 R3, RZ, RZ, RZ ;  /* 0x000000ffff037224 */ /* 0x000fca00078e00ff */
[----:B------:R1:W-:Y:S02]  /*29e0*/  REDG.E.ADD.64.STRONG.GPU desc[UR18][R4.64+0x400], R2 ;  /* 0x000400020400798e */ /* 0x0003e4000c12e512 */
.L_x_207:
[----:B------:R-:W-:Y:S05]  /*29f0*/  BSYNC.RECONVERGENT B1 ;  /* 0x0000000000017941 */ /* 0x000fea0003800200 */
.L_x_206:
[----:B------:R-:W-:Y:S04]  /*2a00*/  BSSY.RECONVERGENT B1, `(.L_x_208) ;  /* 0x0000009000017945 */ /* 0x000fe80003800200 */
[----:B------:R-:W-:Y:S05]  /*2a10*/  @!P2 BRA `(.L_x_209) ;  /* 0x00000000001ca947 */ /* 0x000fea0003800000 */
[----:B01----:R-:W0:Y:S01]  /*2a20*/  LDC.64 R2, c[0x0][0x380] ;  /* 0x0000e000ff027b82 */ /* 0x003e220000000a00 */
[----:B------:R-:W-:Y:S01]  /*2a30*/  IMAD R5, R7, 0x100, R18 ;  /* 0x0000010007057824 */ /* 0x000fe200078e0212 */
[----:B------:R-:W-:-:S03]  /*2a40*/  MOV R4, R6 ;  /* 0x0000000600047202 */ /* 0x000fc60000000f00 */
[----:B------:R-:W-:-:S04]  /*2a50*/  VIADD R5, R5, 0x200 ;  /* 0x0000020005057836 */ /* 0x000fc80000000000 */
[----:B0-----:R-:W-:-:S04]  /*2a60*/  IMAD.WIDE.U32 R2, R5, 0x8, R2 ;  /* 0x0000000805027825 */ /* 0x001fc800078e0002 */
[----:B------:R-:W-:-:S05]  /*2a70*/  IMAD.MOV.U32 R5, RZ, RZ, RZ ;  /* 0x000000ffff057224 */ /* 0x000fca00078e00ff */
[----:B------:R2:W-:Y:S02]  /*2a80*/  REDG.E.ADD.64.STRONG.GPU desc[UR18][R2.64+0x400], R4 ;  /* 0x000400040200798e */ /* 0x0005e4000c12e512 */
.L_x_209:
[----:B------:R-:W-:Y:S05]  /*2a90*/  BSYNC.RECONVERGENT B1 ;  /* 0x0000000000017941 */ /* 0x000fea0003800200 */
.L_x_208:
[----:B------:R-:W-:Y:S04]  /*2aa0*/  BSSY.RECONVERGENT B1, `(.L_x_210) ;  /* 0x0000008000017945 */ /* 0x000fe80003800200 */
[----:B------:R-:W-:Y:S05]  /*2ab0*/  @!P3 BRA `(.L_x_211) ;  /* 0x000000000018b947 */ /* 0x000fea0003800000 */
[----:B012---:R-:W0:Y:S01]  /*2ac0*/  LDC.64 R2, c[0x0][0x380] ;  /* 0x0000e000ff027b82 */ /* 0x007e220000000a00 */
[----:B------:R-:W-:Y:S02]  /*2ad0*/  IMAD R5, R7, 0x100, R18 ;  /* 0x0000010007057824 */ /* 0x000fe400078e0212 */
[----:B------:R-:W-:Y:S02]  /*2ae0*/  IMAD.MOV.U32 R9, RZ, RZ, RZ ;  /* 0x000000ffff097224 */ /* 0x000fe400078e00ff */
[----:B------:R-:W-:-:S04]  /*2af0*/  VIADD R5, R5, 0x300 ;  /* 0x0000030005057836 */ /* 0x000fc80000000000 */
[----:B0-----:R-:W-:-:S05]  /*2b00*/  IMAD.WIDE.U32 R2, R5, 0x8, R2 ;  /* 0x0000000805027825 */ /* 0x001fca00078e0002 */
[----:B------:R3:W-:Y:S02]  /*2b10*/  REDG.E.ADD.64.STRONG.GPU desc[UR18][R2.64+0x400], R8 ;  /* 0x000400080200798e */ /* 0x0007e4000c12e512 */
.L_x_211:
[----:B------:R-:W-:Y:S05]  /*2b20*/  BSYNC.RECONVERGENT B1 ;  /* 0x0000000000017941 */ /* 0x000fea0003800200 */
.L_x_210:
[----:B------:R-:W-:-:S07]  /*2b30*/  VIADD R7, R7, 0x4 ;  /* 0x0000000407077836 */ /* 0x000fce0000000000 */
.L_x_203:
[----:B------:R-:W-:-:S09]  /*2b40*/  UISETP.NE.AND UP0, UPT, UR9, URZ, UPT ;  /* 0x000000ff0900728c */ /* 0x000fd2000bf05270 */
[----:B------:R-:W-:Y:S05]  /*2b50*/  BRA.U !UP0, `(.L_x_150) ;  /* 0x0000000108947547 */ /* 0x000fea000b800000 */
[----:B------:R-:W-:-:S13]  /*2b60*/  ISETP.NE.AND P0, PT, R0, RZ, PT ;  /* 0x000000ff0000720c */ /* 0x000fda0003f05270 */
[----:B------:R-:W-:Y:S05]  /*2b70*/  @!P0 BRA `(.L_x_212) ;  /* 0x0000000000608947 */ /* 0x000fea0003800000 */
[----:B01234-:R-:W-:Y:S01]  /*2b80*/  LEA R2, R7, R27, 0xa ;  /* 0x0000001b07027211 */ /* 0x01ffe200078e50ff */
[----:B------:R-:W-:Y:S04]  /*2b90*/  BSSY.RECONVERGENT B1, `(.L_x_213) ;  /* 0x000000b000017945 */ /* 0x000fe80003800200 */
[----:B------:R-:W0:Y:S04]  /*2ba0*/  LDS R4, [R2+0x200] ;  /* 0x0002000002047984 */ /* 0x000e280000000800 */
        /* <DEDUP_REMOVED lines=9> */
.L_x_214:
[----:B------:R-:W-:Y:S05]  /*2c40*/  BSYNC.RECONVERGENT B1 ;  /* 0x0000000000017941 */ /* 0x000fea0003800200 */
.L_x_213:
[----:B------:R-:W-:Y:S04]  /*2c50*/  BSSY.RECONVERGENT B1, `(.L_x_215) ;  /* 0x0000009000017945 */ /* 0x000fe80003800200 */
[----:B------:R-:W-:Y:S05]  /*2c60*/  @!P1 BRA `(.L_x_216) ;  /* 0x00000000001c9947 */ /* 0x000fea0003800000 */
[----:B0-----:R-:W0:Y:S01]  /*2c70*/  LDC.64 R2, c[0x0][0x380] ;  /* 0x0000e000ff027b82 */ /* 0x001e220000000a00 */
[----:B------:R-:W-:-:S04]  /*2c80*/  IMAD R4, R7, 0x100, R18 ;  /* 0x0000010007047824 */ /* 0x000fc800078e0212 */
[----:B------:R-:W-:Y:S02]  /*2c90*/  VIADD R5, R4, 0x100 ;  /* 0x0000010004057836 */ /* 0x000fe40000000000 */
[----:B------:R-:W-:Y:S02]  /*2ca0*/  IMAD.MOV.U32 R4, RZ, RZ, R0 ;  /* 0x000000ffff047224 */ /* 0x000fe400078e0000 */
[----:B0-----:R-:W-:-:S04]  /*2cb0*/  IMAD.WIDE.U32 R2, R5, 0x8, R2 ;  /* 0x0000000805027825 */ /* 0x001fc800078e0002 */
[----:B------:R-:W-:-:S05]  /*2cc0*/  HFMA2 R5, -RZ, RZ, 0, 0 ;  /* 0x00000000ff057431 */ /* 0x000fca00000001ff */
[----:B------:R1:W-:Y:S02]  /*2cd0*/  REDG.E.ADD.64.STRONG.GPU desc[UR18][R2.64+0x400], R4 ;  /* 0x000400040200798e */ /* 0x0003e4000c12e512 */
.L_x_216:
[----:B------:R-:W-:Y:S05]  /*2ce0*/  BSYNC.RECONVERGENT B1 ;  /* 0x0000000000017941 */ /* 0x000fea0003800200 */
.L_x_215:
[----:B------:R-:W-:-:S07]  /*2cf0*/  VIADD R7, R7, 0x2 ;  /* 0x0000000207077836 */ /* 0x000fce0000000000 */
.L_x_212:
[----:B------:R-:W-:-:S13]  /*2d00*/  ISETP.NE.AND P0, PT, R11, RZ, PT ;  /* 0x000000ff0b00720c */ /* 0x000fda0003f05270 */
[----:B------:R-:W-:Y:S05]  /*2d10*/  @!P0 BRA `(.L_x_150) ;  /* 0x0000000000248947 */ /* 0x000fea0003800000 */
[----:B------:R-:W-:-:S05]  /*2d20*/  IMAD R0, R7, 0x400, R27 ;  /* 0x0000040007007824 */ /* 0x000fca00078e021b */
[----:B012-4-:R-:W0:Y:S02]  /*2d30*/  LDS R4, [R0+0x200] ;  /* 0x0002000000047984 */ /* 0x017e240000000800 */
[----:B0-----:R-:W-:-:S13]  /*2d40*/  ISETP.NE.AND P0, PT, R4, RZ, PT ;  /* 0x000000ff0400720c */ /* 0x001fda0003f05270 */
[----:B------:R-:W-:Y:S05]  /*2d50*/  @!P0 BRA `(.L_x_150) ;  /* 0x0000000000148947 */ /* 0x000fea0003800000 */
[----:B---3--:R-:W0:Y:S01]  /*2d60*/  LDC.64 R2, c[0x0][0x380] ;  /* 0x0000e000ff027b82 */ /* 0x008e220000000a00 */
[----:B------:R-:W-:Y:S02]  /*2d70*/  IMAD R7, R7, 0x100, R18 ;  /* 0x0000010007077824 */ /* 0x000fe400078e0212 */
[----:B------:R-:W-:Y:S02]  /*2d80*/  IMAD.MOV.U32 R5, RZ, RZ, RZ ;  /* 0x000000ffff057224 */ /* 0x000fe400078e00ff */
[----:B0-----:R-:W-:-:S05]  /*2d90*/  IMAD.WIDE.U32 R2, R7, 0x8, R2 ;  /* 0x0000000807027825 */ /* 0x001fca00078e0002 */
[----:B------:R0:W-:Y:S02]  /*2da0*/  REDG.E.ADD.64.STRONG.GPU desc[UR18][R2.64+0x400], R4 ;  /* 0x000400040200798e */ /* 0x0001e4000c12e512 */
.L_x_150:
[----:B------:R-:W-:Y:S05]  /*2db0*/  BSYNC.RECONVERGENT B0 ;  /* 0x0000000000007941 */ /* 0x000fea0003800200 */
.L_x_149:
[----:B------:R-:W1:Y:S01]  /*2dc0*/  LDCU.64 UR4, c[0x0][0x390] ;  /* 0x00007200ff0477ac */ /* 0x000e620008000a00 */
[----:B------:R-:W-:-:S04]  /*2dd0*/  UIADD3 UR6, UP1, UPT, UR6, 0x1, URZ ;  /* 0x0000000106067890 */ /* 0x000fc8000ff3e0ff */
[----:B------:R-:W-:Y:S02]  /*2de0*/  UIADD3.X UR7, UPT, UPT, URZ, UR7, URZ, UP1, !UPT ;  /* 0x00000007ff077290 */ /* 0x000fe40008ffe4ff */
[----:B-1----:R-:W-:-:S04]  /*2df0*/  UIADD3 UR10, UP0, UPT, UR4, -0x1, URZ ;  /* 0xffffffff040a7890 */ /* 0x002fc8000ff1e0ff */
[----:B------:R-:W-:-:S04]  /*2e00*/  UIADD3.X UR11, UPT, UPT, UR5, -0x1, URZ, UP0, !UPT ;  /* 0xffffffff050b7890 */ /* 0x000fc800087fe4ff */
[----:B------:R-:W-:-:S04]  /*2e10*/  USHF.R.U64 UR10, UR10, 0x1e, UR11 ;  /* 0x0000001e0a0a7899 */ /* 0x000fc8000800120b */
[----:B------:R-:W-:-:S04]  /*2e20*/  UIADD3 UR10, UP0, UPT, UR10, 0x1, URZ ;  /* 0x000000010a0a7890 */ /* 0x000fc8000ff1e0ff */
[----:B------:R-:W-:Y:S02]  /*2e30*/  ULEA.HI.X UR11, UR11, URZ, URZ, 0x2, UP0 ;  /* 0x000000ff0b0b7291 */ /* 0x000fe400080f14ff */
[----:B------:R-:W-:-:S04]  /*2e40*/  UISETP.LT.U32.AND UP0, UPT, UR10, UR4, UPT ;  /* 0x000000040a00728c */ /* 0x000fc8000bf01070 */
[----:B------:R-:W-:-:S04]  /*2e50*/  UISETP.LT.U32.AND.EX UP0, UPT, UR11, UR5, UPT, UP0 ;  /* 0x000000050b00728c */ /* 0x000fc8000bf01100 */
[----:B------:R-:W-:Y:S02]  /*2e60*/  USEL UR4, UR10, UR4, UP0 ;  /* 0x000000040a047287 */ /* 0x000fe40008000000 */
[----:B------:R-:W-:Y:S02]  /*2e70*/  USEL UR5, UR11, UR5, UP0 ;  /* 0x000000050b057287 */ /* 0x000fe40008000000 */
[----:B------:R-:W-:-:S04]  /*2e80*/  UISETP.NE.U32.AND UP0, UPT, UR6, UR4, UPT ;  /* 0x000000040600728c */ /* 0x000fc8000bf05070 */
[----:B------:R-:W-:Y:S01]  /*2e90*/  UISETP.NE.AND.EX UP0, UPT, UR7, UR5, UPT, UP0 ;  /* 0x000000050700728c */ /* 0x000fe2000bf05300 */
[----:B------:R-:W-:Y:S08]  /*2ea0*/  BAR.SYNC.DEFER_BLOCKING 0x0 ;  /* 0x0000000000007b1d */ /* 0x000ff00000010000 */
[----:B------:R-:W-:Y:S05]  /*2eb0*/  BRA.U UP0, `(.L_x_217) ;  /* 0xffffffd100dc7547 */ /* 0x000fea000b83ffff */
[----:B------:R-:W-:Y:S05]  /*2ec0*/  EXIT ;  /* 0x000000000000794d */ /* 0x000fea0003800000 */
.L_x_218:
        /* <DEDUP_REMOVED lines=11> */
.L_x_405:


//--------------------- .text._ZN3cub18CUB_300001_SM_10006detail10radix_sort31DeviceRadixSortSingleTileKernelINS1_5radix10policy_hubIjNS0_8NullTypeEyE10Policy1000ELNS0_9SortOrderE0EjS6_yNS1_21identity_decomposer_tEEEvPKT1_PSB_PKT2_PSF_T3_iiT4_ --------------------------
	.section	.text._ZN3cub18CUB_300001_SM_10006detail10radix_sort31DeviceRadixSortSingleTileKernelINS1_5radix10policy_hubIjNS0_8NullTypeEyE10Policy1000ELNS0_9SortOrderE0EjS6_yNS1_21identity_decomposer_tEEEvPKT1_PSB_PKT2_PSF_T3_iiT4_,"ax",@progbits
	.align	128
        .global         _ZN3cub18CUB_300001_SM_10006detail10radix_sort31DeviceRadixSortSingleTileKernelINS1_5radix10policy_hubIjNS0_8NullTypeEyE10Policy1000ELNS0_9SortOrderE0EjS6_yNS1_21identity_decomposer_tEEEvPKT1_PSB_PKT2_PSF_T3_iiT4_
        .type           _ZN3cub18CUB_300001_SM_10006detail10radix_sort31DeviceRadixSortSingleTileKernelINS1_5radix10policy_hubIjNS0_8NullTypeEyE10Policy1000ELNS0_9SortOrderE0EjS6_yNS1_21identity_decomposer_tEEEvPKT1_PSB_PKT2_PSF_T3_iiT4_,@function
        .size           _ZN3cub18CUB_300001_SM_10006detail10radix_sort31DeviceRadixSortSingleTileKernelINS1_5radix10policy_hubIjNS0_8NullTypeEyE10Policy1000ELNS0_9SortOrderE0EjS6_yNS1_21identity_decomposer_tEEEvPKT1_PSB_PKT2_PSF_T3_iiT4_,(.L_x_406 - _ZN3cub18CUB_300001_SM_10006detail10radix_sort31DeviceRadixSortSingleTileKernelINS1_5radix10policy_hubIjNS0_8NullTypeEyE10Policy1000ELNS0_9SortOrderE0EjS6_yNS1_21identity_decomposer_tEEEvPKT1_PSB_PKT2_PSF_T3_iiT4_)
        .other          _ZN3cub18CUB_300001_SM_10006detail10radix_sort31DeviceRadixSortSingleTileKernelINS1_5radix10policy_hubIjNS0_8NullTypeEyE10Policy1000ELNS0_9SortOrderE0EjS6_yNS1_21identity_decomposer_tEEEvPKT1_PSB_PKT2_PSF_T3_iiT4_,@"STO_CUDA_ENTRY STV_DEFAULT"
_ZN3cub18CUB_300001_SM_10006detail10radix_sort31DeviceRadixSortSingleTileKernelINS1_5radix10policy_hubIjNS0_8NullTypeEyE10Policy1000ELNS0_9SortOrderE0EjS6_yNS1_21identity_decomposer_tEEEvPKT1_PSB_PKT2_PSF_T3_iiT4_:
.text._ZN3cub18CUB_300001_SM_10006detail10radix_sort31DeviceRadixSortSingleTileKernelINS1_5radix10policy_hubIjNS0_8NullTypeEyE10Policy1000ELNS0_9SortOrderE0EjS6_yNS1_21identity_decomposer_tEEEvPKT1_PSB_PKT2_PSF_T3_iiT4_:
[----:B------:R-:W-:Y:S01]  /*0000*/  LDC R1, c[0x0][0x37c] ;  /* 0x0000df00ff017b82 */ /* 0x000fe20000000800 */
[----:B------:R-:W0:Y:S01]  /*0010*/  S2R R0, SR_TID.X ;  /* 0x0000000000007919 */ /* 0x000e220000002100 */
[----:B------:R-:W1:Y:S06]  /*0020*/  LDCU UR4, c[0x0][0x3a0] ;  /* 0x00007400ff0477ac */ /* 0x000e6c0008000800 */
[----:B------:R-:W2:Y:S01]  /*0030*/  LDC.64 R4, c[0x0][0x380] ;  /* 0x0000e000ff047b82 */ /* 0x000ea20000000a00 */
[----:B------:R-:W-:Y:S01]  /*0040*/  IMAD.MOV.U32 R12, RZ, RZ, -0x1 ;  /* 0xffffffffff0c7424 */ /* 0x000fe200078e00ff */
[----:B------:R-:W3:Y:S01]  /*0050*/  LDCU.64 UR10, c[0x0][0x358] ;  /* 0x00006b00ff0a77ac */ /* 0x000ee20008000a00 */
[----:B------:R-:W-:-:S02]  /*0060*/  IMAD.MOV.U32 R13, RZ, RZ, -0x1 ;  /* 0xffffffffff0d7424 */ /* 0x000fc400078e00ff */
[----:B------:R-:W-:Y:S02]  /*0070*/  IMAD.MOV.U32 R15, RZ, RZ, -0x1 ;  /* 0xffffffffff0f7424 */ /* 0x000fe400078e00ff */
[----:B------:R-:W-:Y:S02]  /*0080*/  IMAD.MOV.U32 R14, RZ, RZ, -0x1 ;  /* 0xffffffffff0e7424 */ /* 0x000fe400078e00ff */
[----:B------:R-:W-:Y:S02]  /*0090*/  IMAD.MOV.U32 R16, RZ, RZ, -0x1 ;  /* 0xffffffffff107424 */ /* 0x000fe400078e00ff */
[----:B------:R-:W-:Y:S02]  /*00a0*/  IMAD.MOV.U32 R17, RZ, RZ, -0x1 ;  /* 0xffffffffff117424 */ /* 0x000fe400078e00ff */
[----:B------:R-:W-:Y:S02]  /*00b0*/  IMAD.MOV.U32 R18, RZ, RZ, -0x1 ;  /* 0xffffffffff127424 */ /* 0x000fe400078e00ff */
[----:B------:R-:W-:-:S02]  /*00c0*/  IMAD.MOV.U32 R19, RZ, RZ, -0x1 ;  /* 0xffffffffff137424 */ /* 0x000fc400078e00ff */
[----:B------:R-:W-:Y:S02]  /*00d0*/  IMAD.MOV.U32 R20, RZ, RZ, -0x1 ;  /* 0xffffffffff147424 */ /* 0x000fe400078e00ff */
[----:B------:R-:W-:Y:S01]  /*00e0*/  IMAD.MOV.U32 R21, RZ, RZ, -0x1 ;  /* 0xffffffffff157424 */ /* 0x000fe200078e00ff */
[----:B------:R-:W4:Y:S01]  /*00f0*/  S2UR UR5, SR_CgaCtaId ;  /* 0x00000000000579c3 */ /* 0x000f220000008800 */
[----:B------:R-:W-:Y:S02]  /*0100*/  IMAD.MOV.U32 R22, RZ, RZ, -0x1 ;  /* 0xffffffffff167424 */ /* 0x000fe400078e00ff */
[----:B------:R-:W-:Y:S02]  /*0110*/  IMAD.MOV.U32 R23, RZ, RZ, -0x1 ;  /* 0xffffffffff177424 */ /* 0x000fe400078e00ff */
[----:B------:R-:W-:Y:S02]  /*0120*/  IMAD.MOV.U32 R24, RZ, RZ, -0x1 ;  /* 0xffffffffff187424 */ /* 0x000fe400078e00ff */
[----:B------:R-:W-:-:S02]  /*0130*/  IMAD.MOV.U32 R25, RZ, RZ, -0x1 ;  /* 0xffffffffff197424 */ /* 0x000fc400078e00ff */
[----:B------:R-:W-:Y:S02]  /*0140*/  IMAD.MOV.U32 R26, RZ, RZ, -0x1 ;  /* 0xffffffffff1a7424 */ /* 0x000fe400078e00ff */
[----:B------:R-:W-:Y:S02]  /*0150*/  IMAD.MOV.U32 R27, RZ, RZ, -0x1 ;  /* 0xffffffffff1b7424 */ /* 0x000fe400078e00ff */
[----:B------:R-:W-:Y:S01]  /*0160*/  IMAD.MOV.U32 R28, RZ, RZ, -0x1 ;  /* 0xffffffffff1c7424 */ /* 0x000fe200078e00ff */
[----:B------:R-:W4:Y:S01]  /*0170*/  S2R R29, SR_LANEID ;  /* 0x00000000001d7919 */ /* 0x000f220000000000 */
[----:B0-----:R-:W-:Y:S01]  /*0180*/  IMAD R7, R0, 0x13, RZ ;  /* 0x0000001300077824 */ /* 0x001fe200078e02ff */
[----:B------:R-:W0:Y:S03]  /*0190*/  LDCU.64 UR6, c[0x0][0x3a8] ;  /* 0x00007500ff0677ac */ /* 0x000e260008000a00 */
[C---:B------:R-:W-:Y:S01]  /*01a0*/  VIADD R2, R7.reuse, 0x1 ;  /* 0x0000000107027836 */ /* 0x040fe20000000000 */
[C---:B-1----:R-:W-:Y:S01]  /*01b0*/  ISETP.GE.AND P1, PT, R7.reuse, UR4, PT ;  /* 0x0000000407007c0c */ /* 0x042fe2000bf26270 */
[C---:B------:R-:W-:Y:S01]  /*01c0*/  VIADD R3, R7.reuse, 0x2 ;  /* 0x0000000207037836 */ /* 0x040fe20000000000 */
[----:B------:R-:W1:Y:S01]  /*01d0*/  LDCU UR9, c[0x0][0x3ac] ;  /* 0x00007580ff0977ac */ /* 0x000e620008000800 */
[C---:B------:R-:W-:Y:S01]  /*01e0*/  VIADD R6, R7.reuse, 0x5 ;  /* 0x0000000507067836 */ /* 0x040fe20000000000 */
[----:B------:R-:W-:Y:S01]  /*01f0*/  ISETP.GE.AND P2, PT, R2, UR4, PT ;  /* 0x0000000402007c0c */ /* 0x000fe2000bf46270 */
[----:B------:R-:W-:Y:S01]  /*0200*/  VIADD R2, R7, 0x3 ;  /* 0x0000000307027836 */ /* 0x000fe20000000000 */
[----:B------:R-:W-:Y:S01]  /*0210*/  ISETP.GE.AND P3, PT, R3, UR4, PT ;  /* 0x0000000403007c0c */ /* 0x000fe2000bf66270 */
[----:B--2---:R-:W-:Y:S01]  /*0220*/  IMAD.WIDE.U32 R4, R7, 0x4, R4 ;  /* 0x0000000407047825 */ /* 0x004fe200078e0004 */
[----:B------:R-:W-:-:S02]  /*0230*/  ISETP.GE.AND P6, PT, R6, UR4, PT ;  /* 0x0000000406007c0c */ /* 0x000fc4000bfc6270 */
[----:B------:R-:W-:Y:S01]  /*0240*/  ISETP.GE.AND P4, PT, R2, UR4, PT ;  /* 0x0000000402007c0c */ /* 0x000fe2000bf86270 */
[----:B------:R-:W-:Y:S02]  /*0250*/  IMAD.MOV.U32 R2, RZ, RZ, -0x1 ;  /* 0xffffffffff027424 */ /* 0x000fe400078e00ff */
[C---:B------:R-:W-:Y:S02]  /*0260*/  VIADD R6, R7.reuse, 0x7 ;  /* 0x0000000707067836 */ /* 0x040fe40000000000 */
[C---:B------:R-:W-:Y:S02]  /*0270*/  VIADD R3, R7.reuse, 0x4 ;  /* 0x0000000407037836 */ /* 0x040fe40000000000 */
[----:B---3--:R2:W5:Y:S01]  /*0280*/  @!P1 LDG.E R2, desc[UR10][R4.64] ;  /* 0x0000000a04029981 */ /* 0x008562000c1e1900 */
[----:B------:R-:W-:Y:S01]  /*0290*/  ISETP.GE.AND P1, PT, R6, UR4, PT ;  /* 0x0000000406007c0c */ /* 0x000fe2000bf26270 */
[----:B------:R-:W-:Y:S01]  /*02a0*/  VIADD R6, R7, 0x9 ;  /* 0x0000000907067836 */ /* 0x000fe20000000000 */
[----:B------:R-:W-:Y:S01]  /*02b0*/  ISETP.GE.AND P5, PT, R3, UR4, PT ;  /* 0x0000000403007c0c */ /* 0x000fe2000bfa6270 */
[C---:B------:R-:W-:Y:S01]  /*02c0*/  VIADD R8, R7.reuse, 0x6 ;  /* 0x0000000607087836 */ /* 0x040fe20000000000 */
[----:B------:R2:W5:Y:S01]  /*02d0*/  @!P3 LDG.E R12, desc[UR10][R4.64+0x8] ;  /* 0x0000080a040cb981 */ /* 0x000562000c1e1900 */
[----:B------:R-:W-:Y:S01]  /*02e0*/  IMAD.MOV.U32 R3, RZ, RZ, -0x1 ;  /* 0xffffffffff037424 */ /* 0x000fe200078e00ff */
[----:B------:R-:W-:Y:S01]  /*02f0*/  ISETP.GE.AND P3, PT, R6, UR4, PT ;  /* 0x0000000406007c0c */ /* 0x000fe2000bf66270 */
[C---:B------:R-:W-:Y:S01]  /*0300*/  VIADD R6, R7.reuse, 0xa ;  /* 0x0000000a07067836 */ /* 0x040fe20000000000 */
[----:B------:R-:W-:Y:S01]  /*0310*/  ISETP.GE.AND P0, PT, R8, UR4, PT ;  /* 0x0000000408007c0c */ /* 0x000fe2000bf06270 */
[C---:B------:R-:W-:Y:S01]  /*0320*/  VIADD R8, R7.reuse, 0x8 ;  /* 0x0000000807087836 */ /* 0x040fe20000000000 */
[----:B------:R2:W5:Y:S02]  /*0330*/  @!P4 LDG.E R13, desc[UR10][R4.64+0xc] ;  /* 0x00000c0a040dc981 */ /* 0x000564000c1e1900 */
[----:B------:R-:W-:Y:S01]  /*0340*/  ISETP.GE.AND P4, PT, R6, UR4, PT ;  /* 0x0000000406007c0c */ /* 0x000fe2000bf86270 */
[C---:B------:R-:W-:Y:S01]  /*0350*/  VIADD R6, R7.reuse, 0xc ;  /* 0x0000000c07067836 */ /* 0x040fe20000000000 */
[----:B------:R2:W5:Y:S01]  /*0360*/  @!P2 LDG.E R3, desc[UR10][R4.64+0x4] ;  /* 0x0000040a0403a981 */ /* 0x000562000c1e1900 */
[----:B------:R-:W-:Y:S01]  /*0370*/  ISETP.GE.AND P2, PT, R8, UR4, PT ;  /* 0x0000000408007c0c */ /* 0x000fe2000bf46270 */
[----:B------:R-:W-:-:S02]  /*0380*/  VIADD R8, R7, 0xb ;  /* 0x0000000b07087836 */ /* 0x000fc40000000000 */
[----:B------:R2:W5:Y:S01]  /*0390*/  @!P6 LDG.E R15, desc[UR10][R4.64+0x14] ;  /* 0x0000140a040fe981 */ /* 0x000562000c1e1900 */
[----:B------:R-:W-:Y:S01]  /*03a0*/  ISETP.GE.AND P6, PT, R6, UR4, PT ;  /* 0x0000000406007c0c */ /* 0x000fe2000bfc6270 */
[C---:B------:R-:W-:Y:S02]  /*03b0*/  VIADD R6, R7.reuse, 0xd ;  /* 0x0000000d07067836 */ /* 0x040fe40000000000 */
[----:B------:R2:W5:Y:S01]  /*03c0*/  @!P5 LDG.E R14, desc[UR10][R4.64+0x10] ;  /* 0x0000100a040ed981 */ /* 0x000562000c1e1900 */
[----:B------:R-:W-:Y:S01]  /*03d0*/  ISETP.GE.AND P5, PT, R8, UR4, PT ;  /* 0x0000000408007c0c */ /* 0x000fe2000bfa6270 */
[C---:B------:R-:W-:Y:S02]  /*03e0*/  VIADD R8, R7.reuse, 0xe ;  /* 0x0000000e07087836 */ /* 0x040fe40000000000 */
        /* <DEDUP_REMOVED lines=9> */
[----:B------:R-:W-:Y:S01]  /*0480*/  VIADD R7, R7, 0x12 ;  /* 0x0000001207077836 */ /* 0x000fe20000000000 */
[----:B------:R2:W5:Y:S02]  /*0490*/  @!P3 LDG.E R19, desc[UR10][R4.64+0x24] ;  /* 0x0000240a0413b981 */ /* 0x000564000c1e1900 */
[----:B------:R-:W-:-:S02]  /*04a0*/  ISETP.GE.AND P3, PT, R6, UR4, PT ;  /* 0x0000000406007c0c */ /* 0x000fc4000bf66270 */
[----:B------:R2:W5:Y:S01]  /*04b0*/  @!P4 LDG.E R20, desc[UR10][R4.64+0x28] ;  /* 0x0000280a0414c981 */ /* 0x000562000c1e1900 */
[----:B------:R-:W-:-:S03]  /*04c0*/  ISETP.GE.AND P4, PT, R8, UR4, PT ;  /* 0x0000000408007c0c */ /* 0x000fc6000bf86270 */
[----:B------:R2:W5:Y:S01]  /*04d0*/  @!P5 LDG.E R21, desc[UR10][R4.64+0x2c] ;  /* 0x00002c0a0415d981 */ /* 0x000562000c1e1900 */
[----:B------:R-:W-:-:S03]  /*04e0*/  ISETP.GE.AND P5, PT, R7, UR4, PT ;  /* 0x0000000407007c0c */ /* 0x000fc6000bfa6270 */
[----:B------:R2:W5:Y:S04]  /*04f0*/  @!P6 LDG.E R22, desc[UR10][R4.64+0x30] ;  /* 0x0000300a0416e981 */ /* 0x000568000c1e1900 */
[----:B------:R2:W5:Y:S04]  /*0500*/  @!P0 LDG.E R23, desc[UR10][R4.64+0x34] ;  /* 0x0000340a04178981 */ /* 0x000568000c1e1900 */
[----:B------:R2:W5:Y:S04]  /*0510*/  @!P1 LDG.E R24, desc[UR10][R4.64+0x38] ;  /* 0x0000380a04189981 */ /* 0x000568000c1e1900 */
[----:B------:R2:W5:Y:S04]  /*0520*/  @!P2 LDG.E R25, desc[UR10][R4.64+0x3c] ;  /* 0x00003c0a0419a981 */ /* 0x000568000c1e1900 */
[----:B------:R2:W5:Y:S04]  /*0530*/  @!P3 LDG.E R26, desc[UR10][R4.64+0x40] ;  /* 0x0000400a041ab981 */ /* 0x000568000c1e1900 */
[----:B------:R2:W5:Y:S04]  /*0540*/  @!P4 LDG.E R27, desc[UR10][R4.64+0x44] ;  /* 0x0000440a041bc981 */ /* 0x000568000c1e1900 */
[----:B------:R2:W5:Y:S01]  /*0550*/  @!P5 LDG.E R28, desc[UR10][R4.64+0x48] ;  /* 0x0000480a041cd981 */ /* 0x000562000c1e1900 */
[----:B------:R-:W-:-:S02]  /*0560*/  UMOV UR4, 0x400 ;  /* 0x0000040000047882 */ /* 0x000fc40000000000 */
[----:B----4-:R-:W-:Y:S01]  /*0570*/  ULEA UR4, UR5, UR4, 0x18 ;  /* 0x0000000405047291 */ /* 0x010fe2000f8ec0ff */
[----:B------:R-:W-:-:S05]  /*0580*/  SHF.R.U32.HI R105, RZ, 0x5, R0 ;  /* 0x00000005ff697819 */ /* 0x000fca0000011600 */
[----:B------:R-:W-:-:S05]  /*0590*/  LEA R31, R0, UR4, 0x2 ;  /* 0x00000004001f7c11 */ /* 0x000fca000f8e10ff */
[----:B------:R-:W-:Y:S01]  /*05a0*/  IMAD R33, R0, 0x80, R31 ;  /* 0x0000008000217824 */ /* 0x000fe200078e021f */
[----:B------:R-:W-:-:S03]  /*05b0*/  LEA R30, R105, UR4, 0x2 ;  /* 0x00000004691e7c11 */ /* 0x000fc6000f8e10ff */
[----:B------:R-:W-:Y:S01]  /*05c0*/  IMAD R35, R0, -0x38, R33 ;  /* 0xffffffc800237824 */ /* 0x000fe200078e0221 */
[----:B0-----:R-:W-:Y:S02]  /*05d0*/  UIADD3 UR8, UPT, UPT, UR6, 0x6, URZ ;  /* 0x0000000606087890 */ /* 0x001fe4000fffe0ff */
[----:B------:R-:W-:Y:S01]  /*05e0*/  UIADD3 UR5, UPT, UPT, -UR6, UR7, URZ ;  /* 0x0000000706057290 */ /* 0x000fe2000fffe1ff */
[----:B-12---:R-:W-:Y:S11]  /*05f0*/  BAR.SYNC.DEFER_BLOCKING 0x0 ;  /* 0x0000000000007b1d */ /* 0x006ff60000010000 */
.L_x_220:
[----:B------:R-:W-:Y:S01]  /*0600*/  UISETP.LT.AND UP0, UPT, UR5, 0x6, UPT ;  /* 0x000000060500788c */ /* 0x000fe2000bf01270 */
[----:B------:R-:W-:Y:S01]  /*0610*/  STS [R31], RZ ;  /* 0x000000ff1f007388 */ /* 0x000fe20000000800 */
[----:B------:R-:W-:Y:S01]  /*0620*/  UIADD3 UR6, UPT, UPT, UR8, -0x6, URZ ;  /* 0xfffffffa08067890 */ /* 0x000fe2000fffe0ff */
[----:B------:R-:W-:Y:S01]  /*0630*/  ISETP.NE.AND P1, PT, R29, 0x1f, PT ;  /* 0x0000001f1d00780c */ /* 0x000fe20003f25270 */
[----:B------:R-:W-:Y:S01]  /*0640*/  USEL UR4, UR5, 0x6, UP0 ;  /* 0x0000000605047887 */ /* 0x000fe20008000000 */
[----:B------:R-:W-:Y:S01]  /*0650*/  STS [R31+0x400], RZ ;  /* 0x000400ff1f007388 */ /* 0x000fe20000000800 */
[C---:B------:R-:W-:Y:S01]  /*0660*/  ISETP.NE.AND P2, PT, R105.reuse, 0x6, PT ;  /* 0x000000066900780c */ /* 0x040fe20003f45270 */
[----:B------:R-:W-:Y:S01]  /*0670*/  UISETP.GE.AND UP0, UPT, UR8, UR9, UPT ;  /* 0x000000090800728c */ /* 0x000fe2000bf06270 */
[----:B0----5:R-:W-:Y:S01]  /*0680*/  SHF.R.U32.HI R4, RZ, UR6, R2 ;  /* 0x00000006ff047c19 */ /* 0x021fe20008011602 */
[----:B------:R-:W-:Y:S01]  /*0690*/  UBMSK UR4, URZ, UR4 ;  /* 0x00000004ff04729b */ /* 0x000fe20008000000 */
[----:B------:R-:W-:Y:S01]  /*06a0*/  STS [R31+0x800], RZ ;  /* 0x000800ff1f007388 */ /* 0x000fe20000000800 */
[----:B------:R-:W-:-:S03]  /*06b0*/  ISETP.NE.AND P3, PT, R105, 0x7, PT ;  /* 0x000000076900780c */ /* 0x000fc60003f65270 */
[----:B------:R-:W-:Y:S01]  /*06c0*/  STS [R31+0xc00], RZ ;  /* 0x000c00ff1f007388 */ /* 0x000fe20000000800 */
[----:B------:R-:W-:-:S03]  /*06d0*/  LOP3.LUT R4, R4, UR4, RZ, 0xc0, !PT ;  /* 0x0000000404047c12 */ /* 0x000fc6000f8ec0ff */
[----:B------:R-:W-:Y:S02]  /*06e0*/  STS [R31+0x1000], RZ ;  /* 0x001000ff1f007388 */ /* 0x000fe40000000800 */
[----:B------:R-:W-:Y:S01]  /*06f0*/  IMAD.SHL.U32 R5, R4, 0x400, RZ ;  /* 0x0000040004057824 */ /* 0x000fe200078e00ff */
[----:B------:R-:W-:Y:S01]  /*0700*/  SHF.R.U32.HI R4, RZ, 0x4, R4 ;  /* 0x00000004ff047819 */ /* 0x000fe20000011604 */
[----:B------:R-:W-:Y:S03]  /*0710*/  STS [R31+0x1400], RZ ;  /* 0x001400ff1f007388 */ /* 0x000fe60000000800 */
[----:B------:R-:W-:Y:S01]  /*0720*/  LOP3.LUT R34, R5, 0x7c00, RZ, 0xc0, !PT ;  /* 0x00007c0005227812 */ /* 0x000fe200078ec0ff */
[----:B------:R-:W-:Y:S01]  /*0730*/  STS [R31+0x1800], RZ ;  /* 0x001800ff1f007388 */ /* 0x000fe20000000800 */
[----:B------:R-:W-:-:S03]  /*0740*/  LOP3.LUT R4, R4, 0xffffffe, RZ, 0xc0, !PT ;  /* 0x0ffffffe04047812 */ /* 0x000fc600078ec0ff */
[----:B------:R-:W-:Y:S01]  /*0750*/  STS [R31+0x1c00], RZ ;  /* 0x001c00ff1f007388 */ /* 0x000fe20000000800 */
[----:B------:R-:W-:Y:S02]  /*0760*/  IADD3 R34, PT, PT, R4, R31, R34 ;  /* 0x0000001f04227210 */ /* 0x000fe40007ffe022 */
[----:B------:R-:W-:Y:S01]  /*0770*/  SHF.R.U32.HI R4, RZ, UR6, R3 ;  /* 0x00000006ff047c19 */ /* 0x000fe20008011603 */
[----:B------:R-:W-:Y:S03]  /*0780*/  STS [R31+0x2000], RZ ;  /* 0x002000ff1f007388 */ /* 0x000fe60000000800 */
[----:B------:R-:W-:Y:S01]  /*0790*/  LOP3.LUT R4, R4, UR4, RZ, 0xc0, !PT ;  /* 0x0000000404047c12 */ /* 0x000fe2000f8ec0ff */
[----:B------:R-:W-:Y:S04]  /*07a0*/  STS [R31+0x2400], RZ ;  /* 0x002400ff1f007388 */ /* 0x000fe80000000800 */
[----:B------:R-:W-:Y:S01]  /*07b0*/  STS [R31+0x2800], RZ ;  /* 0x002800ff1f007388 */ /* 0x000fe20000000800 */
[----:B------:R-:W-:Y:S01]  /*07c0*/  IMAD.SHL.U32 R5, R4, 0x400, RZ ;  /* 0x0000040004057824 */ /* 0x000fe200078e00ff */
[----:B------:R-:W-:-:S02]  /*07d0*/  SHF.R.U32.HI R4, RZ, 0x4, R4 ;  /* 0x00000004ff047819 */ /* 0x000fc40000011604 */
[----:B------:R-:W-:Y:S02]  /*07e0*/  STS [R31+0x2c00], RZ ;  /* 0x002c00ff1f007388 */ /* 0x000fe40000000800 */
[----:B------:R-:W-:Y:S02]  /*07f0*/  LOP3.LUT R36, R5, 0x7c00, RZ, 0xc0, !PT ;  /* 0x00007c0005247812 */ /* 0x000fe400078ec0ff */
        /* <DEDUP_REMOVED lines=32> */
[----:B------:R-:W0:Y:S02]  /*0a00*/  LDS.U16 R32, [R34] ;  /* 0x0000000022207984 */ /* 0x000e240000000400 */
[----:B0-----:R-:W-:-:S05]  /*0a10*/  VIADD R5, R32, 0x1 ;  /* 0x0000000120057836 */ /* 0x001fca0000000000 */
[----:B------:R0:W-:Y:S04]  /*0a20*/  STS.U16 [R34], R5 ;  /* 0x0000000522007388 */ /* 0x0001e80000000400 */
[----:B------:R-:W1:Y:S01]  /*0a30*/  LDS.U16 R38, [R36] ;  /* 0x0000000024267984 */ /* 0x000e620000000400 */
[----:B0-----:R-:W-:Y:S01]  /*0a40*/  IMAD.SHL.U32 R5, R4, 0x400, RZ ;  /* 0x0000040004057824 */ /* 0x001fe200078e00ff */
[----:B------:R-:W-:-:S04]  /*0a50*/  SHF.R.U32.HI R4, RZ, 0x4, R4 ;  /* 0x00000004ff047819 */ /* 0x000fc80000011604 */
[----:B------:R-:W-:Y:S02]  /*0a60*/  LOP3.LUT R6, R5, 0x7c00, RZ, 0xc0, !PT ;  /* 0x00007c0005067812 */ /* 0x000fe400078ec0ff */
[----:B------:R-:W-:Y:S02]  /*0a70*/  LOP3.LUT R41, R4, 0xffffffe, RZ, 0xc0, !PT ;  /* 0x0ffffffe04297812 */ /* 0x000fe400078ec0ff */
[----:B------:R-:W-:Y:S02]  /*0a80*/  SHF.R.U32.HI R5, RZ, UR6, R14 ;  /* 0x00000006ff057c19 */ /* 0x000fe4000801160e */
[----:B------:R-:W-:Y:S02]  /*0a90*/  IADD3 R41, PT, PT, R41, R31, R6 ;  /* 0x0000001f29297210 */ /* 0x000fe40007ffe006 */
[----:B------:R-:W-:-:S05]  /*0aa0*/  LOP3.LUT R5, R5, UR4, RZ, 0xc0, !PT ;  /* 0x0000000405057c12 */ /* 0x000fca000f8ec0ff */
[----:B------:R-:W-:Y:S01]  /*0ab0*/  IMAD.SHL.U32 R6, R5, 0x400, RZ ;  /* 0x0000040005067824 */ /* 0x000fe200078e00ff */
[----:B------:R-:W-:-:S04]  /*0ac0*/  SHF.R.U32.HI R5, RZ, 0x4, R5 ;  /* 0x00000004ff057819 */ /* 0x000fc80000011605 */
[----:B------:R-:W-:Y:S02]  /*0ad0*/  LOP3.LUT R8, R6, 0x7c00, RZ, 0xc0, !PT ;  /* 0x00007c0006087812 */ /* 0x000fe400078ec0ff */
[----:B------:R-:W-:-:S04]  /*0ae0*/  LOP3.LUT R5, R5, 0xffffffe, RZ, 0xc0, !PT ;  /* 0x0ffffffe05057812 */ /* 0x000fc800078ec0ff */
[----:B------:R-:W-:Y:S01]  /*0af0*/  IADD3 R43, PT, PT, R5, R31, R8 ;  /* 0x0000001f052b7210 */ /* 0x000fe20007ffe008 */
[----:B-1----:R-:W-:-:S05]  /*0b00*/  VIADD R7, R38, 0x1 ;  /* 0x0000000126077836 */ /* 0x002fca0000000000 */
[----:B------:R-:W-:Y:S04]  /*0b10*/  STS.U16 [R36], R7 ;  /* 0x0000000724007388 */ /* 0x000fe80000000400 */
[----:B------:R-:W0:Y:S02]  /*0b20*/  LDS.U16 R40, [R39] ;  /* 0x0000000027287984 */ /* 0x000e240000000400 */
[----:B0-----:R-:W-:-:S05]  /*0b30*/  VIADD R4, R40, 0x1 ;  /* 0x0000000128047836 */ /* 0x001fca0000000000 */
[----:B------:R0:W-:Y:S04]  /*0b40*/  STS.U16 [R39], R4 ;  /* 0x0000000427007388 */ /* 0x0001e80000000400 */
[----:B------:R-:W1:Y:S01]  /*0b50*/  LDS.U16 R42, [R41] ;  /* 0x00000000292a7984 */ /* 0x000e620000000400 */
[----:B0-----:R-:W-:-:S04]  /*0b60*/  SHF.R.U32.HI R4, RZ, UR6, R15 ;  /* 0x00000006ff047c19 */ /* 0x001fc8000801160f */
[----:B------:R-:W-:-:S05]  /*0b70*/  LOP3.LUT R4, R4, UR4, RZ, 0xc0, !PT ;  /* 0x0000000404047c12 */ /* 0x000fca000f8ec0ff */
[----:B------:R-:W-:Y:S01]  /*0b80*/  IMAD.SHL.U32 R5, R4, 0x400, RZ ;  /* 0x0000040004057824 */ /* 0x000fe200078e00ff */
[----:B------:R-:W-:-:S04]  /*0b90*/  SHF.R.U32.HI R4, RZ, 0x4, R4 ;  /* 0x00000004ff047819 */ /* 0x000fc80000011604 */
[----:B------:R-:W-:Y:S02]  /*0ba0*/  LOP3.LUT R8, R5, 0x7c00, RZ, 0xc0, !PT ;  /* 0x00007c0005087812 */ /* 0x000fe400078ec0ff */
[----:B------:R-:W-:Y:S02]  /*0bb0*/  LOP3.LUT R45, R4, 0xffffffe, RZ, 0xc0, !PT ;  /* 0x0ffffffe042d7812 */ /* 0x000fe400078ec0ff */
[----:B------:R-:W-:Y:S02]  /*0bc0*/  SHF.R.U32.HI R5, RZ, UR6, R16 ;  /* 0x00000006ff057c19 */ /* 0x000fe40008011610 */
[----:B------:R-:W-:Y:S02]  /*0bd0*/  IADD3 R45, PT, PT, R45, R31, R8 ;  /* 0x0000001f2d2d7210 */ /* 0x000fe40007ffe008 */
[----:B------:R-:W-:Y:S01]  /*0be0*/  LOP3.LUT R5, R5, UR4, RZ, 0xc0, !PT ;  /* 0x0000000405057c12 */ /* 0x000fe2000f8ec0ff */
[----:B-1----:R-:W-:-:S05]  /*0bf0*/  VIADD R6, R42, 0x1 ;  /* 0x000000012a067836 */ /* 0x002fca0000000000 */
[----:B------:R0:W-:Y:S04]  /*0c00*/  STS.U16 [R41], R6 ;  /* 0x0000000629007388 */ /* 0x0001e80000000400 */
[----:B------:R-:W1:Y:S01]  /*0c10*/  LDS.U16 R44, [R43] ;  /* 0x000000002b2c7984 */ /* 0x000e620000000400 */
[----:B0-----:R-:W-:Y:S01]  /*0c20*/  IMAD.SHL.U32 R6, R5, 0x400, RZ ;  /* 0x0000040005067824 */ /* 0x001fe200078e00ff */
[----:B------:R-:W-:-:S04]  /*0c30*/  SHF.R.U32.HI R5, RZ, 0x4, R5 ;  /* 0x00000004ff057819 */ /* 0x000fc80000011605 */
[----:B------:R-:W-:Y:S02]  /*0c40*/  LOP3.LUT R8, R6, 0x7c00, RZ, 0xc0, !PT ;  /* 0x00007c0006087812 */ /* 0x000fe400078ec0ff */
[----:B------:R-:W-:-:S04]  /*0c50*/  LOP3.LUT R5, R5, 0xffffffe, RZ, 0xc0, !PT ;  /* 0x0ffffffe05057812 */ /* 0x000fc800078ec0ff */
[----:B------:R-:W-:Y:S01]  /*0c60*/  IADD3 R47, PT, PT, R5, R31, R8 ;  /* 0x0000001f052f7210 */ /* 0x000fe20007ffe008 */
[----:B-1----:R-:W-:-:S05]  /*0c70*/  VIADD R4, R44, 0x1 ;  /* 0x000000012c047836 */ /* 0x002fca0000000000 */
        /* <DEDUP_REMOVED lines=108> */
[----:B------:R-:W-:Y:S01]  /*1340*/  SHF.R.U32.HI R5, RZ, UR6, R28 ;  /* 0x00000006ff057c19 */ /* 0x000fe2000801161c */
[----:B------:R-:W0:Y:S01]  /*1350*/  S2UR UR6, SR_CgaCtaId ;  /* 0x00000000000679c3 */ /* 0x000e220000008800 */
[----:B------:R-:W-:Y:S02]  /*1360*/  IADD3 R69, PT, PT, R69, R31, R8 ;  /* 0x0000001f45457210 */ /* 0x000fe40007ffe008 */
[----:B------:R-:W-:Y:S01]  /*1370*/  LOP3.LUT R5, R5, UR4, RZ, 0xc0, !PT ;  /* 0x0000000405057c12 */ /* 0x000fe2000f8ec0ff */
[----:B------:R-:W-:Y:S01]  /*1380*/  UMOV UR4, 0x400 ;  /* 0x0000040000047882 */ /* 0x000fe20000000000 */
[----:B-1----:R-:W-:-:S05]  /*1390*/  VIADD R6, R66, 0x1 ;  /* 0x0000000142067836 */ /* 0x002fca0000000000 */
[----:B------:R1:W-:Y:S04]  /*13a0*/  STS.U16 [R65], R6 ;  /* 0x0000000641007388 */ /* 0x0003e80000000400 */
[----:B------:R-:W2:Y:S01]  /*13b0*/  LDS.U16 R68, [R67] ;  /* 0x0000000043447984 */ /* 0x000ea20000000400 */
[----:B0-----:R-:W-:Y:S01]  /*13c0*/  ULEA UR4, UR6, UR4, 0x18 ;  /* 0x0000000406047291 */ /* 0x001fe2000f8ec0ff */
[----:B-1----:R-:W-:Y:S01]  /*13d0*/  IMAD.SHL.U32 R6, R5, 0x400, RZ ;  /* 0x0000040005067824 */ /* 0x002fe200078e00ff */
[----:B------:R-:W-:-:S04]  /*13e0*/  SHF.R.U32.HI R5, RZ, 0x4, R5 ;  /* 0x00000004ff057819 */ /* 0x000fc80000011605 */
[----:B------:R-:W-:Y:S02]  /*13f0*/  LOP3.LUT R8, R6, 0x7c00, RZ, 0xc0, !PT ;  /* 0x00007c0006087812 */ /* 0x000fe400078ec0ff */
[----:B------:R-:W-:-:S04]  /*1400*/  LOP3.LUT R5, R5, 0xffffffe, RZ, 0xc0, !PT ;  /* 0x0ffffffe05057812 */ /* 0x000fc800078ec0ff */
[----:B------:R-:W-:Y:S01]  /*1410*/  IADD3 R71, PT, PT, R5, R31, R8 ;  /* 0x0000001f05477210 */ /* 0x000fe20007ffe008 */
[----:B--2---:R-:W-:-:S05]  /*1420*/  VIADD R4, R68, 0x1 ;  /* 0x0000000144047836 */ /* 0x004fca0000000000 */
[----:B------:R-:W-:Y:S04]  /*1430*/  STS.U16 [R67], R4 ;  /* 0x0000000443007388 */ /* 0x000fe80000000400 */
[----:B------:R-:W0:Y:S02]  /*1440*/  LDS.U16 R70, [R69] ;  /* 0x0000000045467984 */ /* 0x000e240000000400 */
[----:B0-----:R-:W-:-:S05]  /*1450*/  VIADD R6, R70, 0x1 ;  /* 0x0000000146067836 */ /* 0x001fca0000000000 */
[----:B------:R-:W-:Y:S04]  /*1460*/  STS.U16 [R69], R6 ;  /* 0x0000000645007388 */ /* 0x000fe80000000400 */
[----:B------:R-:W0:Y:S02]  /*1470*/  LDS.U16 R72, [R71] ;  /* 0x0000000047487984 */ /* 0x000e240000000400 */
[----:B0-----:R-:W-:-:S05]  /*1480*/  VIADD R4, R72, 0x1 ;  /* 0x0000000148047836 */ /* 0x001fca0000000000 */
[----:B------:R-:W-:Y:S01]  /*1490*/  STS.U16 [R71], R4 ;  /* 0x0000000447007388 */ /* 0x000fe20000000400 */
[----:B------:R-:W-:Y:S06]  /*14a0*/  BAR.SYNC.DEFER_BLOCKING 0x0 ;  /* 0x0000000000007b1d */ /* 0x000fec0000010000 */
[----:B------:R-:W-:Y:S04]  /*14b0*/  LDS R73, [R33] ;  /* 0x0000000021497984 */ /* 0x000fe80000000800 */
[----:B------:R-:W0:Y:S04]  /*14c0*/  LDS R74, [R33+0x4] ;  /* 0x00000400214a7984 */ /* 0x000e280000000800 */
[----:B------:R-:W1:Y:S04]  /*14d0*/  LDS R75, [R33+0x8] ;  /* 0x00000800214b7984 */ /* 0x000e680000000800 */
[----:B------:R-:W2:Y:S04]  /*14e0*/  LDS R76, [R33+0xc] ;  /* 0x00000c00214c7984 */ /* 0x000ea80000000800 */
[----:B------:R-:W3:Y:S04]  /*14f0*/  LDS R77, [R33+0x10] ;  /* 0x00001000214d7984 */ /* 0x000ee80000000800 */
[----:B------:R-:W4:Y:S04]  /*1500*/  LDS R78, [R33+0x14] ;  /* 0x00001400214e7984 */ /* 0x000f280000000800 */
[----:B------:R-:W4:Y:S04]  /*1510*/  LDS R79, [R33+0x18] ;  /* 0x00001800214f7984 */ /* 0x000f280000000800 */
[----:B------:R-:W4:Y:S04]  /*1520*/  LDS R80, [R33+0x1c] ;  /* 0x00001c0021507984 */ /* 0x000f280000000800 */
[----:B------:R-:W4:Y:S04]  /*1530*/  LDS R81, [R33+0x20] ;  /* 0x0000200021517984 */ /* 0x000f280000000800 */
[----:B------:R-:W4:Y:S04]  /*1540*/  LDS R82, [R33+0x24] ;  /* 0x0000240021527984 */ /* 0x000f280000000800 */
[----:B------:R-:W4:Y:S04]  /*1550*/  LDS R83, [R33+0x28] ;  /* 0x0000280021537984 */ /* 0x000f280000000800 */
[----:B------:R-:W4:Y:S01]  /*1560*/  LDS R84, [R33+0x2c] ;  /* 0x00002c0021547984 */ /* 0x000f220000000800 */
[----:B0-----:R-:W-:-:S03]  /*1570*/  IMAD.IADD R74, R73, 0x1, R74 ;  /* 0x00000001494a7824 */ /* 0x001fc600078e024a */
[----:B------:R-:W0:Y:S01]  /*1580*/  LDS R85, [R33+0x30] ;  /* 0x0000300021557984 */ /* 0x000e220000000800 */
[----:B-1----:R-:W-:-:S03]  /*1590*/  IMAD.IADD R75, R75, 0x1, R74 ;  /* 0x000000014b4b7824 */ /* 0x002fc600078e024a */
[----:B------:R-:W1:Y:S01]  /*15a0*/  LDS R86, [R33+0x34] ;  /* 0x0000340021567984 */ /* 0x000e620000000800 */
[----:B--2---:R-:W-:-:S03]  /*15b0*/  IMAD.IADD R76, R76, 0x1, R75 ;  /* 0x000000014c4c7824 */ /* 0x004fc600078e024b */
[----:B------:R-:W2:Y:S01]  /*15c0*/  LDS R87, [R33+0x38] ;  /* 0x0000380021577984 */ /* 0x000ea20000000800 */
[----:B---3--:R-:W-:-:S03]  /*15d0*/  IMAD.IADD R77, R77, 0x1, R76 ;  /* 0x000000014d4d7824 */ /* 0x008fc600078e024c */
[----:B------:R-:W3:Y:S01]  /*15e0*/  LDS R88, [R33+0x3c] ;  /* 0x00003c0021587984 */ /* 0x000ee20000000800 */
[----:B----4-:R-:W-:-:S03]  /*15f0*/  IMAD.IADD R78, R78, 0x1, R77 ;  /* 0x000000014e4e7824 */ /* 0x010fc600078e024d */
[----:B------:R-:W4:Y:S01]  /*1600*/  LDS R89, [R33+0x40] ;  /* 0x0000400021597984 */ /* 0x000f220000000800 */
[----:B------:R-:W-:-:S03]  /*1610*/  IMAD.IADD R79, R79, 0x1, R78 ;  /* 0x000000014f4f7824 */ /* 0x000fc600078e024e */
        /* <DEDUP_REMOVED lines=31> */
[----:B------:R-:W-:-:S04]  /*1810*/  IMAD.IADD R95, R95, 0x1, R94 ;  /* 0x000000015f5f7824 */ /* 0x000fc800078e025e */
[----:B0-----:R-:W-:-:S04]  /*1820*/  IMAD.IADD R96, R96, 0x1, R95 ;  /* 0x0000000160607824 */ /* 0x001fc800078e025f */
[----:B-1----:R-:W-:-:S04]  /*1830*/  IMAD.IADD R97, R97, 0x1, R96 ;  /* 0x0000000161617824 */ /* 0x002fc800078e0260 */
[----:B--2---:R-:W-:-:S04]  /*1840*/  IMAD.IADD R98, R98, 0x1, R97 ;  /* 0x0000000162627824 */ /* 0x004fc800078e0261 */
[----:B---3--:R-:W-:-:S04]  /*1850*/  IMAD.IADD R99, R99, 0x1, R98 ;  /* 0x0000000163637824 */ /* 0x008fc800078e0262 */
[----:B----4-:R-:W-:-:S04]  /*1860*/  IMAD.IADD R100, R100, 0x1, R99 ;  /* 0x0000000164647824 */ /* 0x010fc800078e0263 */
[----:B------:R-:W-:-:S04]  /*1870*/  IMAD.IADD R101, R101, 0x1, R100 ;  /* 0x0000000165657824 */ /* 0x000fc800078e0264 */
[----:B------:R-:W-:-:S04]  /*1880*/  IMAD.IADD R102, R102, 0x1, R101 ;  /* 0x0000000166667824 */ /* 0x000fc800078e0265 */
[----:B------:R-:W-:-:S04]  /*1890*/  IMAD.IADD R103, R103, 0x1, R102 ;  /* 0x0000000167677824 */ /* 0x000fc800078e0266 */
[----:B------:R-:W-:-:S04]  /*18a0*/  IMAD.IADD R104, R104, 0x1, R103 ;  /* 0x0000000168687824 */ /* 0x000fc800078e0267 */
[----:B------:R-:W-:-:S05]  /*18b0*/  IMAD.IADD R106, R5, 0x1, R104 ;  /* 0x00000001056a7824 */ /* 0x000fca00078e0268 */
        /* <DEDUP_REMOVED lines=8> */
[----:B------:R-:W0:Y:S02]  /*1940*/  SHFL.UP P0, R107, R108, 0x10, RZ ;  /* 0x060000006c6b7989 */ /* 0x000e2400000000ff */
[----:B0-----:R-:W-:Y:S01]  /*1950*/  @P0 IMAD.IADD R107, R108, 0x1, R107 ;  /* 0x000000016c6b0824 */ /* 0x001fe200078e026b */
[----:B------:R-:W-:-:S03]  /*1960*/  ISETP.NE.AND P0, PT, R105, 0x1, PT ;  /* 0x000000016900780c */ /* 0x000fc60003f05270 */
[----:B------:R-:W-:Y:S01]  /*1970*/  IMAD.IADD R106, R107, 0x1, -R106 ;  /* 0x000000016b6a7824 */ /* 0x000fe200078e0a6a */
[----:B------:R-:W-:Y:S01]  /*1980*/  @!P1 STS [R30+0x8400], R107 ;  /* 0x0084006b1e009388 */ /* 0x000fe20000000800 */
[----:B------:R-:W-:Y:S01]  /*1990*/  BAR.SYNC.DEFER_BLOCKING 0x0 ;  /* 0x0000000000007b1d */ /* 0x000fe20000010000 */
[----:B------:R-:W-:-:S05]  /*19a0*/  ISETP.NE.AND P1, PT, R105, 0x4, PT ;  /* 0x000000046900780c */ /* 0x000fca0003f25270 */
[----:B------:R-:W0:Y:S04]  /*19b0*/  LDS.128 R4, [UR4+0x8400] ;  /* 0x00840004ff047984 */ /* 0x000e280008000c00 */
[----:B------:R-:W1:Y:S01]  /*19c0*/  LDS.128 R8, [UR4+0x8410] ;  /* 0x00841004ff087984 */ /* 0x000e620008000c00 */
[C---:B0-----:R-:W-:Y:S01]  /*19d0*/  SEL R37, R4.reuse, R37, !P0 ;  /* 0x0000002504257207 */ /* 0x041fe20004000000 */
[----:B------:R-:W-:Y:S01]  /*19e0*/  IMAD.IADD R5, R4, 0x1, R5 ;  /* 0x0000000104057824 */ /* 0x000fe200078e0205 */
[----:B------:R-:W-:-:S03]  /*19f0*/  ISETP.NE.AND P0, PT, R105, 0x2, PT ;  /* 0x000000026900780c */ /* 0x000fc60003f05270 */
[----:B------:R-:W-:Y:S01]  /*1a00*/  IMAD.IADD R6, R6, 0x1, R5 ;  /* 0x0000000106067824 */ /* 0x000fe200078e0205 */
[----:B------:R-:W-:Y:S02]  /*1a10*/  SEL R37, R5, R37, !P0 ;  /* 0x0000002505257207 */ /* 0x000fe40004000000 */
[----:B------:R-:W-:Y:S01]  /*1a20*/  ISETP.NE.AND P0, PT, R105, 0x3, PT ;  /* 0x000000036900780c */ /* 0x000fe20003f05270 */
[----:B------:R-:W-:-:S03]  /*1a30*/  IMAD.IADD R7, R7, 0x1, R6 ;  /* 0x0000000107077824 */ /* 0x000fc600078e0206 */
[----:B------:R-:W-:Y:S01]  /*1a40*/  SEL R37, R6, R37, !P0 ;  /* 0x0000002506257207 */ /* 0x000fe20004000000 */
[----:B-1----:R-:W-:Y:S01]  /*1a50*/  IMAD.IADD R8, R7, 0x1, R8 ;  /* 0x0000000107087824 */ /* 0x002fe200078e0208 */
[----:B------:R-:W-:Y:S02]  /*1a60*/  ISETP.NE.AND P0, PT, R105, 0x5, PT ;  /* 0x000000056900780c */ /* 0x000fe40003f05270 */
[----:B------:R-:W-:Y:S01]  /*1a70*/  SEL R37, R7, R37, !P1 ;  /* 0x0000002507257207 */ /* 0x000fe20004800000 */
[----:B------:R-:W-:Y:S01]  /*1a80*/  IMAD.IADD R9, R9, 0x1, R8 ;  /* 0x0000000109097824 */ /* 0x000fe200078e0208 */
[----:B------:R-:W-:Y:S02]  /*1a90*/  ISETP.NE.AND P1, PT, R29, RZ, PT ;  /* 0x000000ff1d00720c */ /* 0x000fe40003f25270 */
[----:B------:R-:W-:Y:S01]  /*1aa0*/  SEL R37, R8, R37, !P0 ;  /* 0x0000002508257207 */ /* 0x000fe20004000000 */
[----:B------:R-:W-:Y:S01]  /*1ab0*/  IMAD.IADD R10, R10, 0x1, R9 ;  /* 0x000000010a0a7824 */ /* 0x000fe200078e0209 */
[----:B------:R-:W-:-:S02]  /*1ac0*/  ISETP.GT.U32.AND P0, PT, R0, 0x1f, PT ;  /* 0x0000001f0000780c */ /* 0x000fc40003f04070 */
[----:B------:R-:W-:Y:S01]  /*1ad0*/  SEL R37, R9, R37, !P2 ;  /* 0x0000002509257207 */ /* 0x000fe20005000000 */
[----:B------:R-:W-:Y:S01]  /*1ae0*/  IMAD.IADD R11, R11, 0x1, R10 ;  /* 0x000000010b0b7824 */ /* 0x000fe200078e020a */
[----:B------:R-:W-:Y:S02]  /*1af0*/  ISETP.GT.U32.OR P2, PT, R0, 0x1f, P1 ;  /* 0x0000001f0000780c */ /* 0x000fe40000f44470 */
[----:B------:R-:W-:Y:S02]  /*1b00*/  SEL R4, R106, RZ, P1 ;  /* 0x000000ff6a047207 */ /* 0x000fe40000800000 */
[----:B------:R-:W-:-:S05]  /*1b10*/  SEL R37, R10, R37, !P3 ;  /* 0x000000250a257207 */ /* 0x000fca0005800000 */
[----:B------:R-:W-:Y:S01]  /*1b20*/  @P0 IMAD.IADD R106, R37, 0x1, R4 ;  /* 0x00000001256a0824 */ /* 0x000fe200078e0204 */
[----:B------:R-:W-:-:S03]  /*1b30*/  ISETP.NE.AND P0, PT, R0, RZ, PT ;  /* 0x000000ff0000720c */ /* 0x000fc60003f05270 */
[----:B------:R-:W-:-:S05]  /*1b40*/  @!P2 IMAD.U32 R106, R11, 0x10000, RZ ;  /* 0x000100000b6aa824 */ /* 0x000fca00078e00ff */
[----:B------:R-:W-:Y:S01]  /*1b50*/  @!P2 STS [UR4+0x8428], R106 ;  /* 0x0084286aff00a988 */ /* 0x000fe20008000804 */
[----:B------:R-:W-:Y:S06]  /*1b60*/  BAR.SYNC.DEFER_BLOCKING 0x0 ;  /* 0x0000000000007b1d */ /* 0x000fec0000010000 */
[----:B------:R-:W0:Y:S02]  /*1b70*/  LDS R4, [UR4+0x8428] ;  /* 0x00842804ff047984 */ /* 0x000e240008000800 */
[----:B0-----:R-:W-:-:S05]  /*1b80*/  SEL R5, R4, RZ, P0 ;  /* 0x000000ff04057207 */ /* 0x001fca0000000000 */
[----:B------:R-:W-:-:S04]  /*1b90*/  IMAD.IADD R4, R5, 0x1, R106 ;  /* 0x0000000105047824 */ /* 0x000fc800078e026a */
[--C-:B------:R-:W-:Y:S01]  /*1ba0*/  IMAD.IADD R6, R73, 0x1, R4.reuse ;  /* 0x0000000149067824 */ /* 0x100fe200078e0204 */
[----:B------:R-:W-:Y:S01]  /*1bb0*/  STS [R33], R4 ;  /* 0x0000000421007388 */ /* 0x000fe20000000800 */
[--C-:B------:R-:W-:Y:S02]  /*1bc0*/  IMAD.IADD R74, R74, 0x1, R4.reuse ;  /* 0x000000014a4a7824 */ /* 0x100fe400078e0204 */
[--C-:B------:R-:W-:Y:S01]  /*1bd0*/  IMAD.IADD R8, R75, 0x1, R4.reuse ;  /* 0x000000014b087824 */ /* 0x100fe200078e0204 */
[----:B------:R-:W-:Y:S01]  /*1be0*/  STS [R33+0x4], R6 ;  /* 0x0000040621007388 */ /* 0x000fe20000000800 */
[--C-:B------:R-:W-:Y:S02]  /*1bf0*/  IMAD.IADD R76, R76, 0x1, R4.reuse ;  /* 0x000000014c4c7824 */ /* 0x100fe400078e0204 */
[--C-:B------:R-:W-:Y:S01]  /*1c00*/  IMAD.IADD R10, R77, 0x1, R4.reuse ;  /* 0x000000014d0a7824 */ /* 0x100fe200078e0204 */
[----:B------:R-:W-:Y:S01]  /*1c10*/  STS [R33+0x8], R74 ;  /* 0x0000084a21007388 */ /* 0x000fe20000000800 */
[----:B------:R-:W-:-:S02]  /*1c20*/  IMAD.IADD R78, R78, 0x1, R4 ;  /* 0x000000014e4e7824 */ /* 0x000fc400078e0204 */
[--C-:B------:R-:W-:Y:S01]  /*1c30*/  IMAD.IADD R106, R79, 0x1, R4.reuse ;  /* 0x000000014f6a7824 */ /* 0x100fe200078e0204 */
[----:B------:R-:W-:Y:S01]  /*1c40*/  STS [R33+0xc], R8 ;  /* 0x00000c0821007388 */ /* 0x000fe20000000800 */
        /* <DEDUP_REMOVED lines=36> */
[----:B------:R-:W-:-:S03]  /*1e90*/  IMAD.IADD R104, R104, 0x1, R4 ;  /* 0x0000000168687824 */ /* 0x000fc600078e0204 */
[----:B------:R-:W-:Y:S04]  /*1ea0*/  STS [R33+0x40], R88 ;  /* 0x0000405821007388 */ /* 0x000fe80000000800 */
        /* <DEDUP_REMOVED lines=15> */
[----:B------:R-:W-:Y:S01]  /*1fa0*/  STS [R33+0x80], R104 ;  /* 0x0000806821007388 */ /* 0x000fe20000000800 */
[----:B------:R-:W-:Y:S06]  /*1fb0*/  BAR.SYNC.DEFER_BLOCKING 0x0 ;  /* 0x0000000000007b1d */ /* 0x000fec0000010000 */
[----:B------:R-:W0:Y:S04]  /*1fc0*/  LDS.U16 R5, [R34] ;  /* 0x0000000022057984 */ /* 0x000e280000000400 */
[----:B------:R-:W1:Y:S04]  /*1fd0*/  LDS.U16 R7, [R36] ;  /* 0x0000000024077984 */ /* 0x000e680000000400 */
[----:B------:R-:W2:Y:S04]  /*1fe0*/  LDS.U16 R39, [R39] ;  /* 0x0000000027277984 */ /* 0x000ea80000000400 */
[----:B------:R-:W3:Y:S04]  /*1ff0*/  LDS.U16 R41, [R41] ;  /* 0x0000000029297984 */ /* 0x000ee80000000400 */
[----:B------:R-:W4:Y:S04]  /*2000*/  LDS.U16 R43, [R43] ;  /* 0x000000002b2b7984 */ /* 0x000f280000000400 */
[----:B------:R-:W4:Y:S04]  /*2010*/  LDS.U16 R45, [R45] ;  /* 0x000000002d2d7984 */ /* 0x000f280000000400 */
[----:B------:R-:W4:Y:S04]  /*2020*/  LDS.U16 R47, [R47] ;  /* 0x000000002f2f7984 */ /* 0x000f280000000400 */
[----:B------:R-:W4:Y:S04]  /*2030*/  LDS.U16 R49, [R49] ;  /* 0x0000000031317984 */ /* 0x000f280000000400 */
[----:B------:R-:W4:Y:S04]  /*2040*/  LDS.U16 R51, [R51] ;  /* 0x0000000033337984 */ /* 0x000f280000000400 */
[----:B------:R-:W4:Y:S04]  /*2050*/  LDS.U16 R53, [R53] ;  /* 0x0000000035357984 */ /* 0x000f280000000400 */
[----:B------:R-:W4:Y:S01]  /*2060*/  LDS.U16 R55, [R55] ;  /* 0x0000000037377984 */ /* 0x000f220000000400 */
[----:B0-----:R-:W-:-:S03]  /*2070*/  IMAD.IADD R5, R32, 0x1, R5 ;  /* 0x0000000120057824 */ /* 0x001fc600078e0205 */
[----:B------:R-:W0:Y:S01]  /*2080*/  LDS.U16 R57, [R57] ;  /* 0x0000000039397984 */ /* 0x000e220000000400 */
[----:B-1----:R-:W-:-:S03]  /*2090*/  IMAD.IADD R7, R38, 0x1, R7 ;  /* 0x0000000126077824 */ /* 0x002fc600078e0207 */
[----:B------:R-:W1:Y:S01]  /*20a0*/  LDS.U16 R59, [R59] ;  /* 0x000000003b3b7984 */ /* 0x000e620000000400 */
[----:B--2---:R-:W-:-:S03]  /*20b0*/  IMAD.IADD R39, R40, 0x1, R39 ;  /* 0x0000000128277824 */ /* 0x004fc600078e0227 */
[----:B------:R-:W2:Y:S01]  /*20c0*/  LDS.U16 R61, [R61] ;  /* 0x000000003d3d7984 */ /* 0x000ea20000000400 */
[----:B---3--:R-:W-:-:S03]  /*20d0*/  IMAD.IADD R41, R42, 0x1, R41 ;  /* 0x000000012a297824 */ /* 0x008fc600078e0229 */
[----:B------:R-:W3:Y:S01]  /*20e0*/  LDS.U16 R63, [R63] ;  /* 0x000000003f3f7984 */ /* 0x000ee20000000400 */
[----:B----4-:R-:W-:-:S03]  /*20f0*/  IMAD.IADD R43, R44, 0x1, R43 ;  /* 0x000000012c2b7824 */ /* 0x010fc600078e022b */
[----:B------:R-:W4:Y:S01]  /*2100*/  LDS.U16 R65, [R65] ;  /* 0x0000000041417984 */ /* 0x000f220000000400 */
[----:B------:R-:W-:-:S03]  /*2110*/  IMAD.IADD R45, R46, 0x1, R45 ;  /* 0x000000012e2d7824 */ /* 0x000fc600078e022d */
[----:B------:R-:W4:Y:S01]  /*2120*/  LDS.U16 R67, [R67] ;  /* 0x0000000043437984 */ /* 0x000f220000000400 */
[----:B------:R-:W-:-:S03]  /*2130*/  IMAD.IADD R47, R48, 0x1, R47 ;  /* 0x00000001302f7824 */ /* 0x000fc600078e022f */
[----:B------:R-:W4:Y:S01]  /*2140*/  LDS.U16 R69, [R69] ;  /* 0x0000000045457984 */ /* 0x000f220000000400 */
[----:B------:R-:W-:-:S03]  /*2150*/  IMAD.IADD R49, R50, 0x1, R49 ;  /* 0x0000000132317824 */ /* 0x000fc600078e0231 */
[----:B------:R-:W4:Y:S01]  /*2160*/  LDS.U16 R71, [R71] ;  /* 0x0000000047477984 */ /* 0x000f220000000400 */
[----:B------:R-:W-:Y:S02]  /*2170*/  IMAD.IADD R51, R52, 0x1, R51 ;  /* 0x0000000134337824 */ /* 0x000fe400078e0233 */
[----:B------:R-:W-:Y:S02]  /*2180*/  IMAD.IADD R53, R54, 0x1, R53 ;  /* 0x0000000136357824 */ /* 0x000fe400078e0235 */
[----:B------:R-:W-:Y:S02]  /*2190*/  IMAD.IADD R55, R56, 0x1, R55 ;  /* 0x0000000138377824 */ /* 0x000fe400078e0237 */
[----:B0-----:R-:W-:Y:S02]  /*21a0*/  IMAD.IADD R57, R58, 0x1, R57 ;  /* 0x000000013a397824 */ /* 0x001fe400078e0239 */
[----:B-1----:R-:W-:Y:S02]  /*21b0*/  IMAD.IADD R59, R60, 0x1, R59 ;  /* 0x000000013c3b7824 */ /* 0x002fe400078e023b */
[----:B--2---:R-:W-:-:S02]  /*21c0*/  IMAD.IADD R61, R62, 0x1, R61 ;  /* 0x000000013e3d7824 */ /* 0x004fc400078e023d */
[----:B---3--:R-:W-:Y:S02]  /*21d0*/  IMAD.IADD R63, R64, 0x1, R63 ;  /* 0x00000001403f7824 */ /* 0x008fe400078e023f */
[----:B----4-:R-:W-:Y:S02]  /*21e0*/  IMAD.IADD R65, R66, 0x1, R65 ;  /* 0x0000000142417824 */ /* 0x010fe400078e0241 */
[----:B------:R-:W-:Y:S02]  /*21f0*/  IMAD.IADD R67, R68, 0x1, R67 ;  /* 0x0000000144437824 */ /* 0x000fe400078e0243 */
[----:B------:R-:W-:Y:S02]  /*2200*/  IMAD.IADD R69, R70, 0x1, R69 ;  /* 0x0000000146457824 */ /* 0x000fe400078e0245 */
[----:B------:R-:W-:Y:S01]  /*2210*/  IMAD.IADD R71, R72, 0x1, R71 ;  /* 0x0000000148477824 */ /* 0x000fe200078e0247 */
[----:B------:R-:W-:Y:S06]  /*2220*/  BAR.SYNC.DEFER_BLOCKING 0x0 ;  /* 0x0000000000007b1d */ /* 0x000fec0000010000 */
[----:B------:R-:W-:Y:S05]  /*2230*/  BRA.U UP0, `(.L_x_219) ;  /* 0x0000000100f87547 */ /* 0x000fea000b800000 */
[----:B------:R-:W-:Y:S01]  /*2240*/  LEA R5, R5, UR4, 0x2 ;  /* 0x0000000405057c11 */ /* 0x000fe2000f8e10ff */
[----:B------:R-:W-:Y:S01]  /*2250*/  UIADD3 UR8, UPT, UPT, UR8, 0x6, URZ ;  /* 0x0000000608087890 */ /* 0x000fe2000fffe0ff */
[----:B------:R-:W-:Y:S01]  /*2260*/  LEA R4, R7, UR4, 0x2 ;  /* 0x0000000407047c11 */ /* 0x000fe2000f8e10ff */
[----:B------:R-:W-:Y:S01]  /*2270*/  UIADD3 UR5, UPT, UPT, UR5, -0x6, URZ ;  /* 0xfffffffa05057890 */ /* 0x000fe2000fffe0ff */
[----:B------:R-:W-:Y:S01]  /*2280*/  LEA R7, R39, UR4, 0x2 ;  /* 0x0000000427077c11 */ /* 0x000fe2000f8e10ff */
[----:B------:R0:W-:Y:S01]  /*2290*/  STS [R5], R2 ;  /* 0x0000000205007388 */ /* 0x0001e20000000800 */
[----:B------:R-:W-:Y:S02]  /*22a0*/  LEA R6, R41, UR4, 0x2 ;  /* 0x0000000429067c11 */ /* 0x000fe4000f8e10ff */
[----:B------:R-:W-:Y:S01]  /*22b0*/  LEA R9, R43, UR4, 0x2 ;  /* 0x000000042b097c11 */ /* 0x000fe2000f8e10ff */
[----:B------:R1:W-:Y:S01]  /*22c0*/  STS [R4], R3 ;  /* 0x0000000304007388 */ /* 0x0003e20000000800 */
[----:B------:R-:W-:-:S02]  /*22d0*/  LEA R8, R45, UR4, 0x2 ;  /* 0x000000042d087c11 */ /* 0x000fc4000f8e10ff */
[----:B------:R-:W-:Y:S01]  /*22e0*/  LEA R11, R47, UR4, 0x2 ;  /* 0x000000042f0b7c11 */ /* 0x000fe2000f8e10ff */
[----:B------:R2:W-:Y:S01]  /*22f0*/  STS [R7], R12 ;  /* 0x0000000c07007388 */ /* 0x0005e20000000800 */
[----:B------:R-:W-:Y:S02]  /*2300*/  LEA R10, R49, UR4, 0x2 ;  /* 0x00000004310a7c11 */ /* 0x000fe4000f8e10ff */
[----:B0-----:R-:W-:Y:S01]  /*2310*/  LEA R5, R51, UR4, 0x2 ;  /* 0x0000000433057c11 */ /* 0x001fe2000f8e10ff */
[----:B------:R0:W-:Y:S01]  /*2320*/  STS [R6], R13 ;  /* 0x0000000d06007388 */ /* 0x0001e20000000800 */
[----:B------:R-:W-:Y:S02]  /*2330*/  LEA R2, R53, UR4, 0x2 ;  /* 0x0000000435027c11 */ /* 0x000fe4000f8e10ff */
[----:B-1----:R-:W-:Y:S01]  /*2340*/  LEA R3, R55, UR4, 0x2 ;  /* 0x0000000437037c11 */ /* 0x002fe2000f8e10ff */
[----:B------:R1:W-:Y:S01]  /*2350*/  STS [R9], R14 ;  /* 0x0000000e09007388 */ /* 0x0003e20000000800 */
[----:B------:R-:W-:-:S02]  /*2360*/  LEA R4, R57, UR4, 0x2 ;  /* 0x0000000439047c11 */ /* 0x000fc4000f8e10ff */
[----:B--2---:R-:W-:Y:S01]  /*2370*/  LEA R7, R59, UR4, 0x2 ;  /* 0x000000043b077c11 */ /* 0x004fe2000f8e10ff */
[----:B------:R2:W-:Y:S01]  /*2380*/  STS [R8], R15 ;  /* 0x0000000f08007388 */ /* 0x0005e20000000800 */
[----:B0-----:R-:W-:-:S03]  /*2390*/  LEA R6, R61, UR4, 0x2 ;  /* 0x000000043d067c11 */ /* 0x001fc6000f8e10ff */
[----:B------:R0:W-:Y:S01]  /*23a0*/  STS [R11], R16 ;  /* 0x000000100b007388 */ /* 0x0001e20000000800 */
[----:B-1----:R-:W-:-:S03]  /*23b0*/  LEA R9, R63, UR4, 0x2 ;  /* 0x000000043f097c11 */ /* 0x002fc6000f8e10ff */
[----:B------:R1:W-:Y:S01]  /*23c0*/  STS [R10], R17 ;  /* 0x000000110a007388 */ /* 0x0003e20000000800 */
[----:B--2---:R-:W-:-:S03]  /*23d0*/  LEA R8, R65, UR4, 0x2 ;  /* 0x0000000441087c11 */ /* 0x004fc6000f8e10ff */
[----:B------:R2:W-:Y:S01]  /*23e0*/  STS [R5], R18 ;  /* 0x0000001205007388 */ /* 0x0005e20000000800 */
[----:B0-----:R-:W-:-:S03]  /*23f0*/  LEA R11, R71, UR4, 0x2 ;  /* 0x00000004470b7c11 */ /* 0x001fc6000f8e10ff */
[----:B------:R0:W-:Y:S01]  /*2400*/  STS [R2], R19 ;  /* 0x0000001302007388 */ /* 0x0001e20000000800 */
[----:B-1----:R-:W-:-:S03]  /*2410*/  LEA R10, R69, UR4, 0x2 ;  /* 0x00000004450a7c11 */ /* 0x002fc6000f8e10ff */
[----:B------:R0:W-:Y:S01]  /*2420*/  STS [R3], R20 ;  /* 0x0000001403007388 */ /* 0x0001e20000000800 */
[----:B--2---:R-:W-:-:S03]  /*2430*/  LEA R5, R67, UR4, 0x2 ;  /* 0x0000000443057c11 */ /* 0x004fc6000f8e10ff */
[----:B------:R0:W-:Y:S04]  /*2440*/  STS [R4], R21 ;  /* 0x0000001504007388 */ /* 0x0001e80000000800 */
[----:B------:R0:W-:Y:S04]  /*2450*/  STS [R7], R22 ;  /* 0x0000001607007388 */ /* 0x0001e80000000800 */
[----:B------:R0:W-:Y:S04]  /*2460*/  STS [R6], R23 ;  /* 0x0000001706007388 */ /* 0x0001e80000000800 */
[----:B------:R0:W-:Y:S04]  /*2470*/  STS [R9], R24 ;  /* 0x0000001809007388 */ /* 0x0001e80000000800 */
[----:B------:R0:W-:Y:S04]  /*2480*/  STS [R8], R25 ;  /* 0x0000001908007388 */ /* 0x0001e80000000800 */
[----:B------:R0:W-:Y:S04]  /*2490*/  STS [R5], R26 ;  /* 0x0000001a05007388 */ /* 0x0001e80000000800 */
[----:B------:R0:W-:Y:S04]  /*24a0*/  STS [R10], R27 ;  /* 0x0000001b0a007388 */ /* 0x0001e80000000800 */
[----:B------:R0:W-:Y:S01]  /*24b0*/  STS [R11], R28 ;  /* 0x0000001c0b007388 */ /* 0x0001e20000000800 */
[----:B------:R-:W-:Y:S06]  /*24c0*/  BAR.SYNC.DEFER_BLOCKING 0x0 ;  /* 0x0000000000007b1d */ /* 0x000fec0000010000 */
[----:B------:R0:W1:Y:S04]  /*24d0*/  LDS R2, [R35] ;  /* 0x0000000023027984 */ /* 0x0000680000000800 */
[----:B------:R0:W2:Y:S04]  /*24e0*/  LDS R3, [R35+0x4] ;  /* 0x0000040023037984 */ /* 0x0000a80000000800 */
[----:B------:R0:W3:Y:S04]  /*24f0*/  LDS R12, [R35+0x8] ;  /* 0x00000800230c7984 */ /* 0x0000e80000000800 */
[----:B------:R0:W4:Y:S04]  /*2500*/  LDS R13, [R35+0xc] ;  /* 0x00000c00230d7984 */ /* 0x0001280000000800 */
[----:B------:R0:W0:Y:S04]  /*2510*/  LDS R14, [R35+0x10] ;  /* 0x00001000230e7984 */ /* 0x0000280000000800 */
        /* <DEDUP_REMOVED lines=13> */
[----:B------:R0:W0:Y:S01]  /*25f0*/  LDS R28, [R35+0x48] ;  /* 0x00004800231c7984 */ /* 0x0000220000000800 */
[----:B------:R-:W-:Y:S06]  /*2600*/  BAR.SYNC.DEFER_BLOCKING 0x0 ;  /* 0x0000000000007b1d */ /* 0x000fec0000010000 */
[----:B-1234-:R-:W-:Y:S05]  /*2610*/  BRA `(.L_x_220) ;  /* 0xffffffdc00f87947 */ /* 0x01efea000383ffff */
.L_x_219:
[----:B------:R-:W-:Y:S01]  /*2620*/  LEA R5, R5, UR4, 0x2 ;  /* 0x0000000405057c11 */ /* 0x000fe2000f8e10ff */
[----:B------:R-:W-:Y:S01]  /*2630*/  IMAD R35, R0, -0x48, R35 ;  /* 0xffffffb800237824 */ /* 0x000fe200078e0223 */
[----:B------:R-:W-:Y:S02]  /*2640*/  LEA R4, R7, UR4, 0x2 ;  /* 0x0000000407047c11 */ /* 0x000fe4000f8e10ff */
[----:B------:R-:W-:Y:S01]  /*2650*/  LEA R39, R39, UR4, 0x2 ;  /* 0x0000000427277c11 */ /* 0x000fe2000f8e10ff */
[----:B------:R0:W-:Y:S01]  /*2660*/  STS [R5], R2 ;  /* 0x0000000205007388 */ /* 0x0001e20000000800 */
[----:B------:R-:W-:Y:S02]  /*2670*/  LEA R6, R41, UR4, 0x2 ;  /* 0x0000000429067c11 */ /* 0x000fe4000f8e10ff */
[----:B------:R-:W-:Y:S01]  /*2680*/  LEA R43, R43, UR4, 0x2 ;  /* 0x000000042b2b7c11 */ /* 0x000fe2000f8e10ff */
[----:B------:R1:W-:Y:S01]  /*2690*/  STS [R4], R3 ;  /* 0x0000000304007388 */ /* 0x0003e20000000800 */
[----:B------:R-:W-:-:S02]  /*26a0*/  LEA R8, R45, UR4, 0x2 ;  /* 0x000000042d087c11 */ /* 0x000fc4000f8e10ff */
[----:B------:R-:W-:Y:S01]  /*26b0*/  LEA R47, R47, UR4, 0x2 ;  /* 0x000000042f2f7c11 */ /* 0x000fe2000f8e10ff */
[----:B------:R-:W-:Y:S01]  /*26c0*/  STS [R39], R12 ;  /* 0x0000000c27007388 */ /* 0x000fe20000000800 */
[----:B------:R-:W-:Y:S02]  /*26d0*/  LEA R10, R49, UR4, 0x2 ;  /* 0x00000004310a7c11 */ /* 0x000fe4000f8e10ff */
[----:B------:R-:W-:Y:S01]  /*26e0*/  LEA R51, R51, UR4, 0x2 ;  /* 0x0000000433337c11 */ /* 0x000fe2000f8e10ff */
[----:B------:R2:W-:Y:S01]  /*26f0*/  STS [R6], R13 ;  /* 0x0000000d06007388 */ /* 0x0005e20000000800 */
[----:B0-----:R-:W-:Y:S02]  /*2700*/  LEA R2, R53, UR4, 0x2 ;  /* 0x0000000435027c11 */ /* 0x001fe4000f8e10ff */
[----:B------:R-:W-:Y:S01]  /*2710*/  LEA R55, R55, UR4, 0x2 ;  /* 0x0000000437377c11 */ /* 0x000fe2000f8e10ff */
[----:B------:R-:W-:Y:S01]  /*2720*/  STS [R43], R14 ;  /* 0x0000000e2b007388 */ /* 0x000fe20000000800 */
[----:B-1----:R-:W-:-:S02]  /*2730*/  LEA R4, R57, UR4, 0x2 ;  /* 0x0000000439047c11 */ /* 0x002fc4000f8e10ff */
[----:B------:R-:W-:Y:S01]  /*2740*/  LEA R59, R59, UR4, 0x2 ;  /* 0x000000043b3b7c11 */ /* 0x000fe2000f8e10ff */
[----:B------:R0:W-:Y:S01]  /*2750*/  STS [R8], R15 ;  /* 0x0000000f08007388 */ /* 0x0001e20000000800 */
[----:B------:R-:W-:Y:S02]  /*2760*/  LEA R63, R63, UR4, 0x2 ;  /* 0x000000043f3f7c11 */ /* 0x000fe4000f8e10ff */
[----:B--2---:R-:W-:Y:S01]  /*2770*/  LEA R6, R61, UR4, 0x2 ;  /* 0x000000043d067c11 */ /* 0x004fe2000f8e10ff */
[----:B------:R-:W-:Y:S01]  /*2780*/  STS [R47], R16 ;  /* 0x000000102f007388 */ /* 0x000fe20000000800 */
[----:B------:R-:W-:Y:S02]  /*2790*/  LEA R67, R67, UR4, 0x2 ;  /* 0x0000000443437c11 */ /* 0x000fe4000f8e10ff */
[----:B------:R-:W-:Y:S01]  /*27a0*/  LEA R71, R71, UR4, 0x2 ;  /* 0x0000000447477c11 */ /* 0x000fe2000f8e10ff */
[----:B------:R1:W-:Y:S01]  /*27b0*/  STS [R10], R17 ;  /* 0x000000110a007388 */ /* 0x0003e20000000800 */
[----:B0-----:R-:W-:-:S03]  /*27c0*/  LEA R8, R65, UR4, 0x2 ;  /* 0x0000000441087c11 */ /* 0x001fc6000f8e10ff */
[----:B------:R-:W-:Y:S04]  /*27d0*/  STS [R51], R18 ;  /* 0x0000001233007388 */ /* 0x000fe80000000800 */
[----:B------:R0:W-:Y:S01]  /*27e0*/  STS [R2], R19 ;  /* 0x0000001302007388 */ /* 0x0001e20000000800 */
[----:B-1----:R-:W-:Y:S01]  /*27f0*/  LEA R10, R69, UR4, 0x2 ;  /* 0x00000004450a7c11 */ /* 0x002fe2000f8e10ff */
[----:B------:R-:W1:Y:S02]  /*2800*/  LDCU.64 UR4, c[0x0][0x3a0] ;  /* 0x00007400ff0477ac */ /* 0x000e640008000a00 */
[----:B------:R-:W-:Y:S04]  /*2810*/  STS [R55], R20 ;  /* 0x0000001437007388 */ /* 0x000fe80000000800 */
[----:B------:R2:W-:Y:S01]  /*2820*/  STS [R4], R21 ;  /* 0x0000001504007388 */ /* 0x0005e20000000800 */
[----:B0-----:R-:W0:Y:S03]  /*2830*/  LDC.64 R2, c[0x0][0x388] ;  /* 0x0000e200ff027b82 */ /* 0x001e260000000a00 */
[----:B------:R-:W-:Y:S04]  /*2840*/  STS [R59], R22 ;  /* 0x000000163b007388 */ /* 0x000fe80000000800 */
[----:B------:R3:W-:Y:S01]  /*2850*/  STS [R6], R23 ;  /* 0x0000001706007388 */ /* 0x0007e20000000800 */
[----:B--2---:R-:W-:-:S03]  /*2860*/  VIADD R4, R0, 0x100 ;  /* 0x0000010000047836 */ /* 0x004fc60000000000 */
[----:B------:R-:W-:Y:S02]  /*2870*/  STS [R63], R24 ;  /* 0x000000183f007388 */ /* 0x000fe40000000800 */
[----:B-1----:R-:W-:Y:S02]  /*2880*/  ISETP.GE.U32.AND P3, PT, R4, UR4, PT ;  /* 0x0000000404007c0c */ /* 0x002fe4000bf66070 */
[----:B------:R1:W-:Y:S01]  /*2890*/  STS [R8], R25 ;  /* 0x0000001908007388 */ /* 0x0003e20000000800 */
[C---:B------:R-:W-:Y:S02]  /*28a0*/  VIADD R4, R0.reuse, 0x200 ;  /* 0x0000020000047836 */ /* 0x040fe40000000000 */
[----:B---3--:R-:W-:Y:S01]  /*28b0*/  VIADD R6, R0, 0x300 ;  /* 0x0000030000067836 */ /* 0x008fe20000000000 */
[----:B------:R-:W-:Y:S01]  /*28c0*/  STS [R67], R26 ;  /* 0x0000001a43007388 */ /* 0x000fe20000000800 */
[----:B------:R-:W-:Y:S02]  /*28d0*/  ISETP.GE.U32.AND.EX P3, PT, RZ, UR5, PT, P3 ;  /* 0x00000005ff007c0c */ /* 0x000fe4000bf66130 */
[----:B------:R-:W-:Y:S01]  /*28e0*/  ISETP.GE.U32.AND P4, PT, R4, UR4, PT ;  /* 0x0000000404007c0c */ /* 0x000fe2000bf86070 */
[----:B------:R2:W-:Y:S01]  /*28f0*/  STS [R10], R27 ;  /* 0x0000001b0a007388 */ /* 0x0005e20000000800 */
[----:B------:R-:W-:Y:S01]  /*2900*/  ISETP.GE.U32.AND P1, PT, R6, UR4, PT ;  /* 0x0000000406007c0c */ /* 0x000fe2000bf26070 */
[C---:B0-----:R-:W-:Y:S01]  /*2910*/  IMAD.WIDE.U32 R2, R0.reuse, 0x4, R2 ;  /* 0x0000000400027825 */ /* 0x041fe200078e0002 */
[C---:B-1----:R-:W-:Y:S01]  /*2920*/  LOP3.LUT R8, R0.reuse, 0x400, RZ, 0xfc, !PT ;  /* 0x0000040000087812 */ /* 0x042fe200078efcff */
[----:B------:R-:W-:Y:S01]  /*2930*/  STS [R71], R28 ;  /* 0x0000001c47007388 */ /* 0x000fe20000000800 */
[----:B------:R-:W-:Y:S01]  /*2940*/  BAR.SYNC.DEFER_BLOCKING 0x0 ;  /* 0x0000000000007b1d */ /* 0x000fe20000010000 */
[----:B------:R-:W-:Y:S01]  /*2950*/  ISETP.GE.U32.AND.EX P1, PT, RZ, UR5, PT, P1 ;  /* 0x00000005ff007c0c */ /* 0x000fe2000bf26110 */
[----:B--2---:R-:W-:Y:S01]  /*2960*/  VIADD R10, R0, 0x500 ;  /* 0x00000500000a7836 */ /* 0x004fe20000000000 */
[----:B------:R-:W-:Y:S01]  /*2970*/  ISETP.GE.U32.AND P6, PT, R8, UR4, PT ;  /* 0x0000000408007c0c */ /* 0x000fe2000bfc6070 */
[C---:B------:R-:W-:Y:S01]  /*2980*/  VIADD R4, R0.reuse, 0x600 ;  /* 0x0000060000047836 */ /* 0x040fe20000000000 */
[----:B------:R-:W-:Y:S01]  /*2990*/  ISETP.GE.U32.AND.EX P4, PT, RZ, UR5, PT, P4 ;  /* 0x00000005ff007c0c */ /* 0x000fe2000bf86140 */
[----:B------:R-:W-:Y:S01]  /*29a0*/  VIADD R6, R0, 0x700 ;  /* 0x0000070000067836 */ /* 0x000fe20000000000 */
[----:B------:R-:W-:-:S02]  /*29b0*/  ISETP.GE.U32.AND P0, PT, R10, UR4, PT ;  /* 0x000000040a007c0c */ /* 0x000fc4000bf06070 */
[----:B------:R-:W-:Y:S02]  /*29c0*/  ISETP.GE.U32.AND.EX P6, PT, RZ, UR5, PT, P6 ;  /* 0x00000005ff007c0c */ /* 0x000fe4000bfc6160 */
[----:B------:R-:W-:Y:S02]  /*29d0*/  ISETP.GE.U32.AND.EX P0, PT, RZ, UR5, PT, P0 ;  /* 0x00000005ff007c0c */ /* 0x000fe4000bf06100 */
[----:B------:R-:W-:Y:S02]  /*29e0*/  ISETP.GE.U32.AND P5, PT, R4, UR4, PT ;  /* 0x0000000404007c0c */ /* 0x000fe4000bfa6070 */
[----:B------:R-:W-:Y:S02]  /*29f0*/  LOP3.LUT R4, R0, 0x800, RZ, 0xfc, !PT ;  /* 0x0000080000047812 */ /* 0x000fe400078efcff */
[----:B------:R-:W-:Y:S01]  /*2a00*/  ISETP.GE.U32.AND P2, PT, R6, UR4, PT ;  /* 0x0000000406007c0c */ /* 0x000fe2000bf46070 */
[----:B------:R-:W-:Y:S01]  /*2a10*/  VIADD R6, R0, 0x900 ;  /* 0x0000090000067836 */ /* 0x000fe20000000000 */
[----:B------:R-:W-:-:S02]  /*2a20*/  ISETP.GE.U32.AND.EX P5, PT, RZ, UR5, PT, P5 ;  /* 0x00000005ff007c0c */ /* 0x000fc4000bfa6150 */
[----:B------:R-:W-:Y:S01]  /*2a30*/  ISETP.GE.U32.AND.EX P2, PT, RZ, UR5, PT, P2 ;  /* 0x00000005ff007c0c */ /* 0x000fe2000bf46120 */
[----:B------:R-:W0:Y:S04]  /*2a40*/  LDS R5, [R35+0x400] ;  /* 0x0004000023057984 */ /* 0x000e280000000800 */
[----:B------:R-:W1:Y:S04]  /*2a50*/  LDS R9, [R35+0xc00] ;  /* 0x000c000023097984 */ /* 0x000e680000000800 */
        /* <DEDUP_REMOVED lines=8> */
[----:B0-----:R-:W-:Y:S01]  /*2ae0*/  @!P3 STG.E desc[UR10][R2.64+0x400], R5 ;  /* 0x000400050200b986 */ /* 0x001fe2000c10190a */
[----:B------:R-:W-:Y:S01]  /*2af0*/  ISETP.GE.U32.AND P3, PT, R4, UR4, PT ;  /* 0x0000000404007c0c */ /* 0x000fe2000bf66070 */
[----:B------:R-:W-:-:S02]  /*2b00*/  VIADD R4, R0, 0xa00 ;  /* 0x00000a0000047836 */ /* 0x000fc40000000000 */
[----:B------:R-:W0:Y:S01]  /*2b10*/  LDS R25, [R35+0x2c00] ;  /* 0x002c000023197984 */ /* 0x000e220000000800 */
[----:B------:R-:W-:-:S03]  /*2b20*/  ISETP.GE.U32.AND.EX P3, PT, RZ, UR5, PT, P3 ;  /* 0x00000005ff007c0c */ /* 0x000fc6000bf66130 */
[----:B-1----:R-:W-:Y:S01]  /*2b30*/  @!P1 STG.E desc[UR10][R2.64+0xc00], R9 ;  /* 0x000c000902009986 */ /* 0x002fe2000c10190a */
[----:B------:R-:W-:-:S03]  /*2b40*/  ISETP.GE.U32.AND P1, PT, R0, UR4, PT ;  /* 0x0000000400007c0c */ /* 0x000fc6000bf26070 */
[----:B------:R-:W1:Y:S04]  /*2b50*/  LDS R5, [R35+0x3000] ;  /* 0x0030000023057984 */ /* 0x000e680000000800 */
[----:B--2---:R-:W-:Y:S01]  /*2b60*/  @!P0 STG.E desc[UR10][R2.64+0x1400], R13 ;  /* 0x0014000d02008986 */ /* 0x004fe2000c10190a */
[----:B------:R-:W-:-:S03]  /*2b70*/  ISETP.GE.U32.AND.EX P0, PT, RZ, UR5, PT, P1 ;  /* 0x00000005ff007c0c */ /* 0x000fc6000bf06110 */
[----:B---3--:R-:W-:Y:S01]  /*2b80*/  @!P6 STG.E desc[UR10][R2.64+0x1000], R11 ;  /* 0x0010000b0200e986 */ /* 0x008fe2000c10190a */
[----:B------:R-:W-:Y:S01]  /*2b90*/  ISETP.GE.U32.AND P6, PT, R4, UR4, PT ;  /* 0x0000000404007c0c */ /* 0x000fe2000bfc6070 */
[----:B------:R-:W-:Y:S02]  /*2ba0*/  VIADD R4, R0, 0xb00 ;  /* 0x00000b0000047836 */ /* 0x000fe40000000000 */
[----:B----4-:R-:W-:Y:S01]  /*2bb0*/  @!P4 STG.E desc[UR10][R2.64+0x800], R7 ;  /* 0x000800070200c986 */ /* 0x010fe2000c10190a */
[----:B------:R-:W-:Y:S01]  /*2bc0*/  ISETP.GE.U32.AND P4, PT, R6, UR4, PT ;  /* 0x0000000406007c0c */ /* 0x000fe2000bf86070 */
[----:B------:R-:W-:Y:S01]  /*2bd0*/  VIADD R6, R0, 0xe00 ;  /* 0x00000e0000067836 */ /* 0x000fe20000000000 */
[----:B------:R-:W-:Y:S01]  /*2be0*/  ISETP.GE.U32.AND P1, PT, R4, UR4, PT ;  /* 0x0000000404007c0c */ /* 0x000fe2000bf26070 */
[----:B------:R-:W2:Y:S01]  /*2bf0*/  LDS R7, [R35+0x3400] ;  /* 0x0034000023077984 */ /* 0x000ea20000000800 */
[----:B------:R-:W-:Y:S02]  /*2c00*/  LOP3.LUT R4, R0, 0xc00, RZ, 0xfc, !PT ;  /* 0x00000c0000047812 */ /* 0x000fe400078efcff */
[----:B------:R-:W-:Y:S01]  /*2c10*/  ISETP.GE.U32.AND.EX P4, PT, RZ, UR5, PT, P4 ;  /* 0x00000005ff007c0c */ /* 0x000fe2000bf86140 */
[----:B------:R-:W3:Y:S01]  /*2c20*/  LDS R9, [R35+0x3800] ;  /* 0x0038000023097984 */ /* 0x000ee20000000800 */
[----:B------:R-:W-:-:S03]  /*2c30*/  ISETP.GE.U32.AND.EX P6, PT, RZ, UR5, PT, P6 ;  /* 0x00000005ff007c0c */ /* 0x000fc6000bfc6160 */
[----:B------:R-:W-:Y:S04]  /*2c40*/  LDS R11, [R35+0x3c00] ;  /* 0x003c0000230b7984 */ /* 0x000fe80000000800 */
[----:B------:R-:W-:Y:S04]  /*2c50*/  LDS R13, [R35+0x4000] ;  /* 0x00400000230d7984 */ /* 0x000fe80000000800 */
[----:B------:R-:W-:Y:S04]  /*2c60*/  LDS R27, [R35+0x4400] ;  /* 0x00440000231b7984 */ /* 0x000fe80000000800 */
[----:B------:R-:W4:Y:S04]  /*2c70*/  @!P0 LDS R29, [R35] ;  /* 0x00000000231d8984 */ /* 0x000f280000000800 */
[----:B-----5:R0:W-:Y:S01]  /*2c80*/  @!P5 STG.E desc[UR10][R2.64+0x1800], R15 ;  /* 0x0018000f0200d986 */ /* 0x0201e2000c10190a */
[----:B------:R-:W-:Y:S01]  /*2c90*/  ISETP.GE.U32.AND P5, PT, R4, UR4, PT ;  /* 0x0000000404007c0c */ /* 0x000fe2000bfa6070 */
[----:B------:R-:W-:-:S02]  /*2ca0*/  VIADD R4, R0, 0xd00 ;  /* 0x00000d0000047836 */ /* 0x000fc40000000000 */
[----:B------:R0:W-:Y:S01]  /*2cb0*/  @!P2 STG.E desc[UR10][R2.64+0x1c00], R17 ;  /* 0x001c00110200a986 */ /* 0x0001e2000c10190a */
[----:B------:R-:W-:Y:S02]  /*2cc0*/  ISETP.GE.U32.AND.EX P2, PT, RZ, UR5, PT, P1 ;  /* 0x00000005ff007c0c */ /* 0x000fe4000bf46110 */
[----:B------:R-:W-:Y:S01]  /*2cd0*/  ISETP.GE.U32.AND.EX P5, PT, RZ, UR5, PT, P5 ;  /* 0x00000005ff007c0c */ /* 0x000fe2000bfa6150 */
[----:B------:R0:W-:Y:S01]  /*2ce0*/  @!P3 STG.E desc[UR10][R2.64+0x2000], R19 ;  /* 0x002000130200b986 */ /* 0x0001e2000c10190a */
[----:B------:R-:W-:Y:S01]  /*2cf0*/  ISETP.GE.U32.AND P1, PT, R4, UR4, PT ;  /* 0x0000000404007c0c */ /* 0x000fe2000bf26070 */
[----:B------:R-:W-:Y:S01]  /*2d00*/  VIADD R4, R0, 0xf00 ;  /* 0x00000f0000047836 */ /* 0x000fe20000000000 */
[----:B------:R-:W-:Y:S01]  /*2d10*/  ISETP.GE.U32.AND P3, PT, R6, UR4, PT ;  /* 0x0000000406007c0c */ /* 0x000fe2000bf66070 */
[----:B------:R1:W-:Y:S01]  /*2d20*/  @!P4 STG.E desc[UR10][R2.64+0x2400], R21 ;  /* 0x002400150200c986 */ /* 0x0003e2000c10190a */
[----:B------:R-:W-:Y:S01]  /*2d30*/  VIADD R6, R0, 0x1100 ;  /* 0x0000110000067836 */ /* 0x000fe20000000000 */
[----:B------:R-:W-:-:S02]  /*2d40*/  ISETP.GE.U32.AND.EX P1, PT, RZ, UR5, PT, P1 ;  /* 0x00000005ff007c0c */ /* 0x000fc4000bf26110 */
[----:B------:R-:W-:Y:S01]  /*2d50*/  ISETP.GE.U32.AND P4, PT, R4, UR4, PT ;  /* 0x0000000404007c0c */ /* 0x000fe2000bf86070 */
[----:B------:R2:W-:Y:S01]  /*2d60*/  @!P6 STG.E desc[UR10][R2.64+0x2800], R23 ;  /* 0x002800170200e986 */ /* 0x0005e2000c10190a */
[C---:B------:R-:W-:Y:S01]  /*2d70*/  LOP3.LUT R4, R0.reuse, 0x1000, RZ, 0xfc, !PT ;  /* 0x0000100000047812 */ /* 0x040fe200078efcff */
[----:B------:R-:W-:Y:S01]  /*2d80*/  VIADD R0, R0, 0x1200 ;  /* 0x0000120000007836 */ /* 0x000fe20000000000 */
[----:B------:R-:W-:Y:S01]  /*2d90*/  ISETP.GE.U32.AND.EX P3, PT, RZ, UR5, PT, P3 ;  /* 0x00000005ff007c0c */ /* 0x000fe2000bf66130 */
[----:B0-----:R0:W-:Y:S01]  /*2da0*/  @!P2 STG.E desc[UR10][R2.64+0x2c00], R25 ;  /* 0x002c00190200a986 */ /* 0x0011e2000c10190a */
[----:B------:R-:W-:Y:S02]  /*2db0*/  ISETP.GE.U32.AND P6, PT, R4, UR4, PT ;  /* 0x0000000404007c0c */ /* 0x000fe4000bfc6070 */
[----:B------:R-:W-:Y:S01]  /*2dc0*/  ISETP.GE.U32.AND P2, PT, R6, UR4, PT ;  /* 0x0000000406007c0c */ /* 0x000fe2000bf46070 */
[----:B-1----:R0:W-:Y:S01]  /*2dd0*/  @!P5 STG.E desc[UR10][R2.64+0x3000], R5 ;  /* 0x003000050200d986 */ /* 0x0021e2000c10190a */
[----:B------:R-:W-:-:S02]  /*2de0*/  ISETP.GE.U32.AND P5, PT, R0, UR4, PT ;  /* 0x0000000400007c0c */ /* 0x000fc4000bfa6070 */
[----:B------:R-:W-:Y:S01]  /*2df0*/  ISETP.GE.U32.AND.EX P4, PT, RZ, UR5, PT, P4 ;  /* 0x00000005ff007c0c */ /* 0x000fe2000bf86140 */
[----:B--2---:R0:W-:Y:S01]  /*2e00*/  @!P1 STG.E desc[UR10][R2.64+0x3400], R7 ;  /* 0x0034000702009986 */ /* 0x0041e2000c10190a */
[----:B------:R-:W-:Y:S02]  /*2e10*/  ISETP.GE.U32.AND.EX P6, PT, RZ, UR5, PT, P6 ;  /* 0x00000005ff007c0c */ /* 0x000fe4000bfc6160 */
[----:B------:R-:W-:Y:S01]  /*2e20*/  ISETP.GE.U32.AND.EX P2, PT, RZ, UR5, PT, P2 ;  /* 0x00000005ff007c0c */ /* 0x000fe2000bf46120 */
[----:B---3--:R0:W-:Y:S01]  /*2e30*/  @!P3 STG.E desc[UR10][R2.64+0x3800], R9 ;  /* 0x003800090200b986 */ /* 0x0081e2000c10190a */
[----:B------:R-:W-:-:S03]  /*2e40*/  ISETP.GE.U32.AND.EX P5, PT, RZ, UR5, PT, P5 ;  /* 0x00000005ff007c0c */ /* 0x000fc6000bfa6150 */
[----:B----4-:R0:W-:Y:S04]  /*2e50*/  @!P0 STG.E desc[UR10][R2.64], R29 ;  /* 0x0000001d02008986 */ /* 0x0101e8000c10190a */
[----:B------:R0:W-:Y:S04]  /*2e60*/  @!P4 STG.E desc[UR10][R2.64+0x3c00], R11 ;  /* 0x003c000b0200c986 */ /* 0x0001e8000c10190a */
[----:B------:R0:W-:Y:S04]  /*2e70*/  @!P6 STG.E desc[UR10][R2.64+0x4000], R13 ;  /* 0x0040000d0200e986 */ /* 0x0001e8000c10190a */
[----:B------:R0:W-:Y:S01]  /*2e80*/  @!P2 STG.E desc[UR10][R2.64+0x4400], R27 ;  /* 0x0044001b0200a986 */ /* 0x0001e2000c10190a */
[----:B------:R-:W-:Y:S05]  /*2e90*/  @P5 EXIT ;  /* 0x000000000000594d */ /* 0x000fea0003800000 */
[----:B------:R-:W1:Y:S04]  /*2ea0*/  LDS R35, [R35+0x4800] ;  /* 0x0048000023237984 */ /* 0x000e680000000800 */
[----:B-1----:R-:W-:Y:S01]  /*2eb0*/  STG.E desc[UR10][R2.64+0x4800], R35 ;  /* 0x0048002302007986 */ /* 0x002fe2000c10190a */
[----:B------:R-:W-:Y:S05]  /*2ec0*/  EXIT ;  /* 0x000000000000794d */ /* 0x000fea0003800000 */
.L_x_221:
        /* <DEDUP_REMOVED lines=11> */
.L_x_406:


//--------------------- .text._ZN3cub18CUB_300001_SM_10006detail9transform16transform_kernelINS2_10policy_hubILb1EN4cuda3std3__45tupleIJN6thrust24THRUST_300001_SM_1000_NS17counting_iteratorIiNSA_11use_defaultESC_SC_EEEEEE10policy1000El9GetMedianNSA_6detail15normal_iteratorINSA_10device_ptrIfEEEEJSD_EEEvT0_iT1_T2_DpNS2_10kernel_argIT3_EE --------------------------
	.section	.text._ZN3cub18CUB_300001_SM_10006detail9transform16transform_kernelINS2_10policy_hubILb1EN4cuda3std3__45tupleIJN6thrust24THRUST_300001_SM_1000_NS17counting_iteratorIiNSA_11use_defaultESC_SC_EEEEEE10policy1000El9GetMedianNSA_6detail15normal_iteratorINSA_10device_ptrIfEEEEJSD_EEEvT0_iT1_T2_DpNS2_10kernel_argIT3_EE,"ax",@progbits
	.align	128
        .global         _ZN3cub18CUB_300001_SM_10006detail9transform16transform_kernelINS2_10policy_hubILb1EN4cuda3std3__45tupleIJN6thrust24THRUST_300001_SM_1000_NS17counting_iteratorIiNSA_11use_defaultESC_SC_EEEEEE10policy1000El9GetMedianNSA_6detail15normal_iteratorINSA_10device_ptrIfEEEEJSD_EEEvT0_iT1_T2_DpNS2_10kernel_argIT3_EE
        .type           _ZN3cub18CUB_300001_SM_10006detail9transform16transform_kernelINS2_10policy_hubILb1EN4cuda3std3__45tupleIJN6thrust24THRUST_300001_SM_1000_NS17counting_iteratorIiNSA_11use_defaultESC_SC_EEEEEE10policy1000El9GetMedianNSA_6detail15normal_iteratorINSA_10device_ptrIfEEEEJSD_EEEvT0_iT1_T2_DpNS2_10kernel_argIT3_EE,@function
        .size           _ZN3cub18CUB_300001_SM_10006detail9transform16transform_kernelINS2_10policy_hubILb1EN4cuda3std3__45tupleIJN6thrust24THRUST_300001_SM_1000_NS17counting_iteratorIiNSA_11use_defaultESC_SC_EEEEEE10policy1000El9GetMedianNSA_6detail15normal_iteratorINSA_10device_ptrIfEEEEJSD_EEEvT0_iT1_T2_DpNS2_10kernel_argIT3_EE,(.L_x_407 - _ZN3cub18CUB_300001_SM_10006detail9transform16transform_kernelINS2_10policy_hubILb1EN4cuda3std3__45tupleIJN6thrust24THRUST_300001_SM_1000_NS17counting_iteratorIiNSA_11use_defaultESC_SC_EEEEEE10policy1000El9GetMedianNSA_6detail15normal_iteratorINSA_10device_ptrIfEEEEJSD_EEEvT0_iT1_T2_DpNS2_10kernel_argIT3_EE)
        .other          _ZN3cub18CUB_300001_SM_10006detail9transform16transform_kernelINS2_10policy_hubILb1EN4cuda3std3__45tupleIJN6thrust24THRUST_300001_SM_1000_NS17counting_iteratorIiNSA_11use_defaultESC_SC_EEEEEE10policy1000El9GetMedianNSA_6detail15normal_iteratorINSA_10device_ptrIfEEEEJSD_EEEvT0_iT1_T2_DpNS2_10kernel_argIT3_EE,@"STO_CUDA_ENTRY STV_DEFAULT"
_ZN3cub18CUB_300001_SM_10006detail9transform16transform_kernelINS2_10policy_hubILb1EN4cuda3std3__45tupleIJN6thrust24THRUST_300001_SM_1000_NS17counting_iteratorIiNSA_11use_defaultESC_SC_EEEEEE10policy1000El9GetMedianNSA_6detail15normal_iteratorINSA_10device_ptrIfEEEEJSD_EEEvT0_iT1_T2_DpNS2_10kernel_argIT3_EE:
.text._ZN3cub18CUB_300001_SM_10006detail9transform16transform_kernelINS2_10policy_hubILb1EN4cuda3std3__45tupleIJN6thrust24THRUST_300001_SM_1000_NS17counting_iteratorIiNSA_11use_defaultESC_SC_EEEEEE10policy1000El9GetMedianNSA_6detail15normal_iteratorINSA_10device_ptrIfEEEEJSD_EEEvT0_iT1_T2_DpNS2_10kernel_argIT3_EE:
[----:B------:R-:W-:Y:S08]  /*0000*/  LDC R1, c[0x0][0x37c] ;  /* 0x0000df00ff017b82 */ /* 0x000ff00000000800 */
[----:B------:R-:W0:Y:S01]  /*0010*/  LDC R7, c[0x0][0x388] ;  /* 0x0000e200ff077b82 */ /* 0x000e220000000800 */
[----:B------:R-:W1:Y:S07]  /*0020*/  LDCU.64 UR6, c[0x0][0x380] ;  /* 0x00007000ff0677ac */ /* 0x000e6e0008000a00 */
[----:B------:R-:W2:Y:S08]  /*0030*/  S2UR UR4, SR_CTAID.X ;  /* 0x00000000000479c3 */ /* 0x000eb00000002500 */
[----:B------:R-:W3:Y:S01]  /*0040*/  LDC.64 R10, c[0x0][0x3a0] ;  /* 0x0000e800ff0a7b82 */ /* 0x000ee20000000a00 */
[----:B0-----:R-:W-:-:S04]  /*0050*/  SHF.L.U32 R3, R7, 0x7, RZ ;  /* 0x0000000707037819 */ /* 0x001fc800000006ff */
[----:B------:R-:W-:Y:S01]  /*0060*/  SHF.R.S32.HI R0, RZ, 0x1f, R3 ;  /* 0x0000001fff007819 */ /* 0x000fe20000011403 */
[----:B--2---:R-:W-:-:S04]  /*0070*/  IMAD.WIDE.U32 R8, R3, UR4, RZ ;  /* 0x0000000403087c25 */ /* 0x004fc8000f8e00ff */
[----:B------:R-:W-:Y:S01]  /*0080*/  IMAD R5, R0, UR4, RZ ;  /* 0x0000000400057c24 */ /* 0x000fe2000f8e02ff */
[C---:B-1----:R-:W-:Y:S01]  /*0090*/  IADD3 R4, P0, PT, -R8.reuse, UR6, RZ ;  /* 0x0000000608047c10 */ /* 0x042fe2000ff1e1ff */
[----:B------:R-:W0:Y:S02]  /*00a0*/  LDCU UR4, c[0x0][0x3a8] ;  /* 0x00007500ff0477ac */ /* 0x000e240008000800 */
[----:B------:R-:W-:Y:S01]  /*00b0*/  IMAD.IADD R6, R9, 0x1, R5 ;  /* 0x0000000109067824 */ /* 0x000fe200078e0205 */
[----:B---3--:R-:W-:-:S04]  /*00c0*/  LEA R2, P1, R8, R10, 0x2 ;  /* 0x0000000a08027211 */ /* 0x008fc800078210ff */
[----:B------:R-:W-:Y:S01]  /*00d0*/  IADD3.X R5, PT, PT, ~R6, UR7, RZ, P0, !PT ;  /* 0x0000000706057c10 */ /* 0x000fe200087fe5ff */
[----:B------:R-:W1:Y:S01]  /*00e0*/  LDCU.64 UR6, c[0x0][0x358] ;  /* 0x00006b00ff0677ac */ /* 0x000e620008000a00 */
[----:B------:R-:W-:-:S04]  /*00f0*/  ISETP.LT.U32.AND P0, PT, R4, R3, PT ;  /* 0x000000030400720c */ /* 0x000fc80003f01070 */
[----:B------:R-:W-:-:S04]  /*0100*/  ISETP.LT.AND.EX P0, PT, R5, R0, PT, P0 ;  /* 0x000000000500720c */ /* 0x000fc80003f01300 */
[----:B------:R-:W-:Y:S02]  /*0110*/  SEL R4, R4, R3, P0 ;  /* 0x0000000304047207 */ /* 0x000fe40000000000 */
[C---:B0-----:R-:W-:Y:S02]  /*0120*/  IADD3 R0, PT, PT, R8.reuse, UR4, RZ ;  /* 0x0000000408007c10 */ /* 0x041fe4000fffe0ff */
[----:B------:R-:W-:Y:S02]  /*0130*/  ISETP.NE.AND P0, PT, R3, R4, PT ;  /* 0x000000040300720c */ /* 0x000fe40003f05270 */
[----:B------:R-:W-:-:S11]  /*0140*/  LEA.HI.X R3, R8, R11, R6, 0x2, P1 ;  /* 0x0000000b08037211 */ /* 0x000fd600008f1406 */
[----:B-1----:R-:W-:Y:S05]  /*0150*/  @!P0 BRA `(.L_x_222) ;  /* 0x0000001800308947 */ /* 0x002fea0003800000 */
[----:B------:R-:W-:-:S13]  /*0160*/  ISETP.GE.AND P0, PT, R7, 0x1, PT ;  /* 0x000000010700780c */ /* 0x000fda0003f06270 */
[----:B------:R-:W-:Y:S05]  /*0170*/  @!P0 EXIT ;  /* 0x000000000000894d */ /* 0x000fea0003800000 */
[----:B------:R-:W0:Y:S01]  /*0180*/  LDC R9, c[0x0][0x398] ;  /* 0x0000e600ff097b82 */ /* 0x000e220000000800 */
[----:B------:R-:W1:Y:S01]  /*0190*/  S2R R5, SR_TID.X ;  /* 0x0000000000057919 */ /* 0x000e620000002100 */
[C---:B0-----:R-:W-:Y:S02]  /*01a0*/  ISETP.GE.AND P0, PT, R9.reuse, 0x2, PT ;  /* 0x000000020900780c */ /* 0x041fe40003f06270 */
[----:B------:R-:W-:-:S04]  /*01b0*/  LEA.HI R6, R9, R9, RZ, 0x1 ;  /* 0x0000000909067211 */ /* 0x000fc800078f08ff */
[----:B------:R-:W-:-:S07]  /*01c0*/  SHF.R.S32.HI R6, RZ, 0x1, R6 ;  /* 0x00000001ff067819 */ /* 0x000fce0000011406 */
[----:B-1----:R-:W-:Y:S05]  /*01d0*/  @!P0 BRA `(.L_x_223) ;  /* 0x0000000000ac8947 */ /* 0x002fea0003800000 */
[----:B------:R-:W-:-:S07]  /*01e0*/  IMAD.MOV.U32 R10, RZ, RZ, RZ ;  /* 0x000000ffff0a7224 */ /* 0x000fce00078e00ff */
.L_x_230:
[----:B------:R-:W-:Y:S01]  /*01f0*/  LEA R15, R10, R5, 0x7 ;  /* 0x000000050a0f7211 */ /* 0x000fe200078e38ff */
[----:B------:R-:W-:Y:S03]  /*0200*/  BSSY.RECONVERGENT B0, `(.L_x_224) ;  /* 0x0000023000007945 */ /* 0x000fe60003800200 */
[----:B------:R-:W-:-:S13]  /*0210*/  ISETP.GE.AND P0, PT, R15, R4, PT ;  /* 0x000000040f00720c */ /* 0x000fda0003f06270 */
[----:B0-----:R-:W-:Y:S05]  /*0220*/  @P0 BRA `(.L_x_225) ;  /* 0x0000000000800947 */ /* 0x001fea0003800000 */
[----:B------:R-:W0:Y:S01]  /*0230*/  LDC.64 R8, c[0x0][0x390] ;  /* 0x0000e400ff087b82 */ /* 0x000e220000000a00 */
[----:B------:R-:W1:Y:S01]  /*0240*/  LDCU UR4, c[0x0][0x398] ;  /* 0x00007300ff0477ac */ /* 0x000e620008000800 */
[----:B------:R-:W-:Y:S02]  /*0250*/  IMAD.IADD R7, R0, 0x1, R15 ;  /* 0x0000000100077824 */ /* 0x000fe400078e020f */
[----:B------:R-:W-:Y:S02]  /*0260*/  HFMA2 R11, -RZ, RZ, 0, 5.9604644775390625e-08 ;  /* 0x00000001ff0b7431 */ /* 0x000fe400000001ff */
[----:B-1----:R-:W-:-:S04]  /*0270*/  IMAD R7, R7, UR4, RZ ;  /* 0x0000000407077c24 */ /* 0x002fc8000f8e02ff */
[----:B0-----:R-:W-:-:S07]  /*0280*/  IMAD.WIDE R8, R7, 0x4, R8 ;  /* 0x0000000407087825 */ /* 0x001fce00078e0208 */
.L_x_229:
[C---:B0-----:R-:W-:Y:S01]  /*0290*/  IMAD.WIDE.U32 R12, R11.reuse, 0x4, R8 ;  /* 0x000000040b0c7825 */ /* 0x041fe200078e0008 */
[----:B------:R-:W0:Y:S04]  /*02a0*/  LDCU UR4, c[0x0][0x398] ;  /* 0x00007300ff0477ac */ /* 0x000e280008000800 */
[----:B------:R1:W5:Y:S01]  /*02b0*/  LDG.E R17, desc[UR6][R12.64] ;  /* 0x000000060c117981 */ /* 0x000362000c1e1900 */
[----:B------:R-:W-:Y:S01]  /*02c0*/  IMAD.MOV.U32 R7, RZ, RZ, R11 ;  /* 0x000000ffff077224 */ /* 0x000fe200078e000b */
[----:B------:R-:W-:Y:S01]  /*02d0*/  IADD3 R11, PT, PT, R11, 0x1, RZ ;  /* 0x000000010b0b7810 */ /* 0x000fe20007ffe0ff */
[----:B------:R-:W-:Y:S03]  /*02e0*/  BSSY.RECONVERGENT B1, `(.L_x_226) ;  /* 0x000000c000017945 */ /* 0x000fe60003800200 */
[----:B01----:R-:W-:-:S13]  /*02f0*/  ISETP.NE.AND P1, PT, R11, UR4, PT ;  /* 0x000000040b007c0c */ /* 0x003fda000bf25270 */
.L_x_228:
[----:B------:R-:W-:-:S04]  /*0300*/  VIADD R19, R7, 0xffffffff ;  /* 0xffffffff07137836 */ /* 0x000fc80000000000 */
[----:B------:R-:W-:-:S05]  /*0310*/  IMAD.WIDE.U32 R12, R19, 0x4, R8 ;  /* 0x00000004130c7825 */ /* 0x000fca00078e0008 */
[----:B------:R-:W2:Y:S02]  /*0320*/  LDG.E R14, desc[UR6][R12.64] ;  /* 0x000000060c0e7981 */ /* 0x000ea4000c1e1900 */
[----:B--2--5:R-:W-:-:S13]  /*0330*/  FSETP.GT.AND P0, PT, R14, R17, PT ;  /* 0x000000110e00720b */ /* 0x024fda0003f04000 */
[----:B------:R-:W-:Y:S05]  /*0340*/  @!P0 BRA `(.L_x_227) ;  /* 0x0000000000148947 */ /* 0x000fea0003800000 */
[----:B------:R0:W-:Y:S01]  /*0350*/  STG.E desc[UR6][R12.64+0x4], R14 ;  /* 0x0000040e0c007986 */ /* 0x0001e2000c101906 */
[----:B------:R-:W-:Y:S02]  /*0360*/  ISETP.GT.AND P0, PT, R7, 0x1, PT ;  /* 0x000000010700780c */ /* 0x000fe40003f04270 */
[----:B------:R-:W-:-:S11]  /*0370*/  MOV R7, R19 ;  /* 0x0000001300077202 */ /* 0x000fd60000000f00 */
[----:B0-----:R-:W-:Y:S05]  /*0380*/  @P0 BRA `(.L_x_228) ;  /* 0xfffffffc00dc0947 */ /* 0x001fea000383ffff */
[----:B------:R-:W-:-:S07]  /*0390*/  IMAD.MOV.U32 R7, RZ, RZ, RZ ;  /* 0x000000ffff077224 */ /* 0x000fce00078e00ff */
.L_x_227:
[----:B------:R-:W-:Y:S05]  /*03a0*/  BSYNC.RECONVERGENT B1 ;  /* 0x0000000000017941 */ /* 0x000fea0003800200 */
.L_x_226:
[----:B------:R-:W-:-:S05]  /*03b0*/  IMAD.WIDE R12, R7, 0x4, R8 ;  /* 0x00000004070c7825 */ /* 0x000fca00078e0208 */
[----:B------:R0:W-:Y:S01]  /*03c0*/  STG.E desc[UR6][R12.64], R17 ;  /* 0x000000110c007986 */ /* 0x0001e2000c101906 */
[----:B------:R-:W-:Y:S05]  /*03d0*/  @P1 BRA `(.L_x_229) ;  /* 0xfffffffc00ac1947 */ /* 0x000fea000383ffff */
[----:B0-----:R-:W-:-:S04]  /*03e0*/  LEA R12, P0, R6, R8, 0x2 ;  /* 0x00000008060c7211 */ /* 0x001fc800078010ff */
[----:B------:R-:W-:-:S06]  /*03f0*/  IADD3.X R13, PT, PT, RZ, R9, RZ, P0, !PT ;  /* 0x00000009ff0d7210 */ /* 0x000fcc00007fe4ff */
[----:B------:R-:W2:Y:S01]  /*0400*/  LDG.E R13, desc[UR6][R12.64] ;  /* 0x000000060c0d7981 */ /* 0x000ea2000c1e1900 */
[----:B------:R-:W-:-:S05]  /*0410*/  IMAD.WIDE R8, R15, 0x4, R2 ;  /* 0x000000040f087825 */ /* 0x000fca00078e0202 */
[----:B--2---:R0:W-:Y:S02]  /*0420*/  STG.E desc[UR6][R8.64], R13 ;  /* 0x0000000d08007986 */ /* 0x0041e4000c101906 */
.L_x_225:
[----:B------:R-:W-:Y:S05]  /*0430*/  BSYNC.RECONVERGENT B0 ;  /* 0x0000000000007941 */ /* 0x000fea0003800200 */
.L_x_224:
[----:B------:R-:W1:Y:S01]  /*0440*/  LDCU UR4, c[0x0][0x388] ;  /* 0x00007100ff0477ac */ /* 0x000e620008000800 */
[----:B------:R-:W-:-:S05]  /*0450*/  VIADD R10, R10, 0x1 ;  /* 0x000000010a0a7836 */ /* 0x000fca0000000000 */
[----:B-1----:R-:W-:-:S13]  /*0460*/  ISETP.NE.AND P0, PT, R10, UR4, PT ;  /* 0x000000040a007c0c */ /* 0x002fda000bf05270 */
[----:B------:R-:W-:Y:S05]  /*0470*/  @!P0 EXIT ;  /* 0x000000000000894d */ /* 0x000fea0003800000 */
[----:B------:R-:W-:Y:S05]  /*0480*/  BRA `(.L_x_230) ;  /* 0xfffffffc00587947 */ /* 0x000fea000383ffff */
.L_x_223:
[C---:B------:R-:W-:Y:S01]  /*0490*/  ISETP.GE.U32.AND P0, PT, R7.reuse, 0x4, PT ;  /* 0x000000040700780c */ /* 0x040fe20003f06070 */
[----:B------:R-:W-:Y:S01]  /*04a0*/  HFMA2 R8, -RZ, RZ, 0, 0 ;  /* 0x00000000ff087431 */ /* 0x000fe200000001ff */
[----:B------:R-:W-:-:S11]  /*04b0*/  LOP3.LUT R16, R7, 0x3, RZ, 0xc0, !PT ;  /* 0x0000000307107812 */ /* 0x000fd600078ec0ff */
[----:B------:R-:W-:Y:S05]  /*04c0*/  @!P0 BRA `(.L_x_231) ;  /* 0x00000014000c8947 */ /* 0x000fea0003800000 */
[----:B------:R-:W-:-:S13]  /*04d0*/  ISETP.GE.AND P0, PT, R5, R4, PT ;  /* 0x000000040500720c */ /* 0x000fda0003f06270 */
[----:B------:R-:W0:Y:S01]  /*04e0*/  @!P0 LDC.64 R12, c[0x0][0x390] ;  /* 0x0000e400ff0c8b82 */ /* 0x000e220000000a00 */
[----:B------:R-:W-:-:S04]  /*04f0*/  @!P0 IMAD.IADD R8, R0, 0x1, R5 ;  /* 0x0000000100088824 */ /* 0x000fc800078e0205 */
[----:B------:R-:W-:-:S04]  /*0500*/  @!P0 IMAD R11, R8, R9, R6 ;  /* 0x00000009080b8224 */ /* 0x000fc800078e0206 */
[----:B0-----:R-:W-:-:S05]  /*0510*/  @!P0 IMAD.WIDE R12, R11, 0x4, R12 ;  /* 0x000000040b0c8825 */ /* 0x001fca00078e020c */
[----:B------:R-:W2:Y:S01]  /*0520*/  @!P0 LDG.E R17, desc[UR6][R12.64] ;  /* 0x000000060c118981 */ /* 0x000ea2000c1e1900 */
[----:B------:R-:W-:-:S04]  /*0530*/  IADD3 R11, PT, PT, R5, 0x80, RZ ;  /* 0x00000080050b7810 */ /* 0x000fc80007ffe0ff */
[----:B------:R-:W-:-:S13]  /*0540*/  ISETP.GE.AND P1, PT, R11, R4, PT ;  /* 0x000000040b00720c */ /* 0x000fda0003f26270 */
[----:B------:R-:W0:Y:S01]  /*0550*/  @!P1 LDC.64 R14, c[0x0][0x390] ;  /* 0x0000e400ff0e9b82 */ /* 0x000e220000000a00 */
[----:B------:R-:W-:-:S04]  /*0560*/  @!P1 IMAD.IADD R11, R0, 0x1, R11 ;  /* 0x00000001000b9824 */ /* 0x000fc800078e020b */
[----:B------:R-:W-:Y:S02]  /*0570*/  @!P1 IMAD R19, R11, R9, R6 ;  /* 0x000000090b139224 */ /* 0x000fe400078e0206 */
[----:B------:R-:W-:-:S04]  /*0580*/  IMAD.WIDE R10, R5, 0x4, R2 ;  /* 0x00000004050a7825 */ /* 0x000fc800078e0202 */
[----:B0-----:R-:W-:Y:S01]  /*0590*/  @!P1 IMAD.WIDE R14, R19, 0x4, R14 ;  /* 0x00000004130e9825 */ /* 0x001fe200078e020e */
[----:B------:R-:W-:Y:S01]  /*05a0*/  IADD3 R19, PT, PT, R5, 0x100, RZ ;  /* 0x0000010005137810 */ /* 0x000fe20007ffe0ff */
[----:B--2---:R0:W-:Y:S04]  /*05b0*/  @!P0 STG.E desc[UR6][R10.64], R17 ;  /* 0x000000110a008986 */ /* 0x0041e8000c101906 */
[----:B------:R-:W2:Y:S01]  /*05c0*/  @!P1 LDG.E R15, desc[UR6][R14.64] ;  /* 0x000000060e0f9981 */ /* 0x000ea2000c1e1900 */
[----:B------:R-:W-:-:S13]  /*05d0*/  ISETP.GE.AND P0, PT, R19, R4, PT ;  /* 0x000000041300720c */ /* 0x000fda0003f06270 */
[----:B------:R-:W1:Y:S01]  /*05e0*/  @!P0 LDC.64 R12, c[0x0][0x390] ;  /* 0x0000e400ff0c8b82 */ /* 0x000e620000000a00 */
[----:B------:R-:W-:-:S04]  /*05f0*/  @!P0 IMAD.IADD R19, R0, 0x1, R19 ;  /* 0x0000000100138824 */ /* 0x000fc800078e0213 */
[----:B------:R-:W-:-:S04]  /*0600*/  @!P0 IMAD R19, R19, R9, R6 ;  /* 0x0000000913138224 */ /* 0x000fc800078e0206 */
[----:B-1----:R-:W-:Y:S01]  /*0610*/  @!P0 IMAD.WIDE R12, R19, 0x4, R12 ;  /* 0x00000004130c8825 */ /* 0x002fe200078e020c */
[----:B--2---:R0:W-:Y:S05]  /*0620*/  @!P1 STG.E desc[UR6][R10.64+0x200], R15 ;  /* 0x0002000f0a009986 */ /* 0x0041ea000c101906 */
[----:B------:R-:W2:Y:S01]  /*0630*/  @!P0 LDG.E R13, desc[UR6][R12.64] ;  /* 0x000000060c0d8981 */ /* 0x000ea2000c1e1900 */
[----:B------:R-:W-:Y:S01]  /*0640*/  IADD3 R19, PT, PT, R5, 0x180, RZ ;  /* 0x0000018005137810 */ /* 0x000fe20007ffe0ff */
[----:B------:R-:W-:Y:S01]  /*0650*/  BSSY.RECONVERGENT B0, `(.L_x_232) ;  /* 0x000000c000007945 */ /* 0x000fe20003800200 */
[----:B------:R-:W-:-:S04]  /*0660*/  LOP3.LUT R8, R7, 0x7ffffffc, RZ, 0xc0, !PT ;  /* 0x7ffffffc07087812 */ /* 0x000fc800078ec0ff */
[----:B------:R-:W-:Y:S01]  /*0670*/  ISETP.NE.AND P1, PT, R8, 0x4, PT ;  /* 0x000000040800780c */ /* 0x000fe20003f25270 */
[----:B--2---:R0:W-:Y:S01]  /*0680*/  @!P0 STG.E desc[UR6][R10.64+0x400], R13 ;  /* 0x0004000d0a008986 */ /* 0x0041e2000c101906 */
[----:B------:R-:W-:-:S13]  /*0690*/  ISETP.GE.AND P0, PT, R19, R4, PT ;  /* 0x000000041300720c */ /* 0x000fda0003f06270 */
[----:B0-----:R-:W-:Y:S05]  /*06a0*/  @P0 BRA `(.L_x_233) ;  /* 0x0000000000180947 */ /* 0x001fea0003800000 */
[----:B------:R-:W0:Y:S01]  /*06b0*/  LDC.64 R12, c[0x0][0x390] ;  /* 0x0000e400ff0c7b82 */ /* 0x000e220000000a00 */
[----:B------:R-:W-:-:S04]  /*06c0*/  IMAD.IADD R19, R0, 0x1, R19 ;  /* 0x0000000100137824 */ /* 0x000fc800078e0213 */
[----:B------:R-:W-:-:S04]  /*06d0*/  IMAD R19, R19, R9, R6 ;  /* 0x0000000913137224 */ /* 0x000fc800078e0206 */
[----:B0-----:R-:W-:-:S06]  /*06e0*/  IMAD.WIDE R12, R19, 0x4, R12 ;  /* 0x00000004130c7825 */ /* 0x001fcc00078e020c */
[----:B------:R-:W2:Y:S04]  /*06f0*/  LDG.E R13, desc[UR6][R12.64] ;  /* 0x000000060c0d7981 */ /* 0x000ea8000c1e1900 */
[----:B--2---:R0:W-:Y:S02]  /*0700*/  STG.E desc[UR6][R10.64+0x600], R13 ;  /* 0x0006000d0a007986 */ /* 0x0041e4000c101906 */
.L_x_233:
[----:B------:R-:W-:Y:S05]  /*0710*/  BSYNC.RECONVERGENT B0 ;  /* 0x0000000000007941 */ /* 0x000fea0003800200 */
.L_x_232:
[----:B------:R-:W-:Y:S05]  /*0720*/  @!P1 BRA `(.L_x_231) ;  /* 0x0000001000749947 */ /* 0x000fea0003800000 */
[----:B------:R-:W-:-:S04]  /*0730*/  MOV R7, 0x4 ;  /* 0x0000000400077802 */ /* 0x000fc80000000f00 */
[----:B------:R-:W-:-:S13]  /*0740*/  ISETP.GE.AND P0, PT, R7, R8, PT ;  /* 0x000000080700720c */ /* 0x000fda0003f06270 */
[----:B------:R-:W-:Y:S05]  /*0750*/  @P0 BRA `(.L_x_234) ;  /* 0x0000000c00c80947 */ /* 0x000fea0003800000 */
[----:B------:R-:W-:Y:S01]  /*0760*/  IMAD.IADD R9, R8, 0x1, -R7 ;  /* 0x0000000108097824 */ /* 0x000fe200078e0a07 */
[----:B------:R-:W-:-:S04]  /*0770*/  PLOP3.LUT P0, PT, PT, PT, PT, 0x80, 0x8 ;  /* 0x000000000008781c */ /* 0x000fc80003f0f070 */
[----:B------:R-:W-:-:S13]  /*0780*/  ISETP.GT.AND P1, PT, R9, 0xc, PT ;  /* 0x0000000c0900780c */ /* 0x000fda0003f24270 */
[----:B------:R-:W-:Y:S05]  /*0790*/  @!P1 BRA `(.L_x_235) ;  /* 0x0000000800649947 */ /* 0x000fea0003800000 */
[----:B------:R-:W-:Y:S02]  /*07a0*/  PLOP3.LUT P0, PT, PT, PT, PT, 0x8, 0x80 ;  /* 0x000000000080781c */ /* 0x000fe40003f0e170 */
[----:B------:R-:W-:-:S11]  /*07b0*/  IADD3 R12, PT, PT, R8, -0xc, RZ ;  /* 0xfffffff4080c7810 */ /* 0x000fd60007ffe0ff */
.L_x_236:
[----:B------:R-:W-:-:S04]  /*07c0*/  LEA R9, R7, R5, 0x7 ;  /* 0x0000000507097211 */ /* 0x000fc800078e38ff */
[----:B------:R-:W-:-:S13]  /*07d0*/  ISETP.GE.AND P2, PT, R9, R4, PT ;  /* 0x000000040900720c */ /* 0x000fda0003f46270 */
[----:B0-----:R-:W0:Y:S01]  /*07e0*/  @!P2 LDC R10, c[0x0][0x398] ;  /* 0x0000e600ff0aab82 */ /* 0x001e220000000800 */
[----:B------:R-:W-:-:S07]  /*07f0*/  @!P2 IMAD.IADD R11, R0, 0x1, R9 ;  /* 0x00000001000ba824 */ /* 0x000fce00078e0209 */
[----:B------:R-:W1:Y:S01]  /*0800*/  @!P2 LDC.64 R18, c[0x0][0x390] ;  /* 0x0000e400ff12ab82 */ /* 0x000e620000000a00 */
[----:B0-----:R-:W-:-:S04]  /*0810*/  @!P2 IMAD R11, R11, R10, R6 ;  /* 0x0000000a0b0ba224 */ /* 0x001fc800078e0206 */
[----:B-1----:R-:W-:-:S05]  /*0820*/  @!P2 IMAD.WIDE R18, R11, 0x4, R18 ;  /* 0x000000040b12a825 */ /* 0x002fca00078e0212 */
[----:B------:R-:W2:Y:S01]  /*0830*/  @!P2 LDG.E R13, desc[UR6][R18.64] ;  /* 0x00000006120da981 */ /* 0x000ea2000c1e1900 */
[----:B------:R-:W-:-:S04]  /*0840*/  IADD3 R11, PT, PT, R9, 0x80, RZ ;  /* 0x00000080090b7810 */ /* 0x000fc80007ffe0ff */
[----:B------:R-:W-:-:S13]  /*0850*/  ISETP.GE.AND P1, PT, R11, R4, PT ;  /* 0x000000040b00720c */ /* 0x000fda0003f26270 */
[----:B------:R-:W0:Y:S01]  /*0860*/  @!P1 LDC R21, c[0x0][0x398] ;  /* 0x0000e600ff159b82 */ /* 0x000e220000000800 */
[----:B------:R-:W-:-:S07]  /*0870*/  @!P1 IADD3 R11, PT, PT, R0, R11, RZ ;  /* 0x0000000b000b9210 */ /* 0x000fce0007ffe0ff */
[----:B------:R-:W1:Y:S01]  /*0880*/  @!P1 LDC.64 R14, c[0x0][0x390] ;  /* 0x0000e400ff0e9b82 */ /* 0x000e620000000a00 */
[----:B0-----:R-:W-:Y:S02]  /*0890*/  @!P1 IMAD R21, R11, R21, R6 ;  /* 0x000000150b159224 */ /* 0x001fe400078e0206 */
[----:B------:R-:W-:-:S04]  /*08a0*/  IMAD.WIDE R10, R9, 0x4, R2 ;  /* 0x00000004090a7825 */ /* 0x000fc800078e0202 */
[----:B-1----:R-:W-:Y:S01]  /*08b0*/  @!P1 IMAD.WIDE R20, R21, 0x4, R14 ;  /* 0x0000000415149825 */ /* 0x002fe200078e020e */
[----:B--2---:R0:W-:Y:S04]  /*08c0*/  @!P2 STG.E desc[UR6][R10.64], R13 ;  /* 0x0000000d0a00a986 */ /* 0x0041e8000c101906 */
[----:B------:R-:W2:Y:S01]  /*08d0*/  @!P1 LDG.E R17, desc[UR6][R20.64] ;  /* 0x0000000614119981 */ /* 0x000ea2000c1e1900 */
[----:B------:R-:W-:-:S05]  /*08e0*/  VIADD R19, R9, 0x100 ;  /* 0x0000010009137836 */ /* 0x000fca0000000000 */
[----:B------:R-:W-:-:S13]  /*08f0*/  ISETP.GE.AND P2, PT, R19, R4, PT ;  /* 0x000000041300720c */ /* 0x000fda0003f46270 */
[----:B------:R-:W1:Y:S01]  /*0900*/  @!P2 LDC R18, c[0x0][0x398] ;  /* 0x0000e600ff12ab82 */ /* 0x000e620000000800 */
[----:B------:R-:W-:-:S07]  /*0910*/  @!P2 IADD3 R19, PT, PT, R0, R19, RZ ;  /* 0x000000130013a210 */ /* 0x000fce0007ffe0ff */
[----:B------:R-:W3:Y:S01]  /*0920*/  @!P2 LDC.64 R14, c[0x0][0x390] ;  /* 0x0000e400ff0eab82 */ /* 0x000ee20000000a00 */
[----:B-1----:R-:W-:-:S04]  /*0930*/  @!P2 IMAD R19, R19, R18, R6 ;  /* 0x000000121313a224 */ /* 0x002fc800078e0206 */
[----:B---3--:R-:W-:Y:S01]  /*0940*/  @!P2 IMAD.WIDE R18, R19, 0x4, R14 ;  /* 0x000000041312a825 */ /* 0x008fe200078e020e */
[----:B--2---:R1:W-:Y:S05]  /*0950*/  @!P1 STG.E desc[UR6][R10.64+0x200], R17 ;  /* 0x000200110a009986 */ /* 0x0043ea000c101906 */
[----:B------:R-:W2:Y:S01]  /*0960*/  @!P2 LDG.E R19, desc[UR6][R18.64] ;  /* 0x000000061213a981 */ /* 0x000ea2000c1e1900 */
[----:B0-----:R-:W-:-:S04]  /*0970*/  IADD3 R13, PT, PT, R9, 0x180, RZ ;  /* 0x00000180090d7810 */ /* 0x001fc80007ffe0ff */
[----:B------:R-:W-:-:S13]  /*0980*/  ISETP.GE.AND P1, PT, R13, R4, PT ;  /* 0x000000040d00720c */ /* 0x000fda0003f26270 */
[----:B------:R-:W0:Y:S01]  /*0990*/  @!P1 LDC R20, c[0x0][0x398] ;  /* 0x0000e600ff149b82 */ /* 0x000e220000000800 */
[----:B------:R-:W-:-:S07]  /*09a0*/  @!P1 IMAD.IADD R13, R0, 0x1, R13 ;  /* 0x00000001000d9824 */ /* 0x000fce00078e020d */
[----:B------:R-:W3:Y:S01]  /*09b0*/  @!P1 LDC.64 R14, c[0x0][0x390] ;  /* 0x0000e400ff0e9b82 */ /* 0x000ee20000000a00 */
[----:B0-----:R-:W-:-:S04]  /*09c0*/  @!P1 IMAD R13, R13, R20, R6 ;  /* 0x000000140d0d9224 */ /* 0x001fc800078e0206 */
[----:B---3--:R-:W-:Y:S01]  /*09d0*/  @!P1 IMAD.WIDE R20, R13, 0x4, R14 ;  /* 0x000000040d149825 */ /* 0x008fe200078e020e */
[----:B--2---:R0:W-:Y:S05]  /*09e0*/  @!P2 STG.E desc[UR6][R10.64+0x400], R19 ;  /* 0x000400130a00a986 */ /* 0x0041ea000c101906 */
[----:B------:R-:W2:Y:S01]  /*09f0*/  @!P1 LDG.E R21, desc[UR6][R20.64] ;  /* 0x0000000614159981 */ /* 0x000ea2000c1e1900 */
[----:B-1----:R-:W-:-:S04]  /*0a00*/  IADD3 R17, PT, PT, R9, 0x200, RZ ;  /* 0x0000020009117810 */ /* 0x002fc80007ffe0ff */
        /* <DEDUP_REMOVED lines=8> */
[----:B------:R-:W-:-:S05]  /*0a90*/  VIADD R13, R9, 0x280 ;  /* 0x00000280090d7836 */ /* 0x000fca0000000000 */
[----:B------:R-:W-:-:S13]  /*0aa0*/  ISETP.GE.AND P1, PT, R13, R4, PT ;  /* 0x000000040d00720c */ /* 0x000fda0003f26270 */
[----:B------:R-:W3:Y:S01]  /*0ab0*/  @!P1 LDC R14, c[0x0][0x398] ;  /* 0x0000e600ff0e9b82 */ /* 0x000ee20000000800 */
[----:B------:R-:W-:-:S07]  /*0ac0*/  @!P1 IADD3 R13, PT, PT, R0, R13, RZ ;  /* 0x0000000d000d9210 */ /* 0x000fce0007ffe0ff */
[----:B0-----:R-:W0:Y:S01]  /*0ad0*/  @!P1 LDC.64 R18, c[0x0][0x390] ;  /* 0x0000e400ff129b82 */ /* 0x001e220000000a00 */
[----:B---3--:R-:W-:Y:S02]  /*0ae0*/  @!P1 IMAD R13, R13, R14, R6 ;  /* 0x0000000e0d0d9224 */ /* 0x008fe400078e0206 */
[----:B------:R-:W-:-:S04]  /*0af0*/  IMAD.WIDE R14, R17, 0x4, R2 ;  /* 0x00000004110e7825 */ /* 0x000fc800078e0202 */
[----:B0-----:R-:W-:Y:S01]  /*0b00*/  @!P1 IMAD.WIDE R18, R13, 0x4, R18 ;  /* 0x000000040d129825 */ /* 0x001fe200078e0212 */
[----:B--2---:R0:W-:Y:S04]  /*0b10*/  @!P2 STG.E desc[UR6][R14.64], R23 ;  /* 0x000000170e00a986 */ /* 0x0041e8000c101906 */
[----:B------:R-:W2:Y:S01]  /*0b20*/  @!P1 LDG.E R13, desc[UR6][R18.64] ;  /* 0x00000006120d9981 */ /* 0x000ea2000c1e1900 */
[----:B------:R-:W-:-:S04]  /*0b30*/  IADD3 R17, PT, PT, R9, 0x300, RZ ;  /* 0x0000030009117810 */ /* 0x000fc80007ffe0ff */
[----:B------:R-:W-:-:S13]  /*0b40*/  ISETP.GE.AND P2, PT, R17, R4, PT ;  /* 0x000000041100720c */ /* 0x000fda0003f46270 */
[----:B------:R-:W3:Y:S01]  /*0b50*/  @!P2 LDC R20, c[0x0][0x398] ;  /* 0x0000e600ff14ab82 */ /* 0x000ee20000000800 */
[----:B------:R-:W-:-:S07]  /*0b60*/  @!P2 IMAD.IADD R17, R0, 0x1, R17 ;  /* 0x000000010011a824 */ /* 0x000fce00078e0211 */
[----:B-1----:R-:W1:Y:S01]  /*0b70*/  @!P2 LDC.64 R10, c[0x0][0x390] ;  /* 0x0000e400ff0aab82 */ /* 0x002e620000000a00 */
[----:B---3--:R-:W-:-:S04]  /*0b80*/  @!P2 IMAD R17, R17, R20, R6 ;  /* 0x000000141111a224 */ /* 0x008fc800078e0206 */
[----:B-1----:R-:W-:Y:S01]  /*0b90*/  @!P2 IMAD.WIDE R20, R17, 0x4, R10 ;  /* 0x000000041114a825 */ /* 0x002fe200078e020a */
[----:B--2---:R1:W-:Y:S04]  /*0ba0*/  @!P1 STG.E desc[UR6][R14.64+0x200], R13 ;  /* 0x0002000d0e009986 */ /* 0x0043e8000c101906 */
[----:B------:R-:W2:Y:S01]  /*0bb0*/  @!P2 LDG.E R17, desc[UR6][R20.64] ;  /* 0x000000061411a981 */ /* 0x000ea2000c1e1900 */
[----:B0-----:R-:W-:-:S04]  /*0bc0*/  IADD3 R23, PT, PT, R9, 0x380, RZ ;  /* 0x0000038009177810 */ /* 0x001fc80007ffe0ff */
[----:B------:R-:W-:-:S13]  /*0bd0*/  ISETP.GE.AND P1, PT, R23, R4, PT ;  /* 0x000000041700720c */ /* 0x000fda0003f26270 */
[----:B------:R-:W0:Y:S01]  /*0be0*/  @!P1 LDC R18, c[0x0][0x398] ;  /* 0x0000e600ff129b82 */ /* 0x000e220000000800 */
[----:B------:R-:W-:-:S07]  /*0bf0*/  @!P1 IADD3 R19, PT, PT, R0, R23, RZ ;  /* 0x0000001700139210 */ /* 0x000fce0007ffe0ff */
[----:B------:R-:W3:Y:S01]  /*0c00*/  @!P1 LDC.64 R10, c[0x0][0x390] ;  /* 0x0000e400ff0a9b82 */ /* 0x000ee20000000a00 */
[----:B0-----:R-:W-:-:S04]  /*0c10*/  @!P1 IMAD R19, R19, R18, R6 ;  /* 0x0000001213139224 */ /* 0x001fc800078e0206 */
[----:B---3--:R-:W-:Y:S01]  /*0c20*/  @!P1 IMAD.WIDE R18, R19, 0x4, R10 ;  /* 0x0000000413129825 */ /* 0x008fe200078e020a */
[----:B--2---:R0:W-:Y:S04]  /*0c30*/  @!P2 STG.E desc[UR6][R14.64+0x400], R17 ;  /* 0x000400110e00a986 */ /* 0x0041e8000c101906 */
[----:B------:R-:W2:Y:S01]  /*0c40*/  @!P1 LDG.E R23, desc[UR6][R18.64] ;  /* 0x0000000612179981 */ /* 0x000ea2000c1e1900 */
[----:B------:R-:W-:-:S05]  /*0c50*/  VIADD R25, R9, 0x400 ;  /* 0x0000040009197836 */ /* 0x000fca0000000000 */
[----:B------:R-:W-:-:S13]  /*0c60*/  ISETP.GE.AND P2, PT, R25, R4, PT ;  /* 0x000000041900720c */ /* 0x000fda0003f46270 */
[----:B------:R-:W3:Y:S01]  /*0c70*/  @!P2 LDC R20, c[0x0][0x398] ;  /* 0x0000e600ff14ab82 */ /* 0x000ee20000000800 */
[----:B-1----:R-:W-:-:S07]  /*0c80*/  @!P2 IADD3 R13, PT, PT, R0, R25, RZ ;  /* 0x00000019000da210 */ /* 0x002fce0007ffe0ff */
[----:B------:R-:W1:Y:S01]  /*0c90*/  @!P2 LDC.64 R10, c[0x0][0x390] ;  /* 0x0000e400ff0aab82 */ /* 0x000e620000000a00 */
[----:B---3--:R-:W-:-:S04]  /*0ca0*/  @!P2 IMAD R13, R13, R20, R6 ;  /* 0x000000140d0da224 */ /* 0x008fc800078e0206 */
[----:B-1----:R-:W-:Y:S01]  /*0cb0*/  @!P2 IMAD.WIDE R20, R13, 0x4, R10 ;  /* 0x000000040d14a825 */ /* 0x002fe200078e020a */
[----:B--2---:R1:W-:Y:S04]  /*0cc0*/  @!P1 STG.E desc[UR6][R14.64+0x600], R23 ;  /* 0x000600170e009986 */ /* 0x0043e8000c101906 */
[----:B------:R-:W2:Y:S01]  /*0cd0*/  @!P2 LDG.E R13, desc[UR6][R20.64] ;  /* 0x00000006140da981 */ /* 0x000ea2000c1e1900 */
[----:B------:R-:W-:-:S04]  /*0ce0*/  IADD3 R11, PT, PT, R9, 0x480, RZ ;  /* 0x00000480090b7810 */ /* 0x000fc80007ffe0ff */
[----:B------:R-:W-:-:S13]  /*0cf0*/  ISETP.GE.AND P1, PT, R11, R4, PT ;  /* 0x000000040b00720c */ /* 0x000fda0003f26270 */
[----:B0-----:R-:W0:Y:S01]  /*0d00*/  @!P1 LDC R17, c[0x0][0x398] ;  /* 0x0000e600ff119b82 */ /* 0x001e220000000800 */
[----:B------:R-:W-:-:S07]  /*0d10*/  @!P1 IMAD.IADD R11, R0, 0x1, R11 ;  /* 0x00000001000b9824 */ /* 0x000fce00078e020b */
[----:B------:R-:W3:Y:S01]  /*0d20*/  @!P1 LDC.64 R18, c[0x0][0x390] ;  /* 0x0000e400ff129b82 */ /* 0x000ee20000000a00 */
[----:B0-----:R-:W-:Y:S02]  /*0d30*/  @!P1 IMAD R17, R11, R17, R6 ;  /* 0x000000110b119224 */ /* 0x001fe400078e0206 */
[----:B------:R-:W-:-:S04]  /*0d40*/  IMAD.WIDE R10, R25, 0x4, R2 ;  /* 0x00000004190a7825 */ /* 0x000fc800078e0202 */
[----:B---3--:R-:W-:Y:S01]  /*0d50*/  @!P1 IMAD.WIDE R18, R17, 0x4, R18 ;  /* 0x0000000411129825 */ /* 0x008fe200078e0212 */
[----:B--2---:R0:W-:Y:S04]  /*0d60*/  @!P2 STG.E desc[UR6][R10.64], R13 ;  /* 0x0000000d0a00a986 */ /* 0x0041e8000c101906 */
[----:B------:R-:W2:Y:S01]  /*0d70*/  @!P1 LDG.E R17, desc[UR6][R18.64] ;  /* 0x0000000612119981 */ /* 0x000ea2000c1e1900 */
[----:B------:R-:W-:-:S04]  /*0d80*/  IADD3 R21, PT, PT, R9, 0x500, RZ ;  /* 0x0000050009157810 */ /* 0x000fc80007ffe0ff */
[----:B------:R-:W-:-:S13]  /*0d90*/  ISETP.GE.AND P2, PT, R21, R4, PT ;  /* 0x000000041500720c */ /* 0x000fda0003f46270 */
[----:B------:R-:W3:Y:S01]  /*0da0*/  @!P2 LDC R20, c[0x0][0x398] ;  /* 0x0000e600ff14ab82 */ /* 0x000ee20000000800 */
[----:B------:R-:W-:-:S07]  /*0db0*/  @!P2 IADD3 R21, PT, PT, R0, R21, RZ ;  /* 0x000000150015a210 */ /* 0x000fce0007ffe0ff */
[----:B-1----:R-:W1:Y:S01]  /*0dc0*/  @!P2 LDC.64 R14, c[0x0][0x390] ;  /* 0x0000e400ff0eab82 */ /* 0x002e620000000a00 */
[----:B---3--:R-:W-:-:S04]  /*0dd0*/  @!P2 IMAD R21, R21, R20, R6 ;  /* 0x000000141515a224 */ /* 0x008fc800078e0206 */
[----:B-1----:R-:W-:Y:S01]  /*0de0*/  @!P2 IMAD.WIDE R20, R21, 0x4, R14 ;  /* 0x000000041514a825 */ /* 0x002fe200078e020e */
[----:B--2---:R1:W-:Y:S04]  /*0df0*/  @!P1 STG.E desc[UR6][R10.64+0x200], R17 ;  /* 0x000200110a009986 */ /* 0x0043e8000c101906 */
[----:B------:R-:W2:Y:S01]  /*0e00*/  @!P2 LDG.E R23, desc[UR6][R20.64] ;  /* 0x000000061417a981 */ /* 0x000ea2000c1e1900 */
[----:B0-----:R-:W-:-:S05]  /*0e10*/  VIADD R13, R9, 0x580 ;  /* 0x00000580090d7836 */ /* 0x001fca0000000000 */
        /* <DEDUP_REMOVED lines=8> */
[----:B------:R-:W-:-:S04]  /*0ea0*/  IADD3 R25, PT, PT, R9, 0x600, RZ ;  /* 0x0000060009197810 */ /* 0x000fc80007ffe0ff */
[----:B------:R-:W-:-:S13]  /*0eb0*/  ISETP.GE.AND P2, PT, R25, R4, PT ;  /* 0x000000041900720c */ /* 0x000fda0003f46270 */
[----:B------:R-:W3:Y:S01]  /*0ec0*/  @!P2 LDC R20, c[0x0][0x398] ;  /* 0x0000e600ff14ab82 */ /* 0x000ee20000000800 */
[----:B-1----:R-:W-:-:S07]  /*0ed0*/  @!P2 IMAD.IADD R17, R0, 0x1, R25 ;  /* 0x000000010011a824 */ /* 0x002fce00078e0219 */
        /* <DEDUP_REMOVED lines=8> */
[----:B------:R-:W-:-:S07]  /*0f60*/  @!P1 IADD3 R15, PT, PT, R0, R15, RZ ;  /* 0x0000000f000f9210 */ /* 0x000fce0007ffe0ff */
[----:B------:R-:W3:Y:S01]  /*0f70*/  @!P1 LDC.64 R18, c[0x0][0x390] ;  /* 0x0000e400ff129b82 */ /* 0x000ee20000000a00 */
[----:B0-----:R-:W-:Y:S02]  /*0f80*/  @!P1 IMAD R23, R15, R23, R6 ;  /* 0x000000170f179224 */ /* 0x001fe400078e0206 */
[----:B------:R-:W-:-:S04]  /*0f90*/  IMAD.WIDE R14, R25, 0x4, R2 ;  /* 0x00000004190e7825 */ /* 0x000fc800078e0202 */
[----:B---3--:R-:W-:Y:S01]  /*0fa0*/  @!P1 IMAD.WIDE R18, R23, 0x4, R18 ;  /* 0x0000000417129825 */ /* 0x008fe200078e0212 */
[----:B--2---:R2:W-:Y:S05]  /*0fb0*/  @!P2 STG.E desc[UR6][R14.64], R17 ;  /* 0x000000110e00a986 */ /* 0x0045ea000c101906 */
[----:B------:R-:W3:Y:S01]  /*0fc0*/  @!P1 LDG.E R19, desc[UR6][R18.64] ;  /* 0x0000000612139981 */ /* 0x000ee2000c1e1900 */
[----:B-1----:R-:W-:-:S05]  /*0fd0*/  VIADD R13, R9, 0x700 ;  /* 0x00000700090d7836 */ /* 0x002fca0000000000 */
[----:B------:R-:W-:-:S13]  /*0fe0*/  ISETP.GE.AND P2, PT, R13, R4, PT ;  /* 0x000000040d00720c */ /* 0x000fda0003f46270 */
[----:B------:R-:W0:Y:S01]  /*0ff0*/  @!P2 LDC R20, c[0x0][0x398] ;  /* 0x0000e600ff14ab82 */ /* 0x000e220000000800 */
[----:B------:R-:W-:-:S07]  /*1000*/  @!P2 IADD3 R13, PT, PT, R0, R13, RZ ;  /* 0x0000000d000da210 */ /* 0x000fce0007ffe0ff */
[----:B------:R-:W1:Y:S01]  /*1010*/  @!P2 LDC.64 R10, c[0x0][0x390] ;  /* 0x0000e400ff0aab82 */ /* 0x000e620000000a00 */
[----:B0-----:R-:W-:-:S04]  /*1020*/  @!P2 IMAD R13, R13, R20, R6 ;  /* 0x000000140d0da224 */ /* 0x001fc800078e0206 */
[----:B-1----:R-:W-:Y:S01]  /*1030*/  @!P2 IMAD.WIDE R20, R13, 0x4, R10 ;  /* 0x000000040d14a825 */ /* 0x002fe200078e020a */
[----:B---3--:R2:W-:Y:S05]  /*1040*/  @!P1 STG.E desc[UR6][R14.64+0x200], R19 ;  /* 0x000200130e009986 */ /* 0x0085ea000c101906 */
[----:B------:R-:W3:Y:S01]  /*1050*/  @!P2 LDG.E R21, desc[UR6][R20.64] ;  /* 0x000000061415a981 */ /* 0x000ee2000c1e1900 */
[----:B------:R-:W-:-:S04]  /*1060*/  IADD3 R9, PT, PT, R9, 0x780, RZ ;  /* 0x0000078009097810 */ /* 0x000fc80007ffe0ff */
[----:B------:R-:W-:-:S13]  /*1070*/  ISETP.GE.AND P1, PT, R9, R4, PT ;  /* 0x000000040900720c */ /* 0x000fda0003f26270 */
[----:B------:R-:W0:Y:S01]  /*1080*/  @!P1 LDC R13, c[0x0][0x398] ;  /* 0x0000e600ff0d9b82 */ /* 0x000e220000000800 */
[----:B------:R-:W-:-:S07]  /*1090*/  @!P1 IMAD.IADD R9, R0, 0x1, R9 ;  /* 0x0000000100099824 */ /* 0x000fce00078e0209 */
[----:B------:R-:W1:Y:S01]  /*10a0*/  @!P1 LDC.64 R10, c[0x0][0x390] ;  /* 0x0000e400ff0a9b82 */ /* 0x000e620000000a00 */
[----:B0-----:R-:W-:-:S04]  /*10b0*/  @!P1 IMAD R9, R9, R13, R6 ;  /* 0x0000000d09099224 */ /* 0x001fc800078e0206 */
[----:B-1----:R-:W-:Y:S01]  /*10c0*/  @!P1 IMAD.WIDE R10, R9, 0x4, R10 ;  /* 0x00000004090a9825 */ /* 0x002fe200078e020a */
[----:B---3--:R2:W-:Y:S05]  /*10d0*/  @!P2 STG.E desc[UR6][R14.64+0x400], R21 ;  /* 0x000400150e00a986 */ /* 0x0085ea000c101906 */
[----:B------:R-:W3:Y:S01]  /*10e0*/  @!P1 LDG.E R11, desc[UR6][R10.64] ;  /* 0x000000060a0b9981 */ /* 0x000ee2000c1e1900 */
[----:B------:R-:W-:-:S03]  /*10f0*/  IADD3 R7, PT, PT, R7, 0x10, RZ ;  /* 0x0000001007077810 */ /* 0x000fc60007ffe0ff */
[----:B---3--:R2:W-:Y:S01]  /*1100*/  @!P1 STG.E desc[UR6][R14.64+0x600], R11 ;  /* 0x0006000b0e009986 */ /* 0x0085e2000c101906 */
[----:B------:R-:W-:-:S13]  /*1110*/  ISETP.GE.AND P1, PT, R7, R12, PT ;  /* 0x0000000c0700720c */ /* 0x000fda0003f26270 */
[----:B--2---:R-:W-:Y:S05]  /*1120*/  @!P1 BRA `(.L_x_236) ;  /* 0xfffffff400a49947 */ /* 0x004fea000383ffff */
.L_x_235:
[----:B------:R-:W-:-:S04]  /*1130*/  IADD3 R9, PT, PT, R8, -R7, RZ ;  /* 0x8000000708097210 */ /* 0x000fc80007ffe0ff */
[----:B------:R-:W-:-:S13]  /*1140*/  ISETP.GT.AND P1, PT, R9, 0x4, PT ;  /* 0x000000040900780c */ /* 0x000fda0003f24270 */
[----:B------:R-:W-:Y:S05]  /*1150*/  @!P1 BRA `(.L_x_237) ;  /* 0x0000000400409947 */ /* 0x000fea0003800000 */
[----:B------:R-:W-:-:S05]  /*1160*/  IMAD R9, R7, 0x80, R5 ;  /* 0x0000008007097824 */ /* 0x000fca00078e0205 */
[----:B------:R-:W-:-:S13]  /*1170*/  ISETP.GE.AND P0, PT, R9, R4, PT ;  /* 0x000000040900720c */ /* 0x000fda0003f06270 */
[----:B0-----:R-:W0:Y:S01]  /*1180*/  @!P0 LDC R10, c[0x0][0x398] ;  /* 0x0000e600ff0a8b82 */ /* 0x001e220000000800 */
[----:B------:R-:W-:-:S07]  /*1190*/  @!P0 IADD3 R11, PT, PT, R0, R9, RZ ;  /* 0x00000009000b8210 */ /* 0x000fce0007ffe0ff */
[----:B------:R-:W1:Y:S01]  /*11a0*/  @!P0 LDC.64 R14, c[0x0][0x390] ;  /* 0x0000e400ff0e8b82 */ /* 0x000e620000000a00 */
[----:B0-----:R-:W-:-:S04]  /*11b0*/  @!P0 IMAD R11, R11, R10, R6 ;  /* 0x0000000a0b0b8224 */ /* 0x001fc800078e0206 */
[----:B-1----:R-:W-:-:S06]  /*11c0*/  @!P0 IMAD.WIDE R14, R11, 0x4, R14 ;  /* 0x000000040b0e8825 */ /* 0x002fcc00078e020e */
[----:B------:R-:W2:Y:S01]  /*11d0*/  @!P0 LDG.E R15, desc[UR6][R14.64] ;  /* 0x000000060e0f8981 */ /* 0x000ea2000c1e1900 */
[----:B------:R-:W-:-:S04]  /*11e0*/  IADD3 R11, PT, PT, R9, 0x80, RZ ;  /* 0x00000080090b7810 */ /* 0x000fc80007ffe0ff */
[----:B------:R-:W-:-:S13]  /*11f0*/  ISETP.GE.AND P1, PT, R11, R4, PT ;  /* 0x000000040b00720c */ /* 0x000fda0003f26270 */
[----:B------:R-:W0:Y:S01]  /*1200*/  @!P1 LDC R19, c[0x0][0x398] ;  /* 0x0000e600ff139b82 */ /* 0x000e220000000800 */
[----:B------:R-:W-:-:S07]  /*1210*/  @!P1 IMAD.IADD R11, R0, 0x1, R11 ;  /* 0x00000001000b9824 */ /* 0x000fce00078e020b */
[----:B------:R-:W1:Y:S01]  /*1220*/  @!P1 LDC.64 R12, c[0x0][0x390] ;  /* 0x0000e400ff0c9b82 */ /* 0x000e620000000a00 */
[----:B0-----:R-:W-:Y:S02]  /*1230*/  @!P1 IMAD R19, R11, R19, R6 ;  /* 0x000000130b139224 */ /* 0x001fe400078e0206 */
[----:B------:R-:W-:-:S04]  /*1240*/  IMAD.WIDE R10, R9, 0x4, R2 ;  /* 0x00000004090a7825 */ /* 0x000fc800078e0202 */
[----:B-1----:R-:W-:Y:S01]  /*1250*/  @!P1 IMAD.WIDE R18, R19, 0x4, R12 ;  /* 0x0000000413129825 */ /* 0x002fe200078e020c */
[----:B--2---:R-:W-:Y:S04]  /*1260*/  @!P0 STG.E desc[UR6][R10.64], R15 ;  /* 0x0000000f0a008986 */ /* 0x004fe8000c101906 */
[----:B------:R-:W2:Y:S01]  /*1270*/  @!P1 LDG.E R17, desc[UR6][R18.64] ;  /* 0x0000000612119981 */ /* 0x000ea2000c1e1900 */
[----:B------:R-:W-:-:S04]  /*1280*/  IADD3 R21, PT, PT, R9, 0x100, RZ ;  /* 0x0000010009157810 */ /* 0x000fc80007ffe0ff */
[----:B------:R-:W-:-:S13]  /*1290*/  ISETP.GE.AND P0, PT, R21, R4, PT ;  /* 0x000000041500720c */ /* 0x000fda0003f06270 */
[----:B------:R-:W0:Y:S01]  /*12a0*/  @!P0 LDC R14, c[0x0][0x398] ;  /* 0x0000e600ff0e8b82 */ /* 0x000e220000000800 */
[----:B------:R-:W-:-:S07]  /*12b0*/  @!P0 IADD3 R21, PT, PT, R0, R21, RZ ;  /* 0x0000001500158210 */ /* 0x000fce0007ffe0ff */
[----:B------:R-:W1:Y:S01]  /*12c0*/  @!P0 LDC.64 R12, c[0x0][0x390] ;  /* 0x0000e400ff0c8b82 */ /* 0x000e620000000a00 */
[----:B0-----:R-:W-:-:S04]  /*12d0*/  @!P0 IMAD R21, R21, R14, R6 ;  /* 0x0000000e15158224 */ /* 0x001fc800078e0206 */
        /* <DEDUP_REMOVED lines=10> */
[----:B------:R-:W-:Y:S01]  /*1380*/  IADD3 R14, PT, PT, R7, 0x4, RZ ;  /* 0x00000004070e7810 */ /* 0x000fe20007ffe0ff */
[----:B--2---:R-:W-:Y:S04]  /*1390*/  @!P0 STG.E desc[UR6][R10.64+0x400], R23 ;  /* 0x000400170a008986 */ /* 0x004fe8000c101906 */
[----:B------:R-:W2:Y:S01]  /*13a0*/  @!P1 LDG.E R9, desc[UR6][R18.64] ;  /* 0x0000000612099981 */ /* 0x000ea2000c1e1900 */
[----:B------:R-:W-:-:S05]  /*13b0*/  IMAD R7, R14, 0x80, R5 ;  /* 0x000000800e077824 */ /* 0x000fca00078e0205 */
[----:B------:R-:W-:-:S13]  /*13c0*/  ISETP.GE.AND P0, PT, R7, R4, PT ;  /* 0x000000040700720c */ /* 0x000fda0003f06270 */
[----:B0-----:R-:W0:Y:S01]  /*13d0*/  @!P0 LDC R17, c[0x0][0x398] ;  /* 0x0000e600ff118b82 */ /* 0x001e220000000800 */
[----:B------:R-:W-:-:S07]  /*13e0*/  @!P0 IADD3 R15, PT, PT, R0, R7, RZ ;  /* 0x00000007000f8210 */ /* 0x000fce0007ffe0ff */
[----:B------:R-:W1:Y:S01]  /*13f0*/  @!P0 LDC.64 R12, c[0x0][0x390] ;  /* 0x0000e400ff0c8b82 */ /* 0x000e620000000a00 */
[----:B0-----:R-:W-:-:S04]  /*1400*/  @!P0 IMAD R15, R15, R17, R6 ;  /* 0x000000110f0f8224 */ /* 0x001fc800078e0206 */
[----:B-1----:R-:W-:Y:S01]  /*1410*/  @!P0 IMAD.WIDE R20, R15, 0x4, R12 ;  /* 0x000000040f148825 */ /* 0x002fe200078e020c */
[----:B--2---:R0:W-:Y:S05]  /*1420*/  @!P1 STG.E desc[UR6][R10.64+0x600], R9 ;  /* 0x000600090a009986 */ /* 0x0041ea000c101906 */
[----:B------:R-:W2:Y:S01]  /*1430*/  @!P0 LDG.E R21, desc[UR6][R20.64] ;  /* 0x0000000614158981 */ /* 0x000ea2000c1e1900 */
[----:B------:R-:W-:-:S04]  /*1440*/  IADD3 R13, PT, PT, R7, 0x80, RZ ;  /* 0x00000080070d7810 */ /* 0x000fc80007ffe0ff */
[----:B------:R-:W-:-:S13]  /*1450*/  ISETP.GE.AND P1, PT, R13, R4, PT ;  /* 0x000000040d00720c */ /* 0x000fda0003f26270 */
[----:B------:R-:W1:Y:S01]  /*1460*/  @!P1 LDC R15, c[0x0][0x398] ;  /* 0x0000e600ff0f9b82 */ /* 0x000e620000000800 */
[----:B------:R-:W-:-:S07]  /*1470*/  @!P1 IMAD.IADD R13, R0, 0x1, R13 ;  /* 0x00000001000d9824 */ /* 0x000fce00078e020d */
[----:B------:R-:W3:Y:S01]  /*1480*/  @!P1 LDC.64 R18, c[0x0][0x390] ;  /* 0x0000e400ff129b82 */ /* 0x000ee20000000a00 */
[----:B-1----:R-:W-:Y:S02]  /*1490*/  @!P1 IMAD R15, R13, R15, R6 ;  /* 0x0000000f0d0f9224 */ /* 0x002fe400078e0206 */
[----:B------:R-:W-:-:S04]  /*14a0*/  IMAD.WIDE R12, R7, 0x4, R2 ;  /* 0x00000004070c7825 */ /* 0x000fc800078e0202 */
[----:B---3--:R-:W-:Y:S01]  /*14b0*/  @!P1 IMAD.WIDE R18, R15, 0x4, R18 ;  /* 0x000000040f129825 */ /* 0x008fe200078e0212 */
[----:B--2---:R1:W-:Y:S05]  /*14c0*/  @!P0 STG.E desc[UR6][R12.64], R21 ;  /* 0x000000150c008986 */ /* 0x0043ea000c101906 */
        /* <DEDUP_REMOVED lines=8> */
[----:B--2---:R1:W-:Y:S05]  /*1550*/  @!P1 STG.E desc[UR6][R12.64+0x200], R19 ;  /* 0x000200130c009986 */ /* 0x0043ea000c101906 */
[----:B------:R-:W2:Y:S01]  /*1560*/  @!P0 LDG.E R11, desc[UR6][R10.64] ;  /* 0x000000060a0b8981 */ /* 0x000ea2000c1e1900 */
[----:B------:R-:W-:Y:S01]  /*1570*/  VIADD R7, R7, 0x180 ;  /* 0x0000018007077836 */ /* 0x000fe20000000000 */
[----:B------:R-:W-:Y:S04]  /*1580*/  BSSY.RECONVERGENT B0, `(.L_x_238) ;  /* 0x000000c000007945 */ /* 0x000fe80003800200 */
[----:B------:R-:W-:Y:S01]  /*1590*/  ISETP.GE.AND P1, PT, R7, R4, PT ;  /* 0x000000040700720c */ /* 0x000fe20003f26270 */
[----:B--2---:R1:W-:Y:S01]  /*15a0*/  @!P0 STG.E desc[UR6][R12.64+0x400], R11 ;  /* 0x0004000b0c008986 */ /* 0x0043e2000c101906 */
[----:B------:R-:W-:-:S11]  /*15b0*/  PLOP3.LUT P0, PT, PT, PT, PT, 0x8, 0x80 ;  /* 0x000000000080781c */ /* 0x000fd60003f0e170 */
[----:B------:R-:W-:Y:S05]  /*15c0*/  @P1 BRA `(.L_x_239) ;  /* 0x00000000001c1947 */ /* 0x000fea0003800000 */
[----:B-1----:R-:W0:Y:S01]  /*15d0*/  LDC.64 R10, c[0x0][0x390] ;  /* 0x0000e400ff0a7b82 */ /* 0x002e220000000a00 */
[----:B------:R-:W1:Y:S01]  /*15e0*/  LDCU UR4, c[0x0][0x398] ;  /* 0x00007300ff0477ac */ /* 0x000e620008000800 */
[----:B------:R-:W-:-:S05]  /*15f0*/  IADD3 R7, PT, PT, R0, R7, RZ ;  /* 0x0000000700077210 */ /* 0x000fca0007ffe0ff */
[----:B-1----:R-:W-:-:S04]  /*1600*/  IMAD R7, R7, UR4, R6 ;  /* 0x0000000407077c24 */ /* 0x002fc8000f8e0206 */
[----:B0-----:R-:W-:-:S06]  /*1610*/  IMAD.WIDE R10, R7, 0x4, R10 ;  /* 0x00000004070a7825 */ /* 0x001fcc00078e020a */
[----:B------:R-:W2:Y:S04]  /*1620*/  LDG.E R11, desc[UR6][R10.64] ;  /* 0x000000060a0b7981 */ /* 0x000ea8000c1e1900 */
[----:B--2---:R0:W-:Y:S02]  /*1630*/  STG.E desc[UR6][R12.64+0x600], R11 ;  /* 0x0006000b0c007986 */ /* 0x0041e4000c101906 */
.L_x_239:
[----:B------:R-:W-:Y:S05]  /*1640*/  BSYNC.RECONVERGENT B0 ;  /* 0x0000000000007941 */ /* 0x000fea0003800200 */
.L_x_238:
[----:B------:R-:W-:-:S07]  /*1650*/  IADD3 R7, PT, PT, R14, 0x4, RZ ;  /* 0x000000040e077810 */ /* 0x000fce0007ffe0ff */
.L_x_237:
[----:B------:R-:W-:-:S13]  /*1660*/  ISETP.EQ.AND P1, PT, R7, R8, PT ;  /* 0x000000080700720c */ /* 0x000fda0003f22270 */
[----:B------:R-:W-:Y:S05]  /*1670*/  @!P0 BRA P1, `(.L_x_231) ;  /* 0x0000000000a08947 */ /* 0x000fea0000800000 */
.L_x_234:
[----:B------:R-:W-:-:S05]  /*1680*/  IMAD R9, R7, 0x80, R5 ;  /* 0x0000008007097824 */ /* 0x000fca00078e0205 */
[----:B------:R-:W-:-:S13]  /*1690*/  ISETP.GE.AND P0, PT, R9, R4, PT ;  /* 0x000000040900720c */ /* 0x000fda0003f06270 */
[----:B0-2---:R-:W0:Y:S01]  /*16a0*/  @!P0 LDC R10, c[0x0][0x398] ;  /* 0x0000e600ff0a8b82 */ /* 0x005e220000000800 */
[----:B-1----:R-:W-:-:S07]  /*16b0*/  @!P0 IADD3 R11, PT, PT, R0, R9, RZ ;  /* 0x00000009000b8210 */ /* 0x002fce0007ffe0ff */
[----:B------:R-:W1:Y:S01]  /*16c0*/  @!P0 LDC.64 R14, c[0x0][0x390] ;  /* 0x0000e400ff0e8b82 */ /* 0x000e620000000a00 */
[----:B0-----:R-:W-:-:S04]  /*16d0*/  @!P0 IMAD R11, R11, R10, R6 ;  /* 0x0000000a0b0b8224 */ /* 0x001fc800078e0206 */
[----:B-1----:R-:W-:-:S05]  /*16e0*/  @!P0 IMAD.WIDE R14, R11, 0x4, R14 ;  /* 0x000000040b0e8825 */ /* 0x002fca00078e020e */
        /* <DEDUP_REMOVED lines=9> */
[----:B--2---:R0:W-:Y:S05]  /*1780*/  @!P0 STG.E desc[UR6][R10.64], R17 ;  /* 0x000000110a008986 */ /* 0x0041ea000c101906 */
[----:B------:R-:W2:Y:S01]  /*1790*/  @!P1 LDG.E R19, desc[UR6][R18.64] ;  /* 0x0000000612139981 */ /* 0x000ea2000c1e1900 */
[----:B------:R-:W-:-:S04]  /*17a0*/  IADD3 R15, PT, PT, R9, 0x100, RZ ;  /* 0x00000100090f7810 */ /* 0x000fc80007ffe0ff */
[----:B------:R-:W-:-:S13]  /*17b0*/  ISETP.GE.AND P0, PT, R15, R4, PT ;  /* 0x000000040f00720c */ /* 0x000fda0003f06270 */
[----:B------:R-:W1:Y:S01]  /*17c0*/  @!P0 LDC R14, c[0x0][0x398] ;  /* 0x0000e600ff0e8b82 */ /* 0x000e620000000800 */
[----:B------:R-:W-:-:S07]  /*17d0*/  @!P0 IADD3 R15, PT, PT, R0, R15, RZ ;  /* 0x0000000f000f8210 */ /* 0x000fce0007ffe0ff */
[----:B------:R-:W3:Y:S01]  /*17e0*/  @!P0 LDC.64 R12, c[0x0][0x390] ;  /* 0x0000e400ff0c8b82 */ /* 0x000ee20000000a00 */
[----:B-1----:R-:W-:-:S04]  /*17f0*/  @!P0 IMAD R15, R15, R14, R6 ;  /* 0x0000000e0f0f8224 */ /* 0x002fc800078e0206 */
[----:B---3--:R-:W-:Y:S01]  /*1800*/  @!P0 IMAD.WIDE R14, R15, 0x4, R12 ;  /* 0x000000040f0e8825 */ /* 0x008fe200078e020c */
[----:B--2---:R2:W-:Y:S05]  /*1810*/  @!P1 STG.E desc[UR6][R10.64+0x200], R19 ;  /* 0x000200130a009986 */ /* 0x0045ea000c101906 */
[----:B------:R-:W3:Y:S01]  /*1820*/  @!P0 LDG.E R15, desc[UR6][R14.64] ;  /* 0x000000060e0f8981 */ /* 0x000ee2000c1e1900 */
[----:B------:R-:W-:-:S05]  /*1830*/  VIADD R9, R9, 0x180 ;  /* 0x0000018009097836 */ /* 0x000fca0000000000 */
[----:B------:R-:W-:-:S13]  /*1840*/  ISETP.GE.AND P1, PT, R9, R4, PT ;  /* 0x000000040900720c */ /* 0x000fda0003f26270 */
[----:B0-----:R-:W0:Y:S01]  /*1850*/  @!P1 LDC R17, c[0x0][0x398] ;  /* 0x0000e600ff119b82 */ /* 0x001e220000000800 */
[----:B------:R-:W-:-:S07]  /*1860*/  @!P1 IADD3 R9, PT, PT, R0, R9, RZ ;  /* 0x0000000900099210 */ /* 0x000fce0007ffe0ff */
[----:B------:R-:W1:Y:S01]  /*1870*/  @!P1 LDC.64 R12, c[0x0][0x390] ;  /* 0x0000e400ff0c9b82 */ /* 0x000e620000000a00 */
[----:B0-----:R-:W-:-:S04]  /*1880*/  @!P1 IMAD R9, R9, R17, R6 ;  /* 0x0000001109099224 */ /* 0x001fc800078e0206 */
[----:B-1----:R-:W-:Y:S01]  /*1890*/  @!P1 IMAD.WIDE R12, R9, 0x4, R12 ;  /* 0x00000004090c9825 */ /* 0x002fe200078e020c */
[----:B---3--:R2:W-:Y:S05]  /*18a0*/  @!P0 STG.E desc[UR6][R10.64+0x400], R15 ;  /* 0x0004000f0a008986 */ /* 0x0085ea000c101906 */
[----:B------:R-:W3:Y:S01]  /*18b0*/  @!P1 LDG.E R13, desc[UR6][R12.64] ;  /* 0x000000060c0d9981 */ /* 0x000ee2000c1e1900 */
[----:B------:R-:W-:-:S04]  /*18c0*/  IADD3 R7, PT, PT, R7, 0x4, RZ ;  /* 0x0000000407077810 */ /* 0x000fc80007ffe0ff */
[----:B------:R-:W-:Y:S01]  /*18d0*/  ISETP.NE.AND P0, PT, R7, R8, PT ;  /* 0x000000080700720c */ /* 0x000fe20003f05270 */
[----:B---3--:R2:W-:-:S12]  /*18e0*/  @!P1 STG.E desc[UR6][R10.64+0x600], R13 ;  /* 0x0006000d0a009986 */ /* 0x0085d8000c101906 */
[----:B------:R-:W-:Y:S05]  /*18f0*/  @P0 BRA `(.L_x_234) ;  /* 0xfffffffc00600947 */ /* 0x000fea000383ffff */
.L_x_231:
[----:B------:R-:W-:-:S13]  /*1900*/  ISETP.NE.AND P0, PT, R16, RZ, PT ;  /* 0x000000ff1000720c */ /* 0x000fda0003f05270 */
[----:B------:R-:W-:Y:S05]  /*1910*/  @!P0 EXIT ;  /* 0x000000000000894d */ /* 0x000fea0003800000 */
[----:B------:R-:W-:-:S05]  /*1920*/  UMOV UR4, URZ ;  /* 0x000000ff00047c82 */ /* 0x000fca0008000000 */
.L_x_240:
[----:B012---:R-:W-:-:S05]  /*1930*/  IMAD R13, R8, 0x80, R5 ;  /* 0x00000080080d7824 */ /* 0x007fca00078e0205 */
[----:B------:R-:W-:-:S13]  /*1940*/  ISETP.GE.AND P0, PT, R13, R4, PT ;  /* 0x000000040d00720c */ /* 0x000fda0003f06270 */
[----:B------:R-:W0:Y:S01]  /*1950*/  @!P0 LDC R9, c[0x0][0x398] ;  /* 0x0000e600ff098b82 */ /* 0x000e220000000800 */
[----:B------:R-:W-:-:S07]  /*1960*/  @!P0 IADD3 R7, PT, PT, R0, R13, RZ ;  /* 0x0000000d00078210 */ /* 0x000fce0007ffe0ff */
[----:B------:R-:W1:Y:S01]  /*1970*/  @!P0 LDC.64 R10, c[0x0][0x390] ;  /* 0x0000e400ff0a8b82 */ /* 0x000e620000000a00 */
[----:B0-----:R-:W-:-:S04]  /*1980*/  @!P0 IMAD R7, R7, R9, R6 ;  /* 0x0000000907078224 */ /* 0x001fc800078e0206 */
[----:B-1----:R-:W-:-:S06]  /*1990*/  @!P0 IMAD.WIDE R10, R7, 0x4, R10 ;  /* 0x00000004070a8825 */ /* 0x002fcc00078e020a */
[----:B------:R-:W2:Y:S01]  /*19a0*/  @!P0 LDG.E R11, desc[UR6][R10.64] ;  /* 0x000000060a0b8981 */ /* 0x000ea2000c1e1900 */
[----:B------:R-:W-:Y:S01]  /*19b0*/  @!P0 IMAD.WIDE R12, R13, 0x4, R2 ;  /* 0x000000040d0c8825 */ /* 0x000fe200078e0202 */
[----:B------:R-:W-:Y:S01]  /*19c0*/  UIADD3 UR4, UPT, UPT, UR4, 0x1, URZ ;  /* 0x0000000104047890 */ /* 0x000fe2000fffe0ff */
[----:B------:R-:W-:-:S03]  /*19d0*/  IADD3 R8, PT, PT, R8, 0x1, RZ ;  /* 0x0000000108087810 */ /* 0x000fc60007ffe0ff */
[----:B--2---:R3:W-:Y:S02]  /*19e0*/  @!P0 STG.E desc[UR6][R12.64], R11 ;  /* 0x0000000b0c008986 */ /* 0x0047e4000c101906 */
[----:B------:R-:W-:-:S13]  /*19f0*/  ISETP.NE.AND P0, PT, R16, UR4, PT ;  /* 0x0000000410007c0c */ /* 0x000fda000bf05270 */
[----:B---3--:R-:W-:Y:S05]  /*1a00*/  @P0 BRA `(.L_x_240) ;  /* 0xfffffffc00c80947 */ /* 0x008fea000383ffff */
[----:B------:R-:W-:Y:S05]  /*1a10*/  EXIT ;  /* 0x000000000000794d */ /* 0x000fea0003800000 */
.L_x_222:
        /* <DEDUP_REMOVED lines=8> */
[----:B------:R-:W0:Y:S01]  /*1aa0*/  LDCU.64 UR4, c[0x0][0x390] ;  /* 0x00007200ff0477ac */ /* 0x000e220008000a00 */
[----:B------:R-:W-:Y:S01]  /*1ab0*/  IMAD.MOV.U32 R9, RZ, RZ, RZ ;  /* 0x000000ffff097224 */ /* 0x000fe200078e00ff */
[----:B0-----:R-:W-:-:S04]  /*1ac0*/  UIADD3 UR4, UP0, UPT, UR4, 0x4, URZ ;  /* 0x0000000404047890 */ /* 0x001fc8000ff1e0ff */
[----:B------:R-:W-:-:S12]  /*1ad0*/  UIADD3.X UR5, UPT, UPT, URZ, UR5, URZ, UP0, !UPT ;  /* 0x00000005ff057290 */ /* 0x000fd800087fe4ff */
.L_x_247:
[----:B01----:R-:W0:Y:S01]  /*1ae0*/  LDC.64 R12, c[0x0][0x390] ;  /* 0x0000e400ff0c7b82 */ /* 0x003e220000000a00 */
[----:B------:R-:W1:Y:S01]  /*1af0*/  LDCU UR8, c[0x0][0x398] ;  /* 0x00007300ff0877ac */ /* 0x000e620008000800 */
[----:B------:R-:W-:Y:S01]  /*1b00*/  LEA R11, R9, R4, 0x7 ;  /* 0x00000004090b7211 */ /* 0x000fe200078e38ff */
[----:B------:R-:W-:Y:S01]  /*1b10*/  IMAD.U32 R6, RZ, RZ, UR4 ;  /* 0x00000004ff067e24 */ /* 0x000fe2000f8e00ff */
[----:B------:R-:W-:Y:S01]  /*1b20*/  MOV R7, UR5 ;  /* 0x0000000500077c02 */ /* 0x000fe20008000f00 */
[----:B------:R-:W-:Y:S01]  /*1b30*/  HFMA2 R15, -RZ, RZ, 0, 5.9604644775390625e-08 ;  /* 0x00000001ff0f7431 */ /* 0x000fe200000001ff */
[----:B------:R-:W-:-:S05]  /*1b40*/  IADD3 R8, PT, PT, R0, R11, RZ ;  /* 0x0000000b00087210 */ /* 0x000fca0007ffe0ff */
[----:B-1----:R-:W-:-:S04]  /*1b50*/  IMAD R17, R8, UR8, RZ ;  /* 0x0000000808117c24 */ /* 0x002fc8000f8e02ff */
[----:B------:R-:W-:-:S04]  /*1b60*/  IMAD.WIDE R6, R17, 0x4, R6 ;  /* 0x0000000411067825 */ /* 0x000fc800078e0206 */
[----:B0-----:R-:W-:-:S07]  /*1b70*/  IMAD.WIDE R12, R17, 0x4, R12 ;  /* 0x00000004110c7825 */ /* 0x001fce00078e020c */
.L_x_246:
[C---:B0-----:R-:W-:Y:S01]  /*1b80*/  IMAD.WIDE.U32 R16, R15.reuse, 0x4, R12 ;  /* 0x000000040f107825 */ /* 0x041fe200078e000c */
[----:B------:R-:W0:Y:S04]  /*1b90*/  LDCU UR8, c[0x0][0x398] ;  /* 0x00007300ff0877ac */ /* 0x000e280008000800 */
[----:B------:R1:W5:Y:S01]  /*1ba0*/  LDG.E R21, desc[UR6][R16.64] ;  /* 0x0000000610157981 */ /* 0x000362000c1e1900 */
[C---:B------:R-:W-:Y:S01]  /*1bb0*/  VIADD R19, R15.reuse, 0xffffffff ;  /* 0xffffffff0f137836 */ /* 0x040fe20000000000 */
[----:B------:R-:W-:Y:S01]  /*1bc0*/  IADD3 R8, PT, PT, R15, 0x1, RZ ;  /* 0x000000010f087810 */ /* 0x000fe20007ffe0ff */
[----:B------:R-:W-:Y:S02]  /*1bd0*/  BSSY.RECONVERGENT B0, `(.L_x_242) ;  /* 0x0000013000007945 */ /* 0x000fe40003800200 */
[----:B------:R-:W-:-:S05]  /*1be0*/  IMAD.WIDE.U32 R14, R19, 0x4, R6 ;  /* 0x00000004130e7825 */ /* 0x000fca00078e0006 */
[----:B------:R-:W-:Y:S01]  /*1bf0*/  MOV R19, R15 ;  /* 0x0000000f00137202 */ /* 0x000fe20000000f00 */
[----:B------:R-:W-:Y:S01]  /*1c00*/  IMAD.MOV.U32 R15, RZ, RZ, R8 ;  /* 0x000000ffff0f7224 */ /* 0x000fe200078e0008 */
[----:B01----:R-:W-:-:S13]  /*1c10*/  ISETP.NE.AND P0, PT, R8, UR8, PT ;  /* 0x0000000808007c0c */ /* 0x003fda000bf05270 */
.L_x_244:
[----:B------:R-:W-:Y:S02]  /*1c20*/  MOV R16, R14 ;  /* 0x0000000e00107202 */ /* 0x000fe40000000f00 */
[----:B------:R-:W-:-:S05]  /*1c30*/  MOV R17, R19 ;  /* 0x0000001300117202 */ /* 0x000fca0000000f00 */
[----:B------:R-:W2:Y:S02]  /*1c40*/  LDG.E R10, desc[UR6][R16.64+-0x4] ;  /* 0xfffffc06100a7981 */ /* 0x000ea4000c1e1900 */
[----:B--2--5:R-:W-:-:S13]  /*1c50*/  FSETP.GT.AND P1, PT, R10, R21, PT ;  /* 0x000000150a00720b */ /* 0x024fda0003f24000 */
[----:B------:R-:W-:Y:S05]  /*1c60*/  @!P1 BRA `(.L_x_243) ;  /* 0x0000000000209947 */ /* 0x000fea0003800000 */
[----:B------:R0:W-:Y:S01]  /*1c70*/  STG.E desc[UR6][R16.64], R10 ;  /* 0x0000000a10007986 */ /* 0x0001e2000c101906 */
[----:B------:R-:W-:Y:S01]  /*1c80*/  VIADD R8, R8, 0xffffffff ;  /* 0xffffffff08087836 */ /* 0x000fe20000000000 */
[----:B------:R-:W-:-:S04]  /*1c90*/  IADD3 R14, P2, PT, R16, -0x4, RZ ;  /* 0xfffffffc100e7810 */ /* 0x000fc80007f5e0ff */
[----:B------:R-:W-:Y:S02]  /*1ca0*/  ISETP.GT.AND P1, PT, R8, 0x1, PT ;  /* 0x000000010800780c */ /* 0x000fe40003f24270 */
[----:B------:R-:W-:-:S11]  /*1cb0*/  IADD3.X R19, PT, PT, R17, -0x1, RZ, P2, !PT ;  /* 0xffffffff11137810 */ /* 0x000fd600017fe4ff */
[----:B0-----:R-:W-:Y:S05]  /*1cc0*/  @P1 BRA `(.L_x_244) ;  /* 0xfffffffc00d41947 */ /* 0x001fea000383ffff */
[----:B------:R-:W-:Y:S01]  /*1cd0*/  HFMA2 R17, -RZ, RZ, 0, 0 ;  /* 0x00000000ff117431 */ /* 0x000fe200000001ff */
[----:B------:R-:W-:Y:S06]  /*1ce0*/  BRA `(.L_x_245) ;  /* 0x0000000000047947 */ /* 0x000fec0003800000 */
.L_x_243:
[----:B------:R-:W-:-:S07]  /*1cf0*/  IADD3 R17, PT, PT, R8, -0x1, RZ ;  /* 0xffffffff08117810 */ /* 0x000fce0007ffe0ff */
.L_x_245:
[----:B------:R-:W-:Y:S05]  /*1d00*/  BSYNC.RECONVERGENT B0 ;  /* 0x0000000000007941 */ /* 0x000fea0003800200 */
.L_x_242:
[----:B------:R-:W-:-:S05]  /*1d10*/  IMAD.WIDE R16, R17, 0x4, R12 ;  /* 0x0000000411107825 */ /* 0x000fca00078e020c */
[----:B------:R0:W-:Y:S01]  /*1d20*/  STG.E desc[UR6][R16.64], R21 ;  /* 0x0000001510007986 */ /* 0x0001e2000c101906 */
[----:B------:R-:W-:Y:S05]  /*1d30*/  @P0 BRA `(.L_x_246) ;  /* 0xfffffffc00900947 */ /* 0x000fea000383ffff */
[----:B------:R-:W-:Y:S01]  /*1d40*/  LEA R12, P0, R5, R12, 0x2 ;  /* 0x0000000c050c7211 */ /* 0x000fe200078010ff */
[----:B------:R-:W1:Y:S04]  /*1d50*/  LDCU UR8, c[0x0][0x388] ;  /* 0x00007100ff0877ac */ /* 0x000e680008000800 */
[----:B------:R-:W-:-:S06]  /*1d60*/  IMAD.X R13, RZ, RZ, R13, P0 ;  /* 0x000000ffff0d7224 */ /* 0x000fcc00000e060d */
[----:B------:R-:W2:Y:S01]  /*1d70*/  LDG.E R13, desc[UR6][R12.64] ;  /* 0x000000060c0d7981 */ /* 0x000ea2000c1e1900 */
[----:B------:R-:W-:Y:S01]  /*1d80*/  IADD3 R9, PT, PT, R9, 0x1, RZ ;  /* 0x0000000109097810 */ /* 0x000fe20007ffe0ff */
[----:B------:R-:W-:-:S03]  /*1d90*/  IMAD.WIDE R6, R11, 0x4, R2 ;  /* 0x000000040b067825 */ /* 0x000fc600078e0202 */
[----:B-1----:R-:W-:Y:S02]  /*1da0*/  ISETP.NE.AND P0, PT, R9, UR8, PT ;  /* 0x0000000809007c0c */ /* 0x002fe4000bf05270 */
[----:B--2---:R1:W-:Y:S11]  /*1db0*/  STG.E desc[UR6][R6.64], R13 ;  /* 0x0000000d06007986 */ /* 0x0043f6000c101906 */
[----:B------:R-:W-:Y:S05]  /*1dc0*/  @!P0 EXIT ;  /* 0x000000000000894d */ /* 0x000fea0003800000 */
[----:B------:R-:W-:Y:S05]  /*1dd0*/  BRA `(.L_x_247) ;  /* 0xfffffffc00407947 */ /* 0x000fea000383ffff */
.L_x_241:
[C---:B------:R-:W-:Y:S02]  /*1de0*/  ISETP.GE.U32.AND P0, PT, R7.reuse, 0x8, PT ;  /* 0x000000080700780c */ /* 0x040fe40003f06070 */
[----:B------:R-:W-:Y:S02]  /*1df0*/  LOP3.LUT R15, R7, 0x7, RZ, 0xc0, !PT ;  /* 0x00000007070f7812 */ /* 0x000fe400078ec0ff */
[----:B------:R-:W-:Y:S02]  /*1e00*/  MOV R11, RZ ;  /* 0x000000ff000b7202 */ /* 0x000fe40000000f00 */
[----:B------:R-:W-:-:S07]  /*1e10*/  ISETP.NE.AND P1, PT, R15, RZ, PT ;  /* 0x000000ff0f00720c */ /* 0x000fce0003f25270 */
[----:B------:R-:W-:Y:S06]  /*1e20*/  @!P0 BRA `(.L_x_248) ;  /* 0x0000000000c88947 */ /* 0x000fec0003800000 */
[----:B------:R-:W0:Y:S01]  /*1e30*/  LDC.64 R8, c[0x0][0x390] ;  /* 0x0000e400ff087b82 */ /* 0x000e220000000a00 */
[----:B------:R-:W-:Y:S01]  /*1e40*/  LOP3.LUT R11, R7, 0x7ffffff8, RZ, 0xc0, !PT ;  /* 0x7ffffff8070b7812 */ /* 0x000fe200078ec0ff */
[----:B------:R-:W-:-:S07]  /*1e50*/  IMAD.MOV.U32 R10, RZ, RZ, RZ ;  /* 0x000000ffff0a7224 */ /* 0x000fce00078e00ff */
.L_x_249:
[----:B--2---:R-:W-:-:S04]  /*1e60*/  LEA R13, R10, R4, 0x7 ;  /* 0x000000040a0d7211 */ /* 0x004fc800078e38ff */
[----:B------:R-:W-:-:S05]  /*1e70*/  IADD3 R14, PT, PT, R0, R13, RZ ;  /* 0x0000000d000e7210 */ /* 0x000fca0007ffe0ff */
[----:B------:R-:W-:-:S04]  /*1e80*/  IMAD R21, R14, R6, R5 ;  /* 0x000000060e157224 */ /* 0x000fc800078e0205 */
[----:B0-----:R-:W-:-:S05]  /*1e90*/  IMAD.WIDE R20, R21, 0x4, R8 ;  /* 0x0000000415147825 */ /* 0x001fca00078e0208 */
[----:B------:R-:W2:Y:S01]  /*1ea0*/  LDG.E R23, desc[UR6][R20.64] ;  /* 0x0000000614177981 */ /* 0x000ea2000c1e1900 */
[----:B------:R-:W-:Y:S02]  /*1eb0*/  VIADD R12, R14, 0x80 ;  /* 0x000000800e0c7836 */ /* 0x000fe40000000000 */
[----:B------:R-:W-:-:S04]  /*1ec0*/  IMAD.WIDE.U32 R16, R13, 0x4, R2 ;  /* 0x000000040d107825 */ /* 0x000fc800078e0002 */
[----:B------:R-:W-:-:S04]  /*1ed0*/  IMAD R19, R12, R6, R5 ;  /* 0x000000060c137224 */ /* 0x000fc800078e0205 */
[----:B------:R-:W-:Y:S01]  /*1ee0*/  IMAD.WIDE R18, R19, 0x4, R8 ;  /* 0x0000000413127825 */ /* 0x000fe200078e0208 */
[----:B------:R-:W-:Y:S01]  /*1ef0*/  IADD3 R12, PT, PT, R14, 0x100, RZ ;  /* 0x000001000e0c7810 */ /* 0x000fe20007ffe0ff */
[----:B--2---:R0:W-:Y:S04]  /*1f00*/  STG.E desc[UR6][R16.64], R23 ;  /* 0x0000001710007986 */ /* 0x0041e8000c101906 */
[----:B------:R-:W2:Y:S01]  /*1f10*/  LDG.E R25, desc[UR6][R18.64] ;  /* 0x0000000612197981 */ /* 0x000ea2000c1e1900 */
[----:B------:R-:W-:Y:S01]  /*1f20*/  IADD3 R13, PT, PT, R13, 0x80, RZ ;  /* 0x000000800d0d7810 */ /* 0x000fe20007ffe0ff */
[----:B------:R-:W-:-:S04]  /*1f30*/  IMAD R27, R12, R6, R5 ;  /* 0x000000060c1b7224 */ /* 0x000fc800078e0205 */
[----:B------:R-:W-:-:S04]  /*1f40*/  IMAD.WIDE R12, R13, 0x4, R2 ;  /* 0x000000040d0c7825 */ /* 0x000fc800078e0202 */
[----:B------:R-:W-:Y:S01]  /*1f50*/  IMAD.WIDE R20, R27, 0x4, R8 ;  /* 0x000000041b147825 */ /* 0x000fe200078e0208 */
[----:B--2---:R1:W-:Y:S04]  /*1f60*/  STG.E desc[UR6][R12.64], R25 ;  /* 0x000000190c007986 */ /* 0x0043e8000c101906 */
[----:B------:R-:W2:Y:S01]  /*1f70*/  LDG.E R27, desc[UR6][R20.64] ;  /* 0x00000006141b7981 */ /* 0x000ea2000c1e1900 */
[----:B------:R-:W-:-:S04]  /*1f80*/  VIADD R22, R14, 0x180 ;  /* 0x000001800e167836 */ /* 0x000fc80000000000 */
[----:B------:R-:W-:-:S04]  /*1f90*/  IMAD R29, R22, R6, R5 ;  /* 0x00000006161d7224 */ /* 0x000fc800078e0205 */
[----:B0-----:R-:W-:Y:S01]  /*1fa0*/  IMAD.WIDE R16, R29, 0x4, R8 ;  /* 0x000000041d107825 */ /* 0x001fe200078e0208 */
[----:B------:R-:W-:Y:S01]  /*1fb0*/  IADD3 R18, PT, PT, R14, 0x200, RZ ;  /* 0x000002000e127810 */ /* 0x000fe20007ffe0ff */
[----:B--2---:R2:W-:Y:S04]  /*1fc0*/  STG.E desc[UR6][R12.64+0x200], R27 ;  /* 0x0002001b0c007986 */ /* 0x0045e8000c101906 */
[----:B------:R-:W3:Y:S01]  /*1fd0*/  LDG.E R23, desc[UR6][R16.64] ;  /* 0x0000000610177981 */ /* 0x000ee2000c1e1900 */
[----:B------:R-:W-:-:S04]  /*1fe0*/  IMAD R19, R18, R6, R5 ;  /* 0x0000000612137224 */ /* 0x000fc800078e0205 */
[----:B------:R-:W-:Y:S01]  /*1ff0*/  IMAD.WIDE R18, R19, 0x4, R8 ;  /* 0x0000000413127825 */ /* 0x000fe200078e0208 */
[----:B------:R-:W-:Y:S01]  /*2000*/  IADD3 R20, PT, PT, R14, 0x280, RZ ;  /* 0x000002800e147810 */ /* 0x000fe20007ffe0ff */
[----:B---3--:R2:W-:Y:S04]  /*2010*/  STG.E desc[UR6][R12.64+0x400], R23 ;  /* 0x000400170c007986 */ /* 0x0085e8000c101906 */
[----:B-1----:R-:W3:Y:S01]  /*2020*/  LDG.E R25, desc[UR6][R18.64] ;  /* 0x0000000612197981 */ /* 0x002ee2000c1e1900 */
[----:B------:R-:W-:-:S04]  /*2030*/  IMAD R21, R20, R6, R5 ;  /* 0x0000000614157224 */ /* 0x000fc800078e0205 */
[----:B------:R-:W-:-:S04]  /*2040*/  IMAD.WIDE R20, R21, 0x4, R8 ;  /* 0x0000000415147825 */ /* 0x000fc800078e0208 */
[----:B------:R-:W-:Y:S01]  /*2050*/  VIADD R16, R14, 0x300 ;  /* 0x000003000e107836 */ /* 0x000fe20000000000 */
[----:B---3--:R2:W-:Y:S04]  /*2060*/  STG.E desc[UR6][R12.64+0x600], R25 ;  /* 0x000600190c007986 */ /* 0x0085e8000c101906 */
[----:B------:R-:W3:Y:S01]  /*2070*/  LDG.E R21, desc[UR6][R20.64] ;  /* 0x0000000614157981 */ /* 0x000ee2000c1e1900 */
[----:B------:R-:W-:-:S04]  /*2080*/  IMAD R17, R16, R6, R5 ;  /* 0x0000000610117224 */ /* 0x000fc800078e0205 */
[----:B------:R-:W-:Y:S01]  /*2090*/  IMAD.WIDE R16, R17, 0x4, R8 ;  /* 0x0000000411107825 */ /* 0x000fe200078e0208 */
[----:B------:R-:W-:Y:S01]  /*20a0*/  IADD3 R14, PT, PT, R14, 0x380, RZ ;  /* 0x000003800e0e7810 */ /* 0x000fe20007ffe0ff */
[----:B---3--:R2:W-:Y:S04]  /*20b0*/  STG.E desc[UR6][R12.64+0x800], R21 ;  /* 0x000800150c007986 */ /* 0x0085e8000c101906 */
[----:B------:R-:W3:Y:S01]  /*20c0*/  LDG.E R17, desc[UR6][R16.64] ;  /* 0x0000000610117981 */ /* 0x000ee2000c1e1900 */
[----:B------:R-:W-:-:S04]  /*20d0*/  IMAD R19, R14, R6, R5 ;  /* 0x000000060e137224 */ /* 0x000fc800078e0205 */
[----:B------:R-:W-:Y:S01]  /*20e0*/  IMAD.WIDE R18, R19, 0x4, R8 ;  /* 0x0000000413127825 */ /* 0x000fe200078e0208 */
[----:B---3--:R2:W-:Y:S05]  /*20f0*/  STG.E desc[UR6][R12.64+0xa00], R17 ;  /* 0x000a00110c007986 */ /* 0x0085ea000c101906 */
[----:B------:R-:W3:Y:S01]  /*2100*/  LDG.E R19, desc[UR6][R18.64] ;  /* 0x0000000612137981 */ /* 0x000ee2000c1e1900 */
[----:B------:R-:W-:-:S04]  /*2110*/  IADD3 R10, PT, PT, R10, 0x8, RZ ;  /* 0x000000080a0a7810 */ /* 0x000fc80007ffe0ff */
[----:B------:R-:W-:Y:S01]  /*2120*/  ISETP.NE.AND P0, PT, R10, R11, PT ;  /* 0x0000000b0a00720c */ /* 0x000fe20003f05270 */
[----:B---3--:R2:W-:-:S12]  /*2130*/  STG.E desc[UR6][R12.64+0xc00], R19 ;  /* 0x000c00130c007986 */ /* 0x0085d8000c101906 */
[----:B------:R-:W-:Y:S05]  /*2140*/  @P0 BRA `(.L_x_249) ;  /* 0xfffffffc00440947 */ /* 0x000fea000383ffff */
.L_x_248:
[----:B------:R-:W-:Y:S05]  /*2150*/  @!P1 EXIT ;  /* 0x000000000000994d */ /* 0x000fea0003800000 */
[----:B------:R-:W-:Y:S02]  /*2160*/  ISETP.GE.U32.AND P0, PT, R15, 0x4, PT ;  /* 0x000000040f00780c */ /* 0x000fe40003f06070 */
[----:B------:R-:W-:-:S04]  /*2170*/  LOP3.LUT R20, R7, 0x3, RZ, 0xc0, !PT ;  /* 0x0000000307147812 */ /* 0x000fc800078ec0ff */
[----:B------:R-:W-:-:S07]  /*2180*/  ISETP.NE.AND P1, PT, R20, RZ, PT ;  /* 0x000000ff1400720c */ /* 0x000fce0003f25270 */
[----:B------:R-:W-:Y:S06]  /*2190*/  @!P0 BRA `(.L_x_250) ;  /* 0x0000000000608947 */ /* 0x000fec0003800000 */
[----:B------:R-:W0:Y:S01]  /*21a0*/  LDC.64 R8, c[0x0][0x390] ;  /* 0x0000e400ff087b82 */ /* 0x000e220000000a00 */
[----:B--2---:R-:W-:-:S05]  /*21b0*/  IMAD R13, R11, 0x80, R4 ;  /* 0x000000800b0d7824 */ /* 0x004fca00078e0204 */
[----:B------:R-:W-:-:S05]  /*21c0*/  IADD3 R10, PT, PT, R0, R13, RZ ;  /* 0x0000000d000a7210 */ /* 0x000fca0007ffe0ff */
[----:B------:R-:W-:-:S04]  /*21d0*/  IMAD R15, R10, R6, R5 ;  /* 0x000000060a0f7224 */ /* 0x000fc800078e0205 */
[----:B0-----:R-:W-:-:S06]  /*21e0*/  IMAD.WIDE R14, R15, 0x4, R8 ;  /* 0x000000040f0e7825 */ /* 0x001fcc00078e0208 */
[----:B------:R-:W2:Y:S01]  /*21f0*/  LDG.E R15, desc[UR6][R14.64] ;  /* 0x000000060e0f7981 */ /* 0x000ea2000c1e1900 */
[----:B------:R-:W-:-:S05]  /*2200*/  IADD3 R12, PT, PT, R10, 0x80, RZ ;  /* 0x000000800a0c7810 */ /* 0x000fca0007ffe0ff */
[----:B------:R-:W-:Y:S02]  /*2210*/  IMAD R17, R12, R6, R5 ;  /* 0x000000060c117224 */ /* 0x000fe400078e0205 */
[----:B------:R-:W-:-:S04]  /*2220*/  IMAD.WIDE R12, R13, 0x4, R2 ;  /* 0x000000040d0c7825 */ /* 0x000fc800078e0202 */
[----:B------:R-:W-:Y:S01]  /*2230*/  IMAD.WIDE R16, R17, 0x4, R8 ;  /* 0x0000000411107825 */ /* 0x000fe200078e0208 */
[----:B--2---:R0:W-:Y:S05]  /*2240*/  STG.E desc[UR6][R12.64], R15 ;  /* 0x0000000f0c007986 */ /* 0x0041ea000c101906 */
[----:B------:R-:W2:Y:S01]  /*2250*/  LDG.E R17, desc[UR6][R16.64] ;  /* 0x0000000610117981 */ /* 0x000ea2000c1e1900 */
[----:B------:R-:W-:-:S04]  /*2260*/  VIADD R18, R10, 0x100 ;  /* 0x000001000a127836 */ /* 0x000fc80000000000 */
[----:B------:R-:W-:-:S04]  /*2270*/  IMAD R19, R18, R6, R5 ;  /* 0x0000000612137224 */ /* 0x000fc800078e0205 */
[----:B------:R-:W-:Y:S01]  /*2280*/  IMAD.WIDE R18, R19, 0x4, R8 ;  /* 0x0000000413127825 */ /* 0x000fe200078e0208 */
[----:B------:R-:W-:Y:S01]  /*2290*/  IADD3 R10, PT, PT, R10, 0x180, RZ ;  /* 0x000001800a0a7810 */ /* 0x000fe20007ffe0ff */
[----:B--2---:R0:W-:Y:S04]  /*22a0*/  STG.E desc[UR6][R12.64+0x200], R17 ;  /* 0x000200110c007986 */ /* 0x0041e8000c101906 */
[----:B------:R-:W2:Y:S01]  /*22b0*/  LDG.E R19, desc[UR6][R18.64] ;  /* 0x0000000612137981 */ /* 0x000ea2000c1e1900 */
[----:B------:R-:W-:-:S04]  /*22c0*/  IMAD R21, R10, R6, R5 ;  /* 0x000000060a157224 */ /* 0x000fc800078e0205 */
[----:B------:R-:W-:Y:S01]  /*22d0*/  IMAD.WIDE R8, R21, 0x4, R8 ;  /* 0x0000000415087825 */ /* 0x000fe200078e0208 */
[----:B--2---:R0:W-:Y:S05]  /*22e0*/  STG.E desc[UR6][R12.64+0x400], R19 ;  /* 0x000400130c007986 */ /* 0x0041ea000c101906 */
[----:B------:R-:W2:Y:S01]  /*22f0*/  LDG.E R9, desc[UR6][R8.64] ;  /* 0x0000000608097981 */ /* 0x000ea2000c1e1900 */
[----:B------:R-:W-:-:S03]  /*2300*/  IADD3 R11, PT, PT, R11, 0x4, RZ ;  /* 0x000000040b0b7810 */ /* 0x000fc60007ffe0ff */
[----:B--2---:R0:W-:Y:S04]  /*2310*/  STG.E desc[UR6][R12.64+0x600], R9 ;  /* 0x000600090c007986 */ /* 0x0041e8000c101906 */
.L_x_250:
[----:B------:R-:W-:Y:S05]  /*2320*/  @!P1 EXIT ;  /* 0x000000000000994d */ /* 0x000fea0003800000 */
[----:B------:R-:W-:Y:S02]  /*2330*/  ISETP.NE.AND P0, PT, R20, 0x1, PT ;  /* 0x000000011400780c */ /* 0x000fe40003f05270 */
[----:B------:R-:W-:-:S04]  /*2340*/  LOP3.LUT R7, R7, 0x1, RZ, 0xc0, !PT ;  /* 0x0000000107077812 */ /* 0x000fc800078ec0ff */
[----:B------:R-:W-:-:S07]  /*2350*/  ISETP.NE.U32.AND P1, PT, R7, 0x1, PT ;  /* 0x000000010700780c */ /* 0x000fce0003f25070 */
[----:B------:R-:W-:Y:S06]  /*2360*/  @!P0 BRA `(.L_x_251) ;  /* 0x0000000000388947 */ /* 0x000fec0003800000 */
[----:B0-----:R-:W0:Y:S01]  /*2370*/  LDC.64 R8, c[0x0][0x390] ;  /* 0x0000e400ff087b82 */ /* 0x001e220000000a00 */
[----:B------:R-:W-:-:S05]  /*2380*/  IMAD R15, R11, 0x80, R4 ;  /* 0x000000800b0f7824 */ /* 0x000fca00078e0204 */
[----:B------:R-:W-:-:S05]  /*2390*/  IADD3 R7, PT, PT, R0, R15, RZ ;  /* 0x0000000f00077210 */ /* 0x000fca0007ffe0ff */
[----:B--2---:R-:W-:-:S04]  /*23a0*/  IMAD R13, R7, R6, R5 ;  /* 0x00000006070d7224 */ /* 0x004fc800078e0205 */
[----:B0-----:R-:W-:-:S06]  /*23b0*/  IMAD.WIDE R12, R13, 0x4, R8 ;  /* 0x000000040d0c7825 */ /* 0x001fcc00078e0208 */
[----:B------:R-:W2:Y:S01]  /*23c0*/  LDG.E R13, desc[UR6][R12.64] ;  /* 0x000000060c0d7981 */ /* 0x000ea2000c1e1900 */
[----:B------:R-:W-:Y:S01]  /*23d0*/  IADD3 R7, PT, PT, R7, 0x80, RZ ;  /* 0x0000008007077810 */ /* 0x000fe20007ffe0ff */
[----:B------:R-:W-:-:S04]  /*23e0*/  IMAD.WIDE R14, R15, 0x4, R2 ;  /* 0x000000040f0e7825 */ /* 0x000fc800078e0202 */
[----:B------:R-:W-:-:S04]  /*23f0*/  IMAD R7, R7, R6, R5 ;  /* 0x0000000607077224 */ /* 0x000fc800078e0205 */
[----:B------:R-:W-:Y:S01]  /*2400*/  IMAD.WIDE R8, R7, 0x4, R8 ;  /* 0x0000000407087825 */ /* 0x000fe200078e0208 */
[----:B--2---:R1:W-:Y:S05]  /*2410*/  STG.E desc[UR6][R14.64], R13 ;  /* 0x0000000d0e007986 */ /* 0x0043ea000c101906 */
[----:B------:R-:W2:Y:S01]  /*2420*/  LDG.E R9, desc[UR6][R8.64] ;  /* 0x0000000608097981 */ /* 0x000ea2000c1e1900 */
[----:B------:R-:W-:-:S03]  /*2430*/  VIADD R11, R11, 0x2 ;  /* 0x000000020b0b7836 */ /* 0x000fc60000000000 */
[----:B--2---:R1:W-:Y:S04]  /*2440*/  STG.E desc[UR6][R14.64+0x200], R9 ;  /* 0x000200090e007986 */ /* 0x0043e8000c101906 */
.L_x_251:
[----:B------:R-:W-:Y:S05]  /*2450*/  @P1 EXIT ;  /* 0x000000000000194d */ /* 0x000fea0003800000 */
[----:B01----:R-:W0:Y:S01]  /*2460*/  LDC.64 R8, c[0x0][0x390] ;  /* 0x0000e400ff087b82 */ /* 0x003e220000000a00 */
[----:B------:R-:W-:-:S04]  /*2470*/  LEA R11, R11, R4, 0x7 ;  /* 0x000000040b0b7211 */ /* 0x000fc800078e38ff */
[----:B------:R-:W-:-:S05]  /*2480*/  IADD3 R0, PT, PT, R0, R11, RZ ;  /* 0x0000000b00007210 */ /* 0x000fca0007ffe0ff */
[----:B------:R-:W-:-:S04]  /*2490*/  IMAD R5, R0, R6, R5 ;  /* 0x0000000600057224 */ /* 0x000fc800078e0205 */
[----:B0-----:R-:W-:-:S06]  /*24a0*/  IMAD.WIDE R4, R5, 0x4, R8 ;  /* 0x0000000405047825 */ /* 0x001fcc00078e0208 */
[----:B------:R-:W3:Y:S01]  /*24b0*/  LDG.E R5, desc[UR6][R4.64] ;  /* 0x0000000604057981 */ /* 0x000ee2000c1e1900 */
[----:B------:R-:W-:-:S05]  /*24c0*/  IMAD.WIDE R2, R11, 0x4, R2 ;  /* 0x000000040b027825 */ /* 0x000fca00078e0202 */
[----:B---3--:R-:W-:Y:S01]  /*24d0*/  STG.E desc[UR6][R2.64], R5 ;  /* 0x0000000502007986 */ /* 0x008fe2000c101906 */
[----:B------:R-:W-:Y:S05]  /*24e0*/  EXIT ;  /* 0x000000000000794d */ /* 0x000fea0003800000 */
.L_x_252:
        /* <DEDUP_REMOVED lines=9> */
.L_x_407:


//--------------------- .text._ZN3cub18CUB_300001_SM_10006detail9transform16transform_kernelINS2_10policy_hubILb1EN4cuda3std3__45tupleIJN6thrust24THRUST_300001_SM_1000_NS17counting_iteratorIiNSA_11use_defaultESC_SC_EEEEEE10policy1000Ei9GetMedianNSA_6detail15normal_iteratorINSA_10device_ptrIfEEEEJSD_EEEvT0_iT1_T2_DpNS2_10kernel_argIT3_EE --------------------------
	.section	.text._ZN3cub18CUB_300001_SM_10006detail9transform16transform_kernelINS2_10policy_hubILb1EN4cuda3std3__45tupleIJN6thrust24THRUST_300001_SM_1000_NS17counting_iteratorIiNSA_11use_defaultESC_SC_EEEEEE10policy1000Ei9GetMedianNSA_6detail15normal_iteratorINSA_10device_ptrIfEEEEJSD_EEEvT0_iT1_T2_DpNS2_10kernel_argIT3_EE,"ax",@progbits
	.align	128
        .global         _ZN3cub18CUB_300001_SM_10006detail9transform16transform_kernelINS2_10policy_hubILb1EN4cuda3std3__45tupleIJN6thrust24THRUST_300001_SM_1000_NS17counting_iteratorIiNSA_11use_defaultESC_SC_EEEEEE10policy1000Ei9GetMedianNSA_6detail15normal_iteratorINSA_10device_ptrIfEEEEJSD_EEEvT0_iT1_T2_DpNS2_10kernel_argIT3_EE
        .type           _ZN3cub18CUB_300001_SM_10006detail9transform16transform_kernelINS2_10policy_hubILb1EN4cuda3std3__45tupleIJN6thrust24THRUST_300001_SM_1000_NS17counting_iteratorIiNSA_11use_defaultESC_SC_EEEEEE10policy1000Ei9GetMedianNSA_6detail15normal_iteratorINSA_10device_ptrIfEEEEJSD_EEEvT0_iT1_T2_DpNS2_10kernel_argIT3_EE,@function
        .size           _ZN3cub18CUB_300001_SM_10006detail9transform16transform_kernelINS2_10policy_hubILb1EN4cuda3std3__45tupleIJN6thrust24THRUST_300001_SM_1000_NS17counting_iteratorIiNSA_11use_defaultESC_SC_EEEEEE10policy1000Ei9GetMedianNSA_6detail15normal_iteratorINSA_10device_ptrIfEEEEJSD_EEEvT0_iT1_T2_DpNS2_10kernel_argIT3_EE,(.L_x_408 - _ZN3cub18CUB_300001_SM_10006detail9transform16transform_kernelINS2_10policy_hubILb1EN4cuda3std3__45tupleIJN6thrust24THRUST_300001_SM_1000_NS17counting_iteratorIiNSA_11use_defaultESC_SC_EEEEEE10policy1000Ei9GetMedianNSA_6detail15normal_iteratorINSA_10device_ptrIfEEEEJSD_EEEvT0_iT1_T2_DpNS2_10kernel_argIT3_EE)
        .other          _ZN3cub18CUB_300001_SM_10006detail9transform16transform_kernelINS2_10policy_hubILb1EN4cuda3std3__45tupleIJN6thrust24THRUST_300001_SM_1000_NS17counting_iteratorIiNSA_11use_defaultESC_SC_EEEEEE10policy1000Ei9GetMedianNSA_6detail15normal_iteratorINSA_10device_ptrIfEEEEJSD_EEEvT0_iT1_T2_DpNS2_10kernel_argIT3_EE,@"STO_CUDA_ENTRY STV_DEFAULT"
_ZN3cub18CUB_300001_SM_10006detail9transform16transform_kernelINS2_10policy_hubILb1EN4cuda3std3__45tupleIJN6thrust24THRUST_300001_SM_1000_NS17counting_iteratorIiNSA_11use_defaultESC_SC_EEEEEE10policy1000Ei9GetMedianNSA_6detail15normal_iteratorINSA_10device_ptrIfEEEEJSD_EEEvT0_iT1_T2_DpNS2_10kernel_argIT3_EE:
.text._ZN3cub18CUB_300001_SM_10006detail9transform16transform_kernelINS2_10policy_hubILb1EN4cuda3std3__45tupleIJN6thrust24THRUST_300001_SM_1000_NS17counting_iteratorIiNSA_11use_defaultESC_SC_EEEEEE10policy1000Ei9GetMedianNSA_6detail15normal_iteratorINSA_10device_ptrIfEEEEJSD_EEEvT0_iT1_T2_DpNS2_10kernel_argIT3_EE:
[----:B------:R-:W-:Y:S08]  /*0000*/  LDC R1, c[0x0][0x37c] ;  /* 0x0000df00ff017b82 */ /* 0x000ff00000000800 */
[----:B------:R-:W0:Y:S01]  /*0010*/  LDC.64 R4, c[0x0][0x380] ;  /* 0x0000e000ff047b82 */ /* 0x000e220000000a00 */
[----:B------:R-:W1:Y:S01]  /*0020*/  LDCU UR5, c[0x0][0x3a0] ;  /* 0x00007400ff0577ac */ /* 0x000e620008000800 */
[----:B------:R-:W2:Y:S06]  /*0030*/  LDCU.64 UR6, c[0x0][0x358] ;  /* 0x00006b00ff0677ac */ /* 0x000eac0008000a00 */
[----:B------:R-:W3:Y:S08]  /*0040*/  S2UR UR4, SR_CTAID.X ;  /* 0x00000000000479c3 */ /* 0x000ef00000002500 */
[----:B------:R-:W4:Y:S01]  /*0050*/  LDC.64 R2, c[0x0][0x398] ;  /* 0x0000e600ff027b82 */ /* 0x000f220000000a00 */
[----:B0-----:R-:W-:-:S05]  /*0060*/  SHF.L.U32 R7, R5, 0x7, RZ ;  /* 0x0000000705077819 */ /* 0x001fca00000006ff */
[----:B---3--:R-:W-:-:S04]  /*0070*/  IMAD R9, R7, UR4, RZ ;  /* 0x0000000407097c24 */ /* 0x008fc8000f8e02ff */
[----:B------:R-:W-:Y:S01]  /*0080*/  IMAD.IADD R4, R4, 0x1, -R9 ;  /* 0x0000000104047824 */ /* 0x000fe200078e0a09 */
[C---:B-1----:R-:W-:Y:S01]  /*0090*/  IADD3 R0, PT, PT, R9.reuse, UR5, RZ ;  /* 0x0000000509007c10 */ /* 0x042fe2000fffe0ff */
[----:B----4-:R-:W-:-:S03]  /*00a0*/  IMAD.WIDE R2, R9, 0x4, R2 ;  /* 0x0000000409027825 */ /* 0x010fc600078e0202 */
[CC--:B------:R-:W-:Y:S02]  /*00b0*/  ISETP.GT.AND P0, PT, R7.reuse, R4.reuse, PT ;  /* 0x000000040700720c */ /* 0x0c0fe40003f04270 */
[----:B------:R-:W-:-:S11]  /*00c0*/  VIMNMX R7, PT, PT, R7, R4, PT ;  /* 0x0000000407077248 */ /* 0x000fd60003fe0100 */
[----:B--2---:R-:W-:Y:S05]  /*00d0*/  @P0 BRA `(.L_x_253) ;  /* 0x0000000800800947 */ /* 0x004fea0003800000 */
        /* <DEDUP_REMOVED lines=9> */
.L_x_259:
[----:B0-----:R-:W0:Y:S01]  /*0170*/  LDC.64 R8, c[0x0][0x388] ;  /* 0x0000e200ff087b82 */ /* 0x001e220000000a00 */
[----:B------:R-:W1:Y:S01]  /*0180*/  LDCU UR4, c[0x0][0x390] ;  /* 0x00007200ff0477ac */ /* 0x000e620008000800 */
[----:B------:R-:W-:Y:S01]  /*0190*/  LEA R15, R5, R4, 0x7 ;  /* 0x00000004050f7211 */ /* 0x000fe200078e38ff */
[----:B------:R-:W-:-:S04]  /*01a0*/  HFMA2 R13, -RZ, RZ, 0, 5.9604644775390625e-08 ;  /* 0x00000001ff0d7431 */ /* 0x000fc800000001ff */
[----:B------:R-:W-:-:S04]  /*01b0*/  IMAD.IADD R7, R0, 0x1, R15 ;  /* 0x0000000100077824 */ /* 0x000fc800078e020f */
[----:B-1----:R-:W-:-:S04]  /*01c0*/  IMAD R7, R7, UR4, RZ ;  /* 0x0000000407077c24 */ /* 0x002fc8000f8e02ff */
[----:B0-----:R-:W-:-:S07]  /*01d0*/  IMAD.WIDE R8, R7, 0x4, R8 ;  /* 0x0000000407087825 */ /* 0x001fce00078e0208 */
.L_x_258:
[C---:B0-----:R-:W-:Y:S01]  /*01e0*/  IMAD.WIDE.U32 R10, R13.reuse, 0x4, R8 ;  /* 0x000000040d0a7825 */ /* 0x041fe200078e0008 */
[----:B------:R-:W0:Y:S04]  /*01f0*/  LDCU UR4, c[0x0][0x390] ;  /* 0x00007200ff0477ac */ /* 0x000e280008000800 */
[----:B------:R1:W5:Y:S01]  /*0200*/  LDG.E R17, desc[UR6][R10.64] ;  /* 0x000000060a117981 */ /* 0x000362000c1e1900 */
[----:B------:R-:W-:Y:S01]  /*0210*/  IMAD.MOV.U32 R7, RZ, RZ, R13 ;  /* 0x000000ffff077224 */ /* 0x000fe200078e000d */
[----:B------:R-:W-:Y:S01]  /*0220*/  IADD3 R13, PT, PT, R13, 0x1, RZ ;  /* 0x000000010d0d7810 */ /* 0x000fe20007ffe0ff */
[----:B------:R-:W-:Y:S03]  /*0230*/  BSSY.RECONVERGENT B0, `(.L_x_255) ;  /* 0x000000c000007945 */ /* 0x000fe60003800200 */
[----:B01----:R-:W-:-:S13]  /*0240*/  ISETP.NE.AND P1, PT, R13, UR4, PT ;  /* 0x000000040d007c0c */ /* 0x003fda000bf25270 */
.L_x_257:
[----:B------:R-:W-:-:S05]  /*0250*/  IADD3 R19, PT, PT, R7, -0x1, RZ ;  /* 0xffffffff07137810 */ /* 0x000fca0007ffe0ff */
[----:B------:R-:W-:-:S05]  /*0260*/  IMAD.WIDE.U32 R10, R19, 0x4, R8 ;  /* 0x00000004130a7825 */ /* 0x000fca00078e0008 */
[----:B------:R-:W2:Y:S02]  /*0270*/  LDG.E R12, desc[UR6][R10.64] ;  /* 0x000000060a0c7981 */ /* 0x000ea4000c1e1900 */
[----:B--2--5:R-:W-:-:S13]  /*0280*/  FSETP.GT.AND P0, PT, R12, R17, PT ;  /* 0x000000110c00720b */ /* 0x024fda0003f04000 */
[----:B------:R-:W-:Y:S05]  /*0290*/  @!P0 BRA `(.L_x_256) ;  /* 0x0000000000148947 */ /* 0x000fea0003800000 */
[----:B------:R0:W-:Y:S01]  /*02a0*/  STG.E desc[UR6][R10.64+0x4], R12 ;  /* 0x0000040c0a007986 */ /* 0x0001e2000c101906 */
[----:B------:R-:W-:Y:S01]  /*02b0*/  ISETP.GT.AND P0, PT, R7, 0x1, PT ;  /* 0x000000010700780c */ /* 0x000fe20003f04270 */
[----:B------:R-:W-:-:S12]  /*02c0*/  IMAD.MOV.U32 R7, RZ, RZ, R19 ;  /* 0x000000ffff077224 */ /* 0x000fd800078e0013 */
[----:B0-----:R-:W-:Y:S05]  /*02d0*/  @P0 BRA `(.L_x_257) ;  /* 0xfffffffc00dc0947 */ /* 0x001fea000383ffff */
[----:B------:R-:W-:-:S07]  /*02e0*/  MOV R7, RZ ;  /* 0x000000ff00077202 */ /* 0x000fce0000000f00 */
.L_x_256:
[----:B------:R-:W-:Y:S05]  /*02f0*/  BSYNC.RECONVERGENT B0 ;  /* 0x0000000000007941 */ /* 0x000fea0003800200 */
.L_x_255:
[----:B------:R-:W-:-:S05]  /*0300*/  IMAD.WIDE R10, R7, 0x4, R8 ;  /* 0x00000004070a7825 */ /* 0x000fca00078e0208 */
[----:B------:R0:W-:Y:S01]  /*0310*/  STG.E desc[UR6][R10.64], R17 ;  /* 0x000000110a007986 */ /* 0x0001e2000c101906 */
[----:B------:R-:W-:Y:S05]  /*0320*/  @P1 BRA `(.L_x_258) ;  /* 0xfffffffc00ac1947 */ /* 0x000fea000383ffff */
[----:B0-----:R-:W-:Y:S01]  /*0330*/  LEA R10, P0, R6, R8, 0x2 ;  /* 0x00000008060a7211 */ /* 0x001fe200078010ff */
[----:B------:R-:W0:Y:S03]  /*0340*/  LDCU UR4, c[0x0][0x384] ;  /* 0x00007080ff0477ac */ /* 0x000e260008000800 */
[----:B------:R-:W-:-:S06]  /*0350*/  IADD3.X R11, PT, PT, RZ, R9, RZ, P0, !PT ;  /* 0x00000009ff0b7210 */ /* 0x000fcc00007fe4ff */
[----:B------:R-:W2:Y:S01]  /*0360*/  LDG.E R11, desc[UR6][R10.64] ;  /* 0x000000060a0b7981 */ /* 0x000ea2000c1e1900 */
[----:B------:R-:W-:Y:S02]  /*0370*/  VIADD R5, R5, 0x1 ;  /* 0x0000000105057836 */ /* 0x000fe40000000000 */
[----:B------:R-:W-:-:S03]  /*0380*/  IMAD.WIDE R8, R15, 0x4, R2 ;  /* 0x000000040f087825 */ /* 0x000fc600078e0202 */
[----:B0-----:R-:W-:Y:S02]  /*0390*/  ISETP.NE.AND P0, PT, R5, UR4, PT ;  /* 0x0000000405007c0c */ /* 0x001fe4000bf05270 */
[----:B--2---:R0:W-:Y:S11]  /*03a0*/  STG.E desc[UR6][R8.64], R11 ;  /* 0x0000000b08007986 */ /* 0x0041f6000c101906 */
[----:B------:R-:W-:Y:S05]  /*03b0*/  @!P0 EXIT ;  /* 0x000000000000894d */ /* 0x000fea0003800000 */
[----:B------:R-:W-:Y:S05]  /*03c0*/  BRA `(.L_x_259) ;  /* 0xfffffffc00687947 */ /* 0x000fea000383ffff */
.L_x_254:
[C---:B------:R-:W-:Y:S01]  /*03d0*/  ISETP.GE.U32.AND P0, PT, R5.reuse, 0x8, PT ;  /* 0x000000080500780c */ /* 0x040fe20003f06070 */
[----:B------:R-:W-:Y:S01]  /*03e0*/  HFMA2 R11, -RZ, RZ, 0, 0 ;  /* 0x00000000ff0b7431 */ /* 0x000fe200000001ff */
[----:B------:R-:W-:-:S04]  /*03f0*/  LOP3.LUT R15, R5, 0x7, RZ, 0xc0, !PT ;  /* 0x00000007050f7812 */ /* 0x000fc800078ec0ff */
[----:B------:R-:W-:-:S07]  /*0400*/  ISETP.NE.AND P1, PT, R15, RZ, PT ;  /* 0x000000ff0f00720c */ /* 0x000fce0003f25270 */
[----:B------:R-:W-:Y:S06]  /*0410*/  @!P0 BRA `(.L_x_260) ;  /* 0x0000000000c88947 */ /* 0x000fec0003800000 */
[----:B------:R-:W0:Y:S01]  /*0420*/  LDC.64 R8, c[0x0][0x388] ;  /* 0x0000e200ff087b82 */ /* 0x000e220000000a00 */
[----:B------:R-:W-:Y:S02]  /*0430*/  LOP3.LUT R11, R5, 0x7ffffff8, RZ, 0xc0, !PT ;  /* 0x7ffffff8050b7812 */ /* 0x000fe400078ec0ff */
[----:B------:R-:W-:-:S07]  /*0440*/  MOV R10, RZ ;  /* 0x000000ff000a7202 */ /* 0x000fce0000000f00 */
.L_x_261:
[----:B--2---:R-:W-:-:S05]  /*0450*/  IMAD R13, R10, 0x80, R4 ;  /* 0x000000800a0d7824 */ /* 0x004fca00078e0204 */
[----:B------:R-:W-:-:S05]  /*0460*/  IADD3 R14, PT, PT, R0, R13, RZ ;  /* 0x0000000d000e7210 */ /* 0x000fca0007ffe0ff */
[----:B------:R-:W-:-:S04]  /*0470*/  IMAD R21, R14, R7, R6 ;  /* 0x000000070e157224 */ /* 0x000fc800078e0206 */
[----:B0-----:R-:W-:-:S05]  /*0480*/  IMAD.WIDE R20, R21, 0x4, R8 ;  /* 0x0000000415147825 */ /* 0x001fca00078e0208 */
[----:B------:R-:W2:Y:S01]  /*0490*/  LDG.E R23, desc[UR6][R20.64] ;  /* 0x0000000614177981 */ /* 0x000ea2000c1e1900 */
[----:B------:R-:W-:Y:S01]  /*04a0*/  IADD3 R12, PT, PT, R14, 0x80, RZ ;  /* 0x000000800e0c7810 */ /* 0x000fe20007ffe0ff */
[----:B------:R-:W-:-:S04]  /*04b0*/  IMAD.WIDE.U32 R16, R13, 0x4, R2 ;  /* 0x000000040d107825 */ /* 0x000fc800078e0002 */
[----:B------:R-:W-:-:S04]  /*04c0*/  IMAD R19, R12, R7, R6 ;  /* 0x000000070c137224 */ /* 0x000fc800078e0206 */
[----:B------:R-:W-:Y:S01]  /*04d0*/  IMAD.WIDE R18, R19, 0x4, R8 ;  /* 0x0000000413127825 */ /* 0x000fe200078e0208 */
[----:B--2---:R0:W-:Y:S04]  /*04e0*/  STG.E desc[UR6][R16.64], R23 ;  /* 0x0000001710007986 */ /* 0x0041e8000c101906 */
[----:B------:R-:W2:Y:S01]  /*04f0*/  LDG.E R25, desc[UR6][R18.64] ;  /* 0x0000000612197981 */ /* 0x000ea2000c1e1900 */
[----:B------:R-:W-:Y:S01]  /*0500*/  VIADD R12, R14, 0x100 ;  /* 0x000001000e0c7836 */ /* 0x000fe20000000000 */
[----:B------:R-:W-:-:S03]  /*0510*/  IADD3 R13, PT, PT, R13, 0x80, RZ ;  /* 0x000000800d0d7810 */ /* 0x000fc60007ffe0ff */
[----:B------:R-:W-:Y:S02]  /*0520*/  IMAD R27, R12, R7, R6 ;  /* 0x000000070c1b7224 */ /* 0x000fe400078e0206 */
[----:B------:R-:W-:-:S04]  /*0530*/  IMAD.WIDE R12, R13, 0x4, R2 ;  /* 0x000000040d0c7825 */ /* 0x000fc800078e0202 */
[----:B------:R-:W-:Y:S01]  /*0540*/  IMAD.WIDE R20, R27, 0x4, R8 ;  /* 0x000000041b147825 */ /* 0x000fe200078e0208 */
[----:B------:R-:W-:Y:S01]  /*0550*/  IADD3 R22, PT, PT, R14, 0x180, RZ ;  /* 0x000001800e167810 */ /* 0x000fe20007ffe0ff */
[----:B--2---:R1:W-:Y:S04]  /*0560*/  STG.E desc[UR6][R12.64], R25 ;  /* 0x000000190c007986 */ /* 0x0043e8000c101906 */
[----:B------:R-:W2:Y:S01]  /*0570*/  LDG.E R27, desc[UR6][R20.64] ;  /* 0x00000006141b7981 */ /* 0x000ea2000c1e1900 */
[----:B------:R-:W-:-:S04]  /*0580*/  IMAD R29, R22, R7, R6 ;  /* 0x00000007161d7224 */ /* 0x000fc800078e0206 */
[----:B0-----:R-:W-:-:S04]  /*0590*/  IMAD.WIDE R16, R29, 0x4, R8 ;  /* 0x000000041d107825 */ /* 0x001fc800078e0208 */
[----:B------:R-:W-:Y:S01]  /*05a0*/  VIADD R18, R14, 0x200 ;  /* 0x000002000e127836 */ /* 0x000fe20000000000 */
        /* <DEDUP_REMOVED lines=8> */
[----:B------:R-:W-:Y:S01]  /*0630*/  IMAD.WIDE R20, R21, 0x4, R8 ;  /* 0x0000000415147825 */ /* 0x000fe200078e0208 */
[----:B------:R-:W-:Y:S01]  /*0640*/  IADD3 R16, PT, PT, R14, 0x300, RZ ;  /* 0x000003000e107810 */ /* 0x000fe20007ffe0ff */
[----:B---3--:R2:W-:Y:S04]  /*0650*/  STG.E desc[UR6][R12.64+0x600], R25 ;  /* 0x000600190c007986 */ /* 0x0085e8000c101906 */
[----:B------:R-:W3:Y:S01]  /*0660*/  LDG.E R21, desc[UR6][R20.64] ;  /* 0x0000000614157981 */ /* 0x000ee2000c1e1900 */
[----:B------:R-:W-:-:S04]  /*0670*/  IMAD R17, R16, R7, R6 ;  /* 0x0000000710117224 */ /* 0x000fc800078e0206 */
[----:B------:R-:W-:-:S04]  /*0680*/  IMAD.WIDE R16, R17, 0x4, R8 ;  /* 0x0000000411107825 */ /* 0x000fc800078e0208 */
[----:B------:R-:W-:Y:S01]  /*0690*/  VIADD R14, R14, 0x380 ;  /* 0x000003800e0e7836 */ /* 0x000fe20000000000 */
        /* <DEDUP_REMOVED lines=10> */
.L_x_260:
[----:B------:R-:W-:Y:S05]  /*0740*/  @!P1 EXIT ;  /* 0x000000000000994d */ /* 0x000fea0003800000 */
[----:B------:R-:W-:Y:S02]  /*0750*/  ISETP.GE.U32.AND P0, PT, R15, 0x4, PT ;  /* 0x000000040f00780c */ /* 0x000fe40003f06070 */
[----:B------:R-:W-:-:S04]  /*0760*/  LOP3.LUT R20, R5, 0x3, RZ, 0xc0, !PT ;  /* 0x0000000305147812 */ /* 0x000fc800078ec0ff */
[----:B------:R-:W-:-:S07]  /*0770*/  ISETP.NE.AND P1, PT, R20, RZ, PT ;  /* 0x000000ff1400720c */ /* 0x000fce0003f25270 */
[----:B------:R-:W-:Y:S06]  /*0780*/  @!P0 BRA `(.L_x_262) ;  /* 0x0000000000608947 */ /* 0x000fec0003800000 */
[----:B------:R-:W0:Y:S01]  /*0790*/  LDC.64 R8, c[0x0][0x388] ;  /* 0x0000e200ff087b82 */ /* 0x000e220000000a00 */
[----:B--2---:R-:W-:-:S05]  /*07a0*/  LEA R13, R11, R4, 0x7 ;  /* 0x000000040b0d7211 */ /* 0x004fca00078e38ff */
[----:B------:R-:W-:-:S04]  /*07b0*/  IMAD.IADD R10, R0, 0x1, R13 ;  /* 0x00000001000a7824 */ /* 0x000fc800078e020d */
[----:B------:R-:W-:-:S04]  /*07c0*/  IMAD R15, R10, R7, R6 ;  /* 0x000000070a0f7224 */ /* 0x000fc800078e0206 */
[----:B0-----:R-:W-:-:S06]  /*07d0*/  IMAD.WIDE R14, R15, 0x4, R8 ;  /* 0x000000040f0e7825 */ /* 0x001fcc00078e0208 */
[----:B------:R-:W2:Y:S01]  /*07e0*/  LDG.E R15, desc[UR6][R14.64] ;  /* 0x000000060e0f7981 */ /* 0x000ea2000c1e1900 */
[----:B------:R-:W-:-:S05]  /*07f0*/  IADD3 R12, PT, PT, R10, 0x80, RZ ;  /* 0x000000800a0c7810 */ /* 0x000fca0007ffe0ff */
[----:B------:R-:W-:Y:S02]  /*0800*/  IMAD R17, R12, R7, R6 ;  /* 0x000000070c117224 */ /* 0x000fe400078e0206 */
[----:B------:R-:W-:-:S04]  /*0810*/  IMAD.WIDE R12, R13, 0x4, R2 ;  /* 0x000000040d0c7825 */ /* 0x000fc800078e0202 */
[----:B------:R-:W-:Y:S01]  /*0820*/  IMAD.WIDE R16, R17, 0x4, R8 ;  /* 0x0000000411107825 */ /* 0x000fe200078e0208 */
[----:B------:R-:W-:Y:S01]  /*0830*/  IADD3 R18, PT, PT, R10, 0x100, RZ ;  /* 0x000001000a127810 */ /* 0x000fe20007ffe0ff */
[----:B--2---:R0:W-:Y:S04]  /*0840*/  STG.E desc[UR6][R12.64], R15 ;  /* 0x0000000f0c007986 */ /* 0x0041e8000c101906 */
[----:B------:R-:W2:Y:S01]  /*0850*/  LDG.E R17, desc[UR6][R16.64] ;  /* 0x0000000610117981 */ /* 0x000ea2000c1e1900 */
[----:B------:R-:W-:-:S04]  /*0860*/  IMAD R19, R18, R7, R6 ;  /* 0x0000000712137224 */ /* 0x000fc800078e0206 */
[----:B------:R-:W-:-:S04]  /*0870*/  IMAD.WIDE R18, R19, 0x4, R8 ;  /* 0x0000000413127825 */ /* 0x000fc800078e0208 */
[----:B------:R-:W-:Y:S01]  /*0880*/  VIADD R10, R10, 0x180 ;  /* 0x000001800a0a7836 */ /* 0x000fe20000000000 */
        /* <DEDUP_REMOVED lines=8> */
.L_x_262:
[----:B------:R-:W-:Y:S05]  /*0910*/  @!P1 EXIT ;  /* 0x000000000000994d */ /* 0x000fea0003800000 */
[----:B------:R-:W-:Y:S02]  /*0920*/  ISETP.NE.AND P0, PT, R20, 0x1, PT ;  /* 0x000000011400780c */ /* 0x000fe40003f05270 */
[----:B------:R-:W-:-:S04]  /*0930*/  LOP3.LUT R5, R5, 0x1, RZ, 0xc0, !PT ;  /* 0x0000000105057812 */ /* 0x000fc800078ec0ff */
[----:B------:R-:W-:-:S07]  /*0940*/  ISETP.NE.U32.AND P1, PT, R5, 0x1, PT ;  /* 0x000000010500780c */ /* 0x000fce0003f25070 */
[----:B------:R-:W-:Y:S06]  /*0950*/  @!P0 BRA `(.L_x_263) ;  /* 0x0000000000388947 */ /* 0x000fec0003800000 */
[----:B0-----:R-:W0:Y:S01]  /*0960*/  LDC.64 R8, c[0x0][0x388] ;  /* 0x0000e200ff087b82 */ /* 0x001e220000000a00 */
[----:B------:R-:W-:-:S05]  /*0970*/  LEA R15, R11, R4, 0x7 ;  /* 0x000000040b0f7211 */ /* 0x000fca00078e38ff */
[----:B------:R-:W-:-:S04]  /*0980*/  IMAD.IADD R5, R0, 0x1, R15 ;  /* 0x0000000100057824 */ /* 0x000fc800078e020f */
        /* <DEDUP_REMOVED lines=9> */
[----:B------:R-:W-:-:S03]  /*0a20*/  IADD3 R11, PT, PT, R11, 0x2, RZ ;  /* 0x000000020b0b7810 */ /* 0x000fc60007ffe0ff */
[----:B--2---:R1:W-:Y:S04]  /*0a30*/  STG.E desc[UR6][R14.64+0x200], R9 ;  /* 0x000200090e007986 */ /* 0x0043e8000c101906 */
.L_x_263:
[----:B------:R-:W-:Y:S05]  /*0a40*/  @P1 EXIT ;  /* 0x000000000000194d */ /* 0x000fea0003800000 */
[----:B01----:R-:W0:Y:S01]  /*0a50*/  LDC.64 R8, c[0x0][0x388] ;  /* 0x0000e200ff087b82 */ /* 0x003e220000000a00 */
[----:B------:R-:W-:-:S05]  /*0a60*/  IMAD R11, R11, 0x80, R4 ;  /* 0x000000800b0b7824 */ /* 0x000fca00078e0204 */
[----:B------:R-:W-:-:S05]  /*0a70*/  IADD3 R0, PT, PT, R0, R11, RZ ;  /* 0x0000000b00007210 */ /* 0x000fca0007ffe0ff */
[----:B------:R-:W-:-:S04]  /*0a80*/  IMAD R5, R0, R7, R6 ;  /* 0x0000000700057224 */ /* 0x000fc800078e0206 */
[----:B0-----:R-:W-:-:S06]  /*0a90*/  IMAD.WIDE R4, R5, 0x4, R8 ;  /* 0x0000000405047825 */ /* 0x001fcc00078e0208 */
[----:B------:R-:W3:Y:S01]  /*0aa0*/  LDG.E R5, desc[UR6][R4.64] ;  /* 0x0000000604057981 */ /* 0x000ee2000c1e1900 */
[----:B------:R-:W-:-:S05]  /*0ab0*/  IMAD.WIDE R2, R11, 0x4, R2 ;  /* 0x000000040b027825 */ /* 0x000fca00078e0202 */
[----:B---3--:R-:W-:Y:S01]  /*0ac0*/  STG.E desc[UR6][R2.64], R5 ;  /* 0x0000000502007986 */ /* 0x008fe2000c101906 */
[----:B------:R-:W-:Y:S05]  /*0ad0*/  EXIT ;  /* 0x000000000000794d */ /* 0x000fea0003800000 */
.L_x_253:
        /* <DEDUP_REMOVED lines=9> */
[----:B------:R-:W-:Y:S01]  /*0b70*/  MOV R5, RZ ;  /* 0x000000ff00057202 */ /* 0x000fe20000000f00 */
[----:B0-----:R-:W-:-:S04]  /*0b80*/  UIADD3 UR4, UP0, UPT, UR4, 0x4, URZ ;  /* 0x0000000404047890 */ /* 0x001fc8000ff1e0ff */
[----:B------:R-:W-:-:S12]  /*0b90*/  UIADD3.X UR5, UPT, UPT, URZ, UR5, URZ, UP0, !UPT ;  /* 0x00000005ff057290 */ /* 0x000fd800087fe4ff */
.L_x_272:
[----:B------:R-:W-:Y:S01]  /*0ba0*/  IMAD R11, R5, 0x80, R6 ;  /* 0x00000080050b7824 */ /* 0x000fe200078e0206 */
[----:B------:R-:W-:Y:S04]  /*0bb0*/  BSSY.RECONVERGENT B0, `(.L_x_265) ;  /* 0x000002d000007945 */ /* 0x000fe80003800200 */
[----:B------:R-:W-:-:S13]  /*0bc0*/  ISETP.GE.AND P0, PT, R11, R7, PT ;  /* 0x000000070b00720c */ /* 0x000fda0003f06270 */
[----:B01----:R-:W-:Y:S05]  /*0bd0*/  @P0 BRA `(.L_x_266) ;  /* 0x0000000000a80947 */ /* 0x003fea0003800000 */
[----:B------:R-:W0:Y:S01]  /*0be0*/  LDC.64 R12, c[0x0][0x388] ;  /* 0x0000e200ff0c7b82 */ /* 0x000e220000000a00 */
[----:B------:R-:W1:Y:S01]  /*0bf0*/  LDCU UR8, c[0x0][0x390] ;  /* 0x00007200ff0877ac */ /* 0x000e620008000800 */
[----:B------:R-:W-:Y:S01]  /*0c00*/  IADD3 R10, PT, PT, R0, R11, RZ ;  /* 0x0000000b000a7210 */ /* 0x000fe20007ffe0ff */
[----:B------:R-:W-:Y:S01]  /*0c10*/  IMAD.U32 R9, RZ, RZ, UR5 ;  /* 0x00000005ff097e24 */ /* 0x000fe2000f8e00ff */
[----:B------:R-:W-:Y:S01]  /*0c20*/  MOV R8, UR4 ;  /* 0x0000000400087c02 */ /* 0x000fe20008000f00 */
[----:B------:R-:W-:Y:S02]  /*0c30*/  HFMA2 R15, -RZ, RZ, 0, 5.9604644775390625e-08 ;  /* 0x00000001ff0f7431 */ /* 0x000fe400000001ff */
[----:B-1----:R-:W-:-:S04]  /*0c40*/  IMAD R17, R10, UR8, RZ ;  /* 0x000000080a117c24 */ /* 0x002fc8000f8e02ff */
[----:B------:R-:W-:-:S04]  /*0c50*/  IMAD.WIDE R8, R17, 0x4, R8 ;  /* 0x0000000411087825 */ /* 0x000fc800078e0208 */
[----:B0-----:R-:W-:-:S07]  /*0c60*/  IMAD.WIDE R12, R17, 0x4, R12 ;  /* 0x00000004110c7825 */ /* 0x001fce00078e020c */
.L_x_271:
[C---:B0-----:R-:W-:Y:S01]  /*0c70*/  IMAD.WIDE.U32 R16, R15.reuse, 0x4, R12 ;  /* 0x000000040f107825 */ /* 0x041fe200078e000c */
[----:B------:R-:W0:Y:S04]  /*0c80*/  LDCU UR8, c[0x0][0x390] ;  /* 0x00007200ff0877ac */ /* 0x000e280008000800 */
[----:B------:R1:W5:Y:S01]  /*0c90*/  LDG.E R21, desc[UR6][R16.64] ;  /* 0x0000000610157981 */ /* 0x000362000c1e1900 */
[C---:B------:R-:W-:Y:S01]  /*0ca0*/  IADD3 R19, PT, PT, R15.reuse, -0x1, RZ ;  /* 0xffffffff0f137810 */ /* 0x040fe20007ffe0ff */
[----:B------:R-:W-:Y:S01]  /*0cb0*/  VIADD R10, R15, 0x1 ;  /* 0x000000010f0a7836 */ /* 0x000fe20000000000 */
[----:B------:R-:W-:Y:S03]  /*0cc0*/  BSSY.RECONVERGENT B1, `(.L_x_267) ;  /* 0x0000013000017945 */ /* 0x000fe60003800200 */
[----:B------:R-:W-:-:S05]  /*0cd0*/  IMAD.WIDE.U32 R14, R19, 0x4, R8 ;  /* 0x00000004130e7825 */ /* 0x000fca00078e0008 */
[----:B------:R-:W-:Y:S02]  /*0ce0*/  MOV R19, R15 ;  /* 0x0000000f00137202 */ /* 0x000fe40000000f00 */
[----:B------:R-:W-:Y:S02]  /*0cf0*/  MOV R15, R10 ;  /* 0x0000000a000f7202 */ /* 0x000fe40000000f00 */
[----:B01----:R-:W-:-:S13]  /*0d00*/  ISETP.NE.AND P0, PT, R10, UR8, PT ;  /* 0x000000080a007c0c */ /* 0x003fda000bf05270 */
.L_x_269:
[----:B------:R-:W-:Y:S01]  /*0d10*/  IMAD.MOV.U32 R16, RZ, RZ, R14 ;  /* 0x000000ffff107224 */ /* 0x000fe200078e000e */
[----:B------:R-:W-:-:S05]  /*0d20*/  MOV R17, R19 ;  /* 0x0000001300117202 */ /* 0x000fca0000000f00 */
[----:B------:R-:W2:Y:S02]  /*0d30*/  LDG.E R18, desc[UR6][R16.64+-0x4] ;  /* 0xfffffc0610127981 */ /* 0x000ea4000c1e1900 */
[----:B--2--5:R-:W-:-:S13]  /*0d40*/  FSETP.GT.AND P1, PT, R18, R21, PT ;  /* 0x000000151200720b */ /* 0x024fda0003f24000 */
[----:B------:R-:W-:Y:S05]  /*0d50*/  @!P1 BRA `(.L_x_268) ;  /* 0x0000000000209947 */ /* 0x000fea0003800000 */
[----:B------:R0:W-:Y:S01]  /*0d60*/  STG.E desc[UR6][R16.64], R18 ;  /* 0x0000001210007986 */ /* 0x0001e2000c101906 */
[----:B------:R-:W-:Y:S02]  /*0d70*/  IADD3 R10, PT, PT, R10, -0x1, RZ ;  /* 0xffffffff0a0a7810 */ /* 0x000fe40007ffe0ff */
[----:B------:R-:W-:Y:S02]  /*0d80*/  IADD3 R14, P2, PT, R16, -0x4, RZ ;  /* 0xfffffffc100e7810 */ /* 0x000fe40007f5e0ff */
[----:B------:R-:W-:Y:S02]  /*0d90*/  ISETP.GT.AND P1, PT, R10, 0x1, PT ;  /* 0x000000010a00780c */ /* 0x000fe40003f24270 */
[----:B------:R-:W-:-:S11]  /*0da0*/  IADD3.X R19, PT, PT, R17, -0x1, RZ, P2, !PT ;  /* 0xffffffff11137810 */ /* 0x000fd600017fe4ff */
[----:B0-----:R-:W-:Y:S05]  /*0db0*/  @P1 BRA `(.L_x_269) ;  /* 0xfffffffc00d41947 */ /* 0x001fea000383ffff */
[----:B------:R-:W-:Y:S01]  /*0dc0*/  IMAD.MOV.U32 R17, RZ, RZ, RZ ;  /* 0x000000ffff117224 */ /* 0x000fe200078e00ff */
[----:B------:R-:W-:Y:S06]  /*0dd0*/  BRA `(.L_x_270) ;  /* 0x0000000000047947 */ /* 0x000fec0003800000 */
.L_x_268:
[----:B------:R-:W-:-:S07]  /*0de0*/  IADD3 R17, PT, PT, R10, -0x1, RZ ;  /* 0xffffffff0a117810 */ /* 0x000fce0007ffe0ff */
.L_x_270:
[----:B------:R-:W-:Y:S05]  /*0df0*/  BSYNC.RECONVERGENT B1 ;  /* 0x0000000000017941 */ /* 0x000fea0003800200 */
.L_x_267:
[----:B------:R-:W-:-:S05]  /*0e00*/  IMAD.WIDE R16, R17, 0x4, R12 ;  /* 0x0000000411107825 */ /* 0x000fca00078e020c */
[----:B------:R0:W-:Y:S01]  /*0e10*/  STG.E desc[UR6][R16.64], R21 ;  /* 0x0000001510007986 */ /* 0x0001e2000c101906 */
[----:B------:R-:W-:Y:S05]  /*0e20*/  @P0 BRA `(.L_x_271) ;  /* 0xfffffffc00900947 */ /* 0x000fea000383ffff */
[----:B------:R-:W-:-:S04]  /*0e30*/  LEA R12, P0, R4, R12, 0x2 ;  /* 0x0000000c040c7211 */ /* 0x000fc800078010ff */
[----:B------:R-:W-:-:S06]  /*0e40*/  IADD3.X R13, PT, PT, RZ, R13, RZ, P0, !PT ;  /* 0x0000000dff0d7210 */ /* 0x000fcc00007fe4ff */
[----:B------:R-:W2:Y:S01]  /*0e50*/  LDG.E R13, desc[UR6][R12.64] ;  /* 0x000000060c0d7981 */ /* 0x000ea2000c1e1900 */
[----:B------:R-:W-:-:S05]  /*0e60*/  IMAD.WIDE R8, R11, 0x4, R2 ;  /* 0x000000040b087825 */ /* 0x000fca00078e0202 */
[----:B--2---:R1:W-:Y:S02]  /*0e70*/  STG.E desc[UR6][R8.64], R13 ;  /* 0x0000000d08007986 */ /* 0x0043e4000c101906 */
.L_x_266:
[----:B------:R-:W-:Y:S05]  /*0e80*/  BSYNC.RECONVERGENT B0 ;  /* 0x0000000000007941 */ /* 0x000fea0003800200 */
.L_x_265:
[----:B------:R-:W2:Y:S01]  /*0e90*/  LDCU UR8, c[0x0][0x384] ;  /* 0x00007080ff0877ac */ /* 0x000ea20008000800 */
[----:B------:R-:W-:-:S05]  /*0ea0*/  VIADD R5, R5, 0x1 ;  /* 0x0000000105057836 */ /* 0x000fca0000000000 */
[----:B--2---:R-:W-:-:S13]  /*0eb0*/  ISETP.NE.AND P0, PT, R5, UR8, PT ;  /* 0x0000000805007c0c */ /* 0x004fda000bf05270 */
[----:B------:R-:W-:Y:S05]  /*0ec0*/  @!P0 EXIT ;  /* 0x000000000000894d */ /* 0x000fea0003800000 */
[----:B------:R-:W-:Y:S05]  /*0ed0*/  BRA `(.L_x_272) ;  /* 0xfffffffc00307947 */ /* 0x000fea000383ffff */
.L_x_264:
[C---:B------:R-:W-:Y:S01]  /*0ee0*/  ISETP.GE.U32.AND P0, PT, R5.reuse, 0x4, PT ;  /* 0x000000040500780c */ /* 0x040fe20003f06070 */
[----:B------:R-:W-:Y:S01]  /*0ef0*/  HFMA2 R9, -RZ, RZ, 0, 0 ;  /* 0x00000000ff097431 */ /* 0x000fe200000001ff */
[----:B------:R-:W-:-:S11]  /*0f00*/  LOP3.LUT R16, R5, 0x3, RZ, 0xc0, !PT ;  /* 0x0000000305107812 */ /* 0x000fd600078ec0ff */
[----:B------:R-:W-:Y:S05]  /*0f10*/  @!P0 BRA `(.L_x_273) ;  /* 0x0000001000788947 */ /* 0x000fea0003800000 */
[----:B------:R-:W-:Y:S02]  /*0f20*/  LOP3.LUT R9, R5, 0x7ffffffc, RZ, 0xc0, !PT ;  /* 0x7ffffffc05097812 */ /* 0x000fe400078ec0ff */
[----:B------:R-:W-:Y:S02]  /*0f30*/  MOV R8, RZ ;  /* 0x000000ff00087202 */ /* 0x000fe40000000f00 */
[----:B------:R-:W-:-:S13]  /*0f40*/  ISETP.GT.AND P0, PT, R9, RZ, PT ;  /* 0x000000ff0900720c */ /* 0x000fda0003f04270 */
[----:B------:R-:W-:Y:S05]  /*0f50*/  @!P0 BRA `(.L_x_274) ;  /* 0x0000000c00c88947 */ /* 0x000fea0003800000 */
[----:B------:R-:W-:Y:S01]  /*0f60*/  IMAD.IADD R5, R9, 0x1, -R8 ;  /* 0x0000000109057824 */ /* 0x000fe200078e0a08 */
[----:B------:R-:W-:-:S04]  /*0f70*/  PLOP3.LUT P0, PT, PT, PT, PT, 0x80, 0x8 ;  /* 0x000000000008781c */ /* 0x000fc80003f0f070 */
[----:B------:R-:W-:-:S13]  /*0f80*/  ISETP.GT.AND P1, PT, R5, 0xc, PT ;  /* 0x0000000c0500780c */ /* 0x000fda0003f24270 */
[----:B------:R-:W-:Y:S05]  /*0f90*/  @!P1 BRA `(.L_x_275) ;  /* 0x0000000800649947 */ /* 0x000fea0003800000 */
[----:B------:R-:W-:Y:S02]  /*0fa0*/  PLOP3.LUT P0, PT, PT, PT, PT, 0x8, 0x80 ;  /* 0x000000000080781c */ /* 0x000fe40003f0e170 */
[----:B------:R-:W-:-:S11]  /*0fb0*/  IADD3 R5, PT, PT, R9, -0xc, RZ ;  /* 0xfffffff409057810 */ /* 0x000fd60007ffe0ff */
.L_x_276:
[----:B------:R-:W-:-:S04]  /*0fc0*/  LEA R13, R8, R6, 0x7 ;  /* 0x00000006080d7211 */ /* 0x000fc800078e38ff */
[----:B------:R-:W-:-:S13]  /*0fd0*/  ISETP.GE.AND P2, PT, R13, R7, PT ;  /* 0x000000070d00720c */ /* 0x000fda0003f46270 */
[----:B------:R-:W0:Y:S01]  /*0fe0*/  @!P2 LDC R10, c[0x0][0x390] ;  /* 0x0000e400ff0aab82 */ /* 0x000e220000000800 */
        /* <DEDUP_REMOVED lines=33> */
[----:B------:R-:W-:-:S04]  /*1200*/  IADD3 R25, PT, PT, R13, 0x200, RZ ;  /* 0x000002000d197810 */ /* 0x000fc80007ffe0ff */
[----:B------:R-:W-:-:S13]  /*1210*/  ISETP.GE.AND P2, PT, R25, R7, PT ;  /* 0x000000071900720c */ /* 0x000fda0003f46270 */
[----:B------:R-:W3:Y:S01]  /*1220*/  @!P2 LDC R12, c[0x0][0x390] ;  /* 0x0000e400ff0cab82 */ /* 0x000ee20000000800 */
[----:B------:R-:W-:-:S07]  /*1230*/  @!P2 IADD3 R17, PT, PT, R0, R25, RZ ;  /* 0x000000190011a210 */ /* 0x000fce0007ffe0ff */
[----:B------:R-:W1:Y:S01]  /*1240*/  @!P2 LDC.64 R14, c[0x0][0x388] ;  /* 0x0000e200ff0eab82 */ /* 0x000e620000000a00 */
[----:B---3--:R-:W-:-:S04]  /*1250*/  @!P2 IMAD R17, R17, R12, R4 ;  /* 0x0000000c1111a224 */ /* 0x008fc800078e0204 */
[----:B-1----:R-:W-:Y:S01]  /*1260*/  @!P2 IMAD.WIDE R22, R17, 0x4, R14 ;  /* 0x000000041116a825 */ /* 0x002fe200078e020e */
        /* <DEDUP_REMOVED lines=12> */
[----:B-1----:R-:W-:-:S04]  /*1330*/  IADD3 R21, PT, PT, R13, 0x300, RZ ;  /* 0x000003000d157810 */ /* 0x002fc80007ffe0ff */
[----:B------:R-:W-:-:S13]  /*1340*/  ISETP.GE.AND P2, PT, R21, R7, PT ;  /* 0x000000071500720c */ /* 0x000fda0003f46270 */
[----:B------:R-:W1:Y:S01]  /*1350*/  @!P2 LDC R12, c[0x0][0x390] ;  /* 0x0000e400ff0cab82 */ /* 0x000e620000000800 */
[----:B------:R-:W-:-:S07]  /*1360*/  @!P2 IMAD.IADD R21, R0, 0x1, R21 ;  /* 0x000000010015a824 */ /* 0x000fce00078e0215 */
[----:B------:R-:W3:Y:S01]  /*1370*/  @!P2 LDC.64 R10, c[0x0][0x388] ;  /* 0x0000e200ff0aab82 */ /* 0x000ee20000000a00 */
[----:B-1----:R-:W-:-:S04]  /*1380*/  @!P2 IMAD R21, R21, R12, R4 ;  /* 0x0000000c1515a224 */ /* 0x002fc800078e0204 */
[----:B---3--:R-:W-:Y:S01]  /*1390*/  @!P2 IMAD.WIDE R20, R21, 0x4, R10 ;  /* 0x000000041514a825 */ /* 0x008fe200078e020a */
[----:B--2---:R1:W-:Y:S04]  /*13a0*/  @!P1 STG.E desc[UR6][R14.64+0x200], R17 ;  /* 0x000200110e009986 */ /* 0x0043e8000c101906 */
[----:B------:R-:W2:Y:S01]  /*13b0*/  @!P2 LDG.E R25, desc[UR6][R20.64] ;  /* 0x000000061419a981 */ /* 0x000ea2000c1e1900 */
[----:B------:R-:W-:-:S04]  /*13c0*/  IADD3 R12, PT, PT, R13, 0x380, RZ ;  /* 0x000003800d0c7810 */ /* 0x000fc80007ffe0ff */
[----:B------:R-:W-:-:S13]  /*13d0*/  ISETP.GE.AND P1, PT, R12, R7, PT ;  /* 0x000000070c00720c */ /* 0x000fda0003f26270 */
[----:B------:R-:W3:Y:S01]  /*13e0*/  @!P1 LDC R18, c[0x0][0x390] ;  /* 0x0000e400ff129b82 */ /* 0x000ee20000000800 */
[----:B------:R-:W-:-:S07]  /*13f0*/  @!P1 IADD3 R19, PT, PT, R0, R12, RZ ;  /* 0x0000000c00139210 */ /* 0x000fce0007ffe0ff */
[----:B------:R-:W4:Y:S01]  /*1400*/  @!P1 LDC.64 R10, c[0x0][0x388] ;  /* 0x0000e200ff0a9b82 */ /* 0x000f220000000a00 */
[----:B---3--:R-:W-:-:S04]  /*1410*/  @!P1 IMAD R19, R19, R18, R4 ;  /* 0x0000001213139224 */ /* 0x008fc800078e0204 */
[----:B----4-:R-:W-:Y:S01]  /*1420*/  @!P1 IMAD.WIDE R18, R19, 0x4, R10 ;  /* 0x0000000413129825 */ /* 0x010fe200078e020a */
[----:B--2---:R2:W-:Y:S04]  /*1430*/  @!P2 STG.E desc[UR6][R14.64+0x400], R25 ;  /* 0x000400190e00a986 */ /* 0x0045e8000c101906 */
[----:B0-----:R-:W3:Y:S01]  /*1440*/  @!P1 LDG.E R23, desc[UR6][R18.64] ;  /* 0x0000000612179981 */ /* 0x001ee2000c1e1900 */
[----:B------:R-:W-:-:S05]  /*1450*/  VIADD R27, R13, 0x400 ;  /* 0x000004000d1b7836 */ /* 0x000fca0000000000 */
[----:B------:R-:W-:-:S13]  /*1460*/  ISETP.GE.AND P2, PT, R27, R7, PT ;  /* 0x000000071b00720c */ /* 0x000fda0003f46270 */
[----:B------:R-:W0:Y:S01]  /*1470*/  @!P2 LDC R12, c[0x0][0x390] ;  /* 0x0000e400ff0cab82 */ /* 0x000e220000000800 */
[----:B-1----:R-:W-:-:S07]  /*1480*/  @!P2 IADD3 R17, PT, PT, R0, R27, RZ ;  /* 0x0000001b0011a210 */ /* 0x002fce0007ffe0ff */
[----:B------:R-:W1:Y:S01]  /*1490*/  @!P2 LDC.64 R10, c[0x0][0x388] ;  /* 0x0000e200ff0aab82 */ /* 0x000e620000000a00 */
[----:B0-----:R-:W-:-:S04]  /*14a0*/  @!P2 IMAD R17, R17, R12, R4 ;  /* 0x0000000c1111a224 */ /* 0x001fc800078e0204 */
[----:B-1----:R-:W-:Y:S01]  /*14b0*/  @!P2 IMAD.WIDE R20, R17, 0x4, R10 ;  /* 0x000000041114a825 */ /* 0x002fe200078e020a */
[----:B---3--:R0:W-:Y:S04]  /*14c0*/  @!P1 STG.E desc[UR6][R14.64+0x600], R23 ;  /* 0x000600170e009986 */ /* 0x0081e8000c101906 */
[----:B------:R-:W3:Y:S01]  /*14d0*/  @!P2 LDG.E R17, desc[UR6][R20.64] ;  /* 0x000000061411a981 */ /* 0x000ee2000c1e1900 */
[----:B------:R-:W-:-:S04]  /*14e0*/  IADD3 R11, PT, PT, R13, 0x480, RZ ;  /* 0x000004800d0b7810 */ /* 0x000fc80007ffe0ff */
[----:B------:R-:W-:-:S13]  /*14f0*/  ISETP.GE.AND P1, PT, R11, R7, PT ;  /* 0x000000070b00720c */ /* 0x000fda0003f26270 */
[----:B--2---:R-:W1:Y:S01]  /*1500*/  @!P1 LDC R25, c[0x0][0x390] ;  /* 0x0000e400ff199b82 */ /* 0x004e620000000800 */
[----:B------:R-:W-:-:S07]  /*1510*/  @!P1 IMAD.IADD R11, R0, 0x1, R11 ;  /* 0x00000001000b9824 */ /* 0x000fce00078e020b */
[----:B------:R-:W2:Y:S01]  /*1520*/  @!P1 LDC.64 R18, c[0x0][0x388] ;  /* 0x0000e200ff129b82 */ /* 0x000ea20000000a00 */
[----:B-1----:R-:W-:Y:S02]  /*1530*/  @!P1 IMAD R25, R11, R25, R4 ;  /* 0x000000190b199224 */ /* 0x002fe400078e0204 */
[----:B------:R-:W-:-:S04]  /*1540*/  IMAD.WIDE R10, R27, 0x4, R2 ;  /* 0x000000041b0a7825 */ /* 0x000fc800078e0202 */
[----:B--2---:R-:W-:Y:S01]  /*1550*/  @!P1 IMAD.WIDE R18, R25, 0x4, R18 ;  /* 0x0000000419129825 */ /* 0x004fe200078e0212 */
[----:B---3--:R1:W-:Y:S04]  /*1560*/  @!P2 STG.E desc[UR6][R10.64], R17 ;  /* 0x000000110a00a986 */ /* 0x0083e8000c101906 */
[----:B0-----:R-:W2:Y:S01]  /*1570*/  @!P1 LDG.E R23, desc[UR6][R18.64] ;  /* 0x0000000612179981 */ /* 0x001ea2000c1e1900 */
[----:B------:R-:W-:-:S04]  /*1580*/  IADD3 R21, PT, PT, R13, 0x500, RZ ;  /* 0x000005000d157810 */ /* 0x000fc80007ffe0ff */
        /* <DEDUP_REMOVED lines=8> */
[----:B-1----:R-:W-:-:S05]  /*1610*/  VIADD R17, R13, 0x580 ;  /* 0x000005800d117836 */ /* 0x002fca0000000000 */
[----:B------:R-:W-:-:S13]  /*1620*/  ISETP.GE.AND P1, PT, R17, R7, PT ;  /* 0x000000071100720c */ /* 0x000fda0003f26270 */
[----:B------:R-:W1:Y:S01]  /*1630*/  @!P1 LDC R12, c[0x0][0x390] ;  /* 0x0000e400ff0c9b82 */ /* 0x000e620000000800 */
[----:B------:R-:W-:-:S07]  /*1640*/  @!P1 IADD3 R17, PT, PT, R0, R17, RZ ;  /* 0x0000001100119210 */ /* 0x000fce0007ffe0ff */
        /* <DEDUP_REMOVED lines=8> */
[----:B------:R-:W-:-:S07]  /*16d0*/  @!P2 IMAD.IADD R21, R0, 0x1, R27 ;  /* 0x000000010015a824 */ /* 0x000fce00078e021b */
[----:B------:R-:W4:Y:S01]  /*16e0*/  @!P2 LDC.64 R14, c[0x0][0x388] ;  /* 0x0000e200ff0eab82 */ /* 0x000f220000000a00 */
[----:B---3--:R-:W-:-:S04]  /*16f0*/  @!P2 IMAD R21, R21, R12, R4 ;  /* 0x0000000c1515a224 */ /* 0x008fc800078e0204 */
[----:B----4-:R-:W-:Y:S01]  /*1700*/  @!P2 IMAD.WIDE R20, R21, 0x4, R14 ;  /* 0x000000041514a825 */ /* 0x010fe200078e020e */
[----:B--2---:R2:W-:Y:S04]  /*1710*/  @!P1 STG.E desc[UR6][R10.64+0x600], R17 ;  /* 0x000600110a009986 */ /* 0x0045e8000c101906 */
[----:B0-----:R-:W3:Y:S01]  /*1720*/  @!P2 LDG.E R23, desc[UR6][R20.64] ;  /* 0x000000061417a981 */ /* 0x001ee2000c1e1900 */
[----:B------:R-:W-:-:S04]  /*1730*/  IADD3 R15, PT, PT, R13, 0x680, RZ ;  /* 0x000006800d0f7810 */ /* 0x000fc80007ffe0ff */
[----:B------:R-:W-:-:S13]  /*1740*/  ISETP.GE.AND P1, PT, R15, R7, PT ;  /* 0x000000070f00720c */ /* 0x000fda0003f26270 */
[----:B-1----:R-:W0:Y:S01]  /*1750*/  @!P1 LDC R25, c[0x0][0x390] ;  /* 0x0000e400ff199b82 */ /* 0x002e220000000800 */
[----:B------:R-:W-:-:S07]  /*1760*/  @!P1 IADD3 R15, PT, PT, R0, R15, RZ ;  /* 0x0000000f000f9210 */ /* 0x000fce0007ffe0ff */
[----:B------:R-:W1:Y:S01]  /*1770*/  @!P1 LDC.64 R18, c[0x0][0x388] ;  /* 0x0000e200ff129b82 */ /* 0x000e620000000a00 */
[----:B0-----:R-:W-:Y:S02]  /*1780*/  @!P1 IMAD R25, R15, R25, R4 ;  /* 0x000000190f199224 */ /* 0x001fe400078e0204 */
[----:B------:R-:W-:-:S04]  /*1790*/  IMAD.WIDE R14, R27, 0x4, R2 ;  /* 0x000000041b0e7825 */ /* 0x000fc800078e0202 */
[----:B-1----:R-:W-:Y:S01]  /*17a0*/  @!P1 IMAD.WIDE R18, R25, 0x4, R18 ;  /* 0x0000000419129825 */ /* 0x002fe200078e0212 */
[----:B---3--:R0:W-:Y:S05]  /*17b0*/  @!P2 STG.E desc[UR6][R14.64], R23 ;  /* 0x000000170e00a986 */ /* 0x0081ea000c101906 */
[----:B------:R-:W3:Y:S01]  /*17c0*/  @!P1 LDG.E R19, desc[UR6][R18.64] ;  /* 0x0000000612139981 */ /* 0x000ee2000c1e1900 */
[----:B--2---:R-:W-:-:S05]  /*17d0*/  VIADD R17, R13, 0x700 ;  /* 0x000007000d117836 */ /* 0x004fca0000000000 */
[----:B------:R-:W-:-:S13]  /*17e0*/  ISETP.GE.AND P2, PT, R17, R7, PT ;  /* 0x000000071100720c */ /* 0x000fda0003f46270 */
[----:B------:R-:W1:Y:S01]  /*17f0*/  @!P2 LDC R12, c[0x0][0x390] ;  /* 0x0000e400ff0cab82 */ /* 0x000e620000000800 */
[----:B------:R-:W-:-:S07]  /*1800*/  @!P2 IADD3 R17, PT, PT, R0, R17, RZ ;  /* 0x000000110011a210 */ /* 0x000fce0007ffe0ff */
[----:B------:R-:W2:Y:S01]  /*1810*/  @!P2 LDC.64 R10, c[0x0][0x388] ;  /* 0x0000e200ff0aab82 */ /* 0x000ea20000000a00 */
[----:B-1----:R-:W-:-:S04]  /*1820*/  @!P2 IMAD R17, R17, R12, R4 ;  /* 0x0000000c1111a224 */ /* 0x002fc800078e0204 */
[----:B--2---:R-:W-:Y:S01]  /*1830*/  @!P2 IMAD.WIDE R20, R17, 0x4, R10 ;  /* 0x000000041114a825 */ /* 0x004fe200078e020a */
[----:B---3--:R0:W-:Y:S05]  /*1840*/  @!P1 STG.E desc[UR6][R14.64+0x200], R19 ;  /* 0x000200130e009986 */ /* 0x0081ea000c101906 */
[----:B------:R-:W2:Y:S01]  /*1850*/  @!P2 LDG.E R21, desc[UR6][R20.64] ;  /* 0x000000061415a981 */ /* 0x000ea2000c1e1900 */
[----:B------:R-:W-:-:S04]  /*1860*/  IADD3 R13, PT, PT, R13, 0x780, RZ ;  /* 0x000007800d0d7810 */ /* 0x000fc80007ffe0ff */
[----:B------:R-:W-:-:S13]  /*1870*/  ISETP.GE.AND P1, PT, R13, R7, PT ;  /* 0x000000070d00720c */ /* 0x000fda0003f26270 */
[----:B------:R-:W1:Y:S01]  /*1880*/  @!P1 LDC R12, c[0x0][0x390] ;  /* 0x0000e400ff0c9b82 */ /* 0x000e620000000800 */
[----:B------:R-:W-:-:S07]  /*1890*/  @!P1 IMAD.IADD R13, R0, 0x1, R13 ;  /* 0x00000001000d9824 */ /* 0x000fce00078e020d */
[----:B------:R-:W3:Y:S01]  /*18a0*/  @!P1 LDC.64 R10, c[0x0][0x388] ;  /* 0x0000e200ff0a9b82 */ /* 0x000ee20000000a00 */
[----:B-1----:R-:W-:-:S04]  /*18b0*/  @!P1 IMAD R13, R13, R12, R4 ;  /* 0x0000000c0d0d9224 */ /* 0x002fc800078e0204 */
[----:B---3--:R-:W-:Y:S01]  /*18c0*/  @!P1 IMAD.WIDE R10, R13, 0x4, R10 ;  /* 0x000000040d0a9825 */ /* 0x008fe200078e020a */
[----:B--2---:R0:W-:Y:S05]  /*18d0*/  @!P2 STG.E desc[UR6][R14.64+0x400], R21 ;  /* 0x000400150e00a986 */ /* 0x0041ea000c101906 */
[----:B------:R-:W2:Y:S01]  /*18e0*/  @!P1 LDG.E R11, desc[UR6][R10.64] ;  /* 0x000000060a0b9981 */ /* 0x000ea2000c1e1900 */
[----:B------:R-:W-:-:S03]  /*18f0*/  IADD3 R8, PT, PT, R8, 0x10, RZ ;  /* 0x0000001008087810 */ /* 0x000fc60007ffe0ff */
[----:B--2---:R0:W-:Y:S01]  /*1900*/  @!P1 STG.E desc[UR6][R14.64+0x600], R11 ;  /* 0x0006000b0e009986 */ /* 0x0041e2000c101906 */
[----:B------:R-:W-:-:S13]  /*1910*/  ISETP.GE.AND P1, PT, R8, R5, PT ;  /* 0x000000050800720c */ /* 0x000fda0003f26270 */
[----:B0-----:R-:W-:Y:S05]  /*1920*/  @!P1 BRA `(.L_x_276) ;  /* 0xfffffff400a49947 */ /* 0x001fea000383ffff */
.L_x_275:
[----:B------:R-:W-:-:S04]  /*1930*/  IADD3 R5, PT, PT, R9, -R8, RZ ;  /* 0x8000000809057210 */ /* 0x000fc80007ffe0ff */
[----:B------:R-:W-:-:S13]  /*1940*/  ISETP.GT.AND P1, PT, R5, 0x4, PT ;  /* 0x000000040500780c */ /* 0x000fda0003f24270 */
[----:B------:R-:W-:Y:S05]  /*1950*/  @!P1 BRA `(.L_x_277) ;  /* 0x0000000400409947 */ /* 0x000fea0003800000 */
[----:B------:R-:W-:-:S05]  /*1960*/  IMAD R5, R8, 0x80, R6 ;  /* 0x0000008008057824 */ /* 0x000fca00078e0206 */
[----:B------:R-:W-:-:S13]  /*1970*/  ISETP.GE.AND P0, PT, R5, R7, PT ;  /* 0x000000070500720c */ /* 0x000fda0003f06270 */
[----:B------:R-:W0:Y:S01]  /*1980*/  @!P0 LDC R10, c[0x0][0x390] ;  /* 0x0000e400ff0a8b82 */ /* 0x000e220000000800 */
[----:B------:R-:W-:-:S07]  /*1990*/  @!P0 IADD3 R11, PT, PT, R0, R5, RZ ;  /* 0x00000005000b8210 */ /* 0x000fce0007ffe0ff */
        /* <DEDUP_REMOVED lines=12> */
[----:B--2---:R0:W-:Y:S04]  /*1a60*/  @!P0 STG.E desc[UR6][R10.64], R17 ;  /* 0x000000110a008986 */ /* 0x0041e8000c101906 */
        /* <DEDUP_REMOVED lines=10> */
[----:B------:R-:W-:-:S05]  /*1b10*/  VIADD R5, R5, 0x180 ;  /* 0x0000018005057836 */ /* 0x000fca0000000000 */
[----:B------:R-:W-:-:S13]  /*1b20*/  ISETP.GE.AND P1, PT, R5, R7, PT ;  /* 0x000000070500720c */ /* 0x000fda0003f26270 */
[----:B0-----:R-:W0:Y:S01]  /*1b30*/  @!P1 LDC R17, c[0x0][0x390] ;  /* 0x0000e400ff119b82 */ /* 0x001e220000000800 */
[----:B------:R-:W-:-:S07]  /*1b40*/  @!P1 IADD3 R5, PT, PT, R0, R5, RZ ;  /* 0x0000000500059210 */ /* 0x000fce0007ffe0ff */
[----:B------:R-:W3:Y:S01]  /*1b50*/  @!P1 LDC.64 R12, c[0x0][0x388] ;  /* 0x0000e200ff0c9b82 */ /* 0x000ee20000000a00 */
[----:B0-----:R-:W-:-:S04]  /*1b60*/  @!P1 IMAD R5, R5, R17, R4 ;  /* 0x0000001105059224 */ /* 0x001fc800078e0204 */
[----:B---3--:R-:W-:Y:S01]  /*1b70*/  @!P1 IMAD.WIDE R18, R5, 0x4, R12 ;  /* 0x0000000405129825 */ /* 0x008fe200078e020c */
[----:B------:R-:W-:Y:S01]  /*1b80*/  IADD3 R5, PT, PT, R8, 0x4, RZ ;  /* 0x0000000408057810 */ /* 0x000fe20007ffe0ff */
[----:B--2---:R0:W-:Y:S04]  /*1b90*/  @!P0 STG.E desc[UR6][R10.64+0x400], R23 ;  /* 0x000400170a008986 */ /* 0x0041e8000c101906 */
[----:B------:R-:W2:Y:S01]  /*1ba0*/  @!P1 LDG.E R17, desc[UR6][R18.64] ;  /* 0x0000000612119981 */ /* 0x000ea2000c1e1900 */
[----:B------:R-:W-:-:S05]  /*1bb0*/  IMAD R15, R5, 0x80, R6 ;  /* 0x00000080050f7824 */ /* 0x000fca00078e0206 */
[----:B------:R-:W-:-:S13]  /*1bc0*/  ISETP.GE.AND P0, PT, R15, R7, PT ;  /* 0x000000070f00720c */ /* 0x000fda0003f06270 */
[----:B------:R-:W3:Y:S01]  /*1bd0*/  @!P0 LDC R8, c[0x0][0x390] ;  /* 0x0000e400ff088b82 */ /* 0x000ee20000000800 */
[----:B-1----:R-:W-:-:S07]  /*1be0*/  @!P0 IADD3 R21, PT, PT, R0, R15, RZ ;  /* 0x0000000f00158210 */ /* 0x002fce0007ffe0ff */
[----:B------:R-:W1:Y:S01]  /*1bf0*/  @!P0 LDC.64 R12, c[0x0][0x388] ;  /* 0x0000e200ff0c8b82 */ /* 0x000e620000000a00 */
[----:B---3--:R-:W-:-:S04]  /*1c00*/  @!P0 IMAD R21, R21, R8, R4 ;  /* 0x0000000815158224 */ /* 0x008fc800078e0204 */
[----:B-1----:R-:W-:Y:S01]  /*1c10*/  @!P0 IMAD.WIDE R20, R21, 0x4, R12 ;  /* 0x0000000415148825 */ /* 0x002fe200078e020c */
[----:B--2---:R1:W-:Y:S05]  /*1c20*/  @!P1 STG.E desc[UR6][R10.64+0x600], R17 ;  /* 0x000600110a009986 */ /* 0x0043ea000c101906 */
        /* <DEDUP_REMOVED lines=26> */
[----:B0-----:R-:W0:Y:S01]  /*1dd0*/  LDC.64 R10, c[0x0][0x388] ;  /* 0x0000e200ff0a7b82 */ /* 0x001e220000000a00 */
[----:B------:R-:W1:Y:S01]  /*1de0*/  LDCU UR4, c[0x0][0x390] ;  /* 0x00007200ff0477ac */ /* 0x000e620008000800 */
[----:B------:R-:W-:-:S05]  /*1df0*/  IADD3 R15, PT, PT, R0, R15, RZ ;  /* 0x0000000f000f7210 */ /* 0x000fca0007ffe0ff */
[----:B-1----:R-:W-:-:S04]  /*1e00*/  IMAD R15, R15, UR4, R4 ;  /* 0x000000040f0f7c24 */ /* 0x002fc8000f8e0204 */
[----:B0-----:R-:W-:-:S06]  /*1e10*/  IMAD.WIDE R10, R15, 0x4, R10 ;  /* 0x000000040f0a7825 */ /* 0x001fcc00078e020a */
[----:B------:R-:W2:Y:S04]  /*1e20*/  LDG.E R11, desc[UR6][R10.64] ;  /* 0x000000060a0b7981 */ /* 0x000ea8000c1e1900 */
[----:B--2---:R1:W-:Y:S02]  /*1e30*/  STG.E desc[UR6][R12.64+0x600], R11 ;  /* 0x0006000b0c007986 */ /* 0x0043e4000c101906 */
.L_x_279:
[----:B------:R-:W-:Y:S05]  /*1e40*/  BSYNC.RECONVERGENT B0 ;  /* 0x0000000000007941 */ /* 0x000fea0003800200 */
.L_x_278:
[----:B------:R-:W-:-:S07]  /*1e50*/  IADD3 R8, PT, PT, R5, 0x4, RZ ;  /* 0x0000000405087810 */ /* 0x000fce0007ffe0ff */
.L_x_277:
[----:B------:R-:W-:-:S13]  /*1e60*/  ISETP.NE.OR P0, PT, R8, R9, P0 ;  /* 0x000000090800720c */ /* 0x000fda0000705670 */
[----:B------:R-:W-:Y:S05]  /*1e70*/  @!P0 BRA `(.L_x_273) ;  /* 0x0000000000a08947 */ /* 0x000fea0003800000 */
.L_x_274:
[----:B------:R-:W-:-:S05]  /*1e80*/  IMAD R5, R8, 0x80, R6 ;  /* 0x0000008008057824 */ /* 0x000fca00078e0206 */
[----:B------:R-:W-:-:S13]  /*1e90*/  ISETP.GE.AND P0, PT, R5, R7, PT ;  /* 0x000000070500720c */ /* 0x000fda0003f06270 */
[----:B--2---:R-:W2:Y:S01]  /*1ea0*/  @!P0 LDC R10, c[0x0][0x390] ;  /* 0x0000e400ff0a8b82 */ /* 0x004ea20000000800 */
[----:B01----:R-:W-:-:S07]  /*1eb0*/  @!P0 IADD3 R11, PT, PT, R0, R5, RZ ;  /* 0x00000005000b8210 */ /* 0x003fce0007ffe0ff */
[----:B------:R-:W0:Y:S01]  /*1ec0*/  @!P0 LDC.64 R14, c[0x0][0x388] ;  /* 0x0000e200ff0e8b82 */ /* 0x000e220000000a00 */
[----:B--2---:R-:W-:-:S04]  /*1ed0*/  @!P0 IMAD R11, R11, R10, R4 ;  /* 0x0000000a0b0b8224 */ /* 0x004fc800078e0204 */
[----:B0-----:R-:W-:-:S05]  /*1ee0*/  @!P0 IMAD.WIDE R14, R11, 0x4, R14 ;  /* 0x000000040b0e8825 */ /* 0x001fca00078e020e */
        /* <DEDUP_REMOVED lines=33> */
.L_x_273:
[----:B------:R-:W-:-:S13]  /*2100*/  ISETP.NE.AND P0, PT, R16, RZ, PT ;  /* 0x000000ff1000720c */ /* 0x000fda0003f05270 */
[----:B------:R-:W-:Y:S05]  /*2110*/  @!P0 EXIT ;  /* 0x000000000000894d */ /* 0x000fea0003800000 */
[----:B------:R-:W-:-:S05]  /*2120*/  UMOV UR4, URZ ;  /* 0x000000ff00047c82 */ /* 0x000fca0008000000 */
.L_x_280:
        /* <DEDUP_REMOVED lines=8> */
[----:B------:R-:W-:Y:S01]  /*21b0*/  UIADD3 UR4, UPT, UPT, UR4, 0x1, URZ ;  /* 0x0000000104047890 */ /* 0x000fe2000fffe0ff */
[----:B------:R-:W-:-:S05]  /*21c0*/  @!P0 IMAD.WIDE R12, R13, 0x4, R2 ;  /* 0x000000040d0c8825 */ /* 0x000fca00078e0202 */
[----:B--2---:R0:W-:Y:S01]  /*21d0*/  @!P0 STG.E desc[UR6][R12.64], R11 ;  /* 0x0000000b0c008986 */ /* 0x0041e2000c101906 */
[----:B------:R-:W-:-:S13]  /*21e0*/  ISETP.NE.AND P0, PT, R16, UR4, PT ;  /* 0x0000000410007c0c */ /* 0x000fda000bf05270 */
[----:B0-----:R-:W-:Y:S05]  /*21f0*/  @!P0 EXIT ;  /* 0x000000000000894d */ /* 0x001fea0003800000 */
[----:B------:R-:W-:Y:S01]  /*2200*/  IADD3 R9, PT, PT, R9, 0x1, RZ ;  /* 0x0000000109097810 */ /* 0x000fe20007ffe0ff */
[----:B------:R-:W-:Y:S06]  /*2210*/  BRA `(.L_x_280) ;  /* 0xfffffffc00c47947 */ /* 0x000fec000383ffff */
.L_x_281:
        /* <DEDUP_REMOVED lines=14> */
.L_x_408:


//--------------------- .text._ZN3cub18CUB_300001_SM_10006detail9transform16transform_kernelINS2_10policy_hubILb1EN4cuda3std3__45tupleIJN6thrust24THRUST_300001_SM_1000_NS17counting_iteratorIiNSA_11use_defaultESC_SC_EEEEEE10policy1000El10GetMedian2NSA_6detail15normal_iteratorINSA_10device_ptrIjEEEEJSD_EEEvT0_iT1_T2_DpNS2_10kernel_argIT3_EE --------------------------
	.section	.text._ZN3cub18CUB_300001_SM_10006detail9transform16transform_kernelINS2_10policy_hubILb1EN4cuda3std3__45tupleIJN6thrust24THRUST_300001_SM_1000_NS17counting_iteratorIiNSA_11use_defaultESC_SC_EEEEEE10policy1000El10GetMedian2NSA_6detail15normal_iteratorINSA_10device_ptrIjEEEEJSD_EEEvT0_iT1_T2_DpNS2_10kernel_argIT3_EE,"ax",@progbits
	.align	128
        .global         _ZN3cub18CUB_300001_SM_10006detail9transform16transform_kernelINS2_10policy_hubILb1EN4cuda3std3__45tupleIJN6thrust24THRUST_300001_SM_1000_NS17counting_iteratorIiNSA_11use_defaultESC_SC_EEEEEE10policy1000El10GetMedian2NSA_6detail15normal_iteratorINSA_10device_ptrIjEEEEJSD_EEEvT0_iT1_T2_DpNS2_10kernel_argIT3_EE
        .type           _ZN3cub18CUB_300001_SM_10006detail9transform16transform_kernelINS2_10policy_hubILb1EN4cuda3std3__45tupleIJN6thrust24THRUST_300001_SM_1000_NS17counting_iteratorIiNSA_11use_defaultESC_SC_EEEEEE10policy1000El10GetMedian2NSA_6detail15normal_iteratorINSA_10device_ptrIjEEEEJSD_EEEvT0_iT1_T2_DpNS2_10kernel_argIT3_EE,@function
        .size           _ZN3cub18CUB_300001_SM_10006detail9transform16transform_kernelINS2_10policy_hubILb1EN4cuda3std3__45tupleIJN6thrust24THRUST_300001_SM_1000_NS17counting_iteratorIiNSA_11use_defaultESC_SC_EEEEEE10policy1000El10GetMedian2NSA_6detail15normal_iteratorINSA_10device_ptrIjEEEEJSD_EEEvT0_iT1_T2_DpNS2_10kernel_argIT3_EE,(.L_x_409 - _ZN3cub18CUB_300001_SM_10006detail9transform16transform_kernelINS2_10policy_hubILb1EN4cuda3std3__45tupleIJN6thrust24THRUST_300001_SM_1000_NS17counting_iteratorIiNSA_11use_defaultESC_SC_EEEEEE10policy1000El10GetMedian2NSA_6detail15normal_iteratorINSA_10device_ptrIjEEEEJSD_EEEvT0_iT1_T2_DpNS2_10kernel_argIT3_EE)
        .other          _ZN3cub18CUB_300001_SM_10006detail9transform16transform_kernelINS2_10policy_hubILb1EN4cuda3std3__45tupleIJN6thrust24THRUST_300001_SM_1000_NS17counting_iteratorIiNSA_11use_defaultESC_SC_EEEEEE10policy1000El10GetMedian2NSA_6detail15normal_iteratorINSA_10device_ptrIjEEEEJSD_EEEvT0_iT1_T2_DpNS2_10kernel_argIT3_EE,@"STO_CUDA_ENTRY STV_DEFAULT"
_ZN3cub18CUB_300001_SM_10006detail9transform16transform_kernelINS2_10policy_hubILb1EN4cuda3std3__45tupleIJN6thrust24THRUST_300001_SM_1000_NS17counting_iteratorIiNSA_11use_defaultESC_SC_EEEEEE10policy1000El10GetMedian2NSA_6detail15normal_iteratorINSA_10device_ptrIjEEEEJSD_EEEvT0_iT1_T2_DpNS2_10kernel_argIT3_EE:
.text._ZN3cub18CUB_300001_SM_10006detail9transform16transform_kernelINS2_10policy_hubILb1EN4cuda3std3__45tupleIJN6thrust24THRUST_300001_SM_1000_NS17counting_iteratorIiNSA_11use_defaultESC_SC_EEEEEE10policy1000El10GetMedian2NSA_6detail15normal_iteratorINSA_10device_ptrIjEEEEJSD_EEEvT0_iT1_T2_DpNS2_10kernel_argIT3_EE:
[----:B------:R-:W-:Y:S01]  /*0000*/  LDC R1, c[0x0][0x37c] ;  /* 0x0000df00ff017b82 */ /* 0x000fe20000000800 */
[----:B------:R-:W0:Y:S07]  /*0010*/  LDCU UR9, c[0x0][0x388] ;  /* 0x00007100ff0977ac */ /* 0x000e2e0008000800 */
[----:B------:R-:W1:Y:S01]  /*0020*/  S2UR UR6, SR_CTAID.X ;  /* 0x00000000000679c3 */ /* 0x000e620000002500 */
[----:B------:R-:W2:Y:S01]  /*0030*/  LDCU.64 UR4, c[0x0][0x380] ;  /* 0x00007000ff0477ac */ /* 0x000ea20008000a00 */
[----:B------:R-:W3:Y:S01]  /*0040*/  LDCU.64 UR12, c[0x0][0x3a0] ;  /* 0x00007400ff0c77ac */ /* 0x000ee20008000a00 */
[----:B------:R-:W4:Y:S01]  /*0050*/  LDCU UR10, c[0x0][0x3a8] ;  /* 0x00007500ff0a77ac */ /* 0x000f220008000800 */
[----:B------:R-:W1:Y:S01]  /*0060*/  LDCU.64 UR14, c[0x0][0x358] ;  /* 0x00006b00ff0e77ac */ /* 0x000e620008000a00 */
[----:B0-----:R-:W-:-:S04]  /*0070*/  USHF.L.U32 UR11, UR9, 0x7, URZ ;  /* 0x00000007090b7899 */ /* 0x001fc800080006ff */
[----:B------:R-:W-:Y:S02]  /*0080*/  USHF.R.S32.HI UR16, URZ, 0x1f, UR11 ;  /* 0x0000001fff107899 */ /* 0x000fe4000801140b */
[----:B-1----:R-:W-:Y:S02]  /*0090*/  UIMAD.WIDE.U32 UR18, UR11, UR6, URZ ;  /* 0x000000060b1272a5 */ /* 0x002fe4000f8e00ff */
[----:B------:R-:W-:Y:S02]  /*00a0*/  UIMAD UR8, UR16, UR6, URZ ;  /* 0x00000006100872a4 */ /* 0x000fe4000f8e02ff */
[----:B--2---:R-:W-:Y:S02]  /*00b0*/  UIADD3 UR7, UP0, UPT, -UR18, UR4, URZ ;  /* 0x0000000412077290 */ /* 0x004fe4000ff1e1ff */
[----:B------:R-:W-:Y:S02]  /*00c0*/  UIADD3 UR8, UPT, UPT, UR19, UR8, URZ ;  /* 0x0000000813087290 */ /* 0x000fe4000fffe0ff */
[----:B---3--:R-:W-:-:S02]  /*00d0*/  ULEA UR4, UP1, UR18, UR12, 0x2 ;  /* 0x0000000c12047291 */ /* 0x008fc4000f8210ff */
[----:B------:R-:W-:Y:S02]  /*00e0*/  UIADD3.X UR5, UPT, UPT, ~UR8, UR5, URZ, UP0, !UPT ;  /* 0x0000000508057290 */ /* 0x000fe400087fe5ff */
[----:B------:R-:W-:-:S04]  /*00f0*/  UISETP.LT.U32.AND UP0, UPT, UR7, UR11, UPT ;  /* 0x0000000b0700728c */ /* 0x000fc8000bf01070 */
[----:B------:R-:W-:Y:S02]  /*0100*/  UISETP.LT.AND.EX UP0, UPT, UR5, UR16, UPT, UP0 ;  /* 0x000000100500728c */ /* 0x000fe4000bf01300 */
[----:B------:R-:W-:Y:S02]  /*0110*/  USHF.L.U64.HI UR5, UR18, 0x2, UR8 ;  /* 0x0000000212057899 */ /* 0x000fe40008010208 */
[----:B------:R-:W-:Y:S02]  /*0120*/  USEL UR7, UR7, UR11, UP0 ;  /* 0x0000000b07077287 */ /* 0x000fe40008000000 */
[----:B------:R-:W-:Y:S02]  /*0130*/  UIADD3.X UR5, UPT, UPT, UR5, UR13, URZ, UP1, !UPT ;  /* 0x0000000d05057290 */ /* 0x000fe40008ffe4ff */
[----:B------:R-:W-:Y:S02]  /*0140*/  UISETP.NE.AND UP0, UPT, UR11, UR7, UPT ;  /* 0x000000070b00728c */ /* 0x000fe4000bf05270 */
[----:B----4-:R-:W-:-:S07]  /*0150*/  UIADD3 UR8, UPT, UPT, UR18, UR10, URZ ;  /* 0x0000000a12087290 */ /* 0x010fce000fffe0ff */
[----:B------:R-:W-:Y:S05]  /*0160*/  BRA.U !UP0, `(.L_x_282) ;  /* 0x0000001108487547 */ /* 0x000fea000b800000 */
[----:B------:R-:W-:-:S06]  /*0170*/  UISETP.GE.AND UP0, UPT, UR9, 0x1, UPT ;  /* 0x000000010900788c */ /* 0x000fcc000bf06270 */
[----:B------:R-:W-:-:S13]  /*0180*/  PLOP3.LUT P0, PT, PT, PT, UP0, 0x80, 0x8 ;  /* 0x000000000008781c */ /* 0x000fda0003f0f008 */
[----:B------:R-:W-:Y:S05]  /*0190*/  @!P0 EXIT ;  /* 0x000000000000894d */ /* 0x000fea0003800000 */
[----:B------:R-:W0:Y:S01]  /*01a0*/  LDC R5, c[0x0][0x398] ;  /* 0x0000e600ff057b82 */ /* 0x000e220000000800 */
[----:B------:R-:W1:Y:S01]  /*01b0*/  S2R R0, SR_TID.X ;  /* 0x0000000000007919 */ /* 0x000e620000002100 */
[----:B------:R-:W-:Y:S01]  /*01c0*/  UISETP.GE.U32.AND UP0, UPT, UR9, 0x8, UPT ;  /* 0x000000080900788c */ /* 0x000fe2000bf06070 */
[----:B------:R-:W-:Y:S01]  /*01d0*/  HFMA2 R3, -RZ, RZ, 0, 0 ;  /* 0x00000000ff037431 */ /* 0x000fe200000001ff */
[----:B------:R-:W-:Y:S01]  /*01e0*/  ULOP3.LUT UR10, UR9, 0x7, URZ, 0xc0, !UPT ;  /* 0x00000007090a7892 */ /* 0x000fe2000f8ec0ff */
[----:B0-----:R-:W-:-:S04]  /*01f0*/  LEA.HI R2, R5, R5, RZ, 0x1 ;  /* 0x0000000505027211 */ /* 0x001fc800078f08ff */
[----:B------:R-:W-:Y:S02]  /*0200*/  SHF.R.S32.HI R2, RZ, 0x1, R2 ;  /* 0x00000001ff027819 */ /* 0x000fe40000011402 */
[----:B-1----:R-:W-:Y:S05]  /*0210*/  BRA.U !UP0, `(.L_x_283) ;  /* 0x0000000908a87547 */ /* 0x002fea000b800000 */
[----:B------:R-:W-:-:S13]  /*0220*/  ISETP.GE.AND P0, PT, R0, UR7, PT ;  /* 0x0000000700007c0c */ /* 0x000fda000bf06270 */
[----:B------:R-:W0:Y:S01]  /*0230*/  @!P0 LDC.64 R6, c[0x0][0x390] ;  /* 0x0000e400ff068b82 */ /* 0x000e220000000a00 */
[----:B------:R-:W-:-:S05]  /*0240*/  @!P0 IADD3 R3, PT, PT, R0, UR8, RZ ;  /* 0x0000000800038c10 */ /* 0x000fca000fffe0ff */
[----:B------:R-:W-:-:S04]  /*0250*/  @!P0 IMAD R9, R3, R5, R2 ;  /* 0x0000000503098224 */ /* 0x000fc800078e0202 */
[----:B0-----:R-:W-:-:S06]  /*0260*/  @!P0 IMAD.WIDE R6, R9, 0x4, R6 ;  /* 0x0000000409068825 */ /* 0x001fcc00078e0206 */
[----:B------:R-:W2:Y:S01]  /*0270*/  @!P0 LDG.E R6, desc[UR14][R6.64] ;  /* 0x0000000e06068981 */ /* 0x000ea2000c1e1900 */
[----:B------:R-:W-:Y:S02]  /*0280*/  IADD3 R4, PT, PT, R0, 0x80, RZ ;  /* 0x0000008000047810 */ /* 0x000fe40007ffe0ff */
[----:B------:R-:W-:Y:S02]  /*0290*/  MOV R9, 0x4 ;  /* 0x0000000400097802 */ /* 0x000fe40000000f00 */
[----:B------:R-:W-:-:S03]  /*02a0*/  ISETP.GE.AND P1, PT, R4, UR7, PT ;  /* 0x0000000704007c0c */ /* 0x000fc6000bf26270 */
[----:B------:R-:W-:-:S10]  /*02b0*/  @!P0 IMAD.WIDE.U32 R8, R0, R9, UR4 ;  /* 0x0000000400088e25 */ /* 0x000fd4000f8e0009 */
[----:B------:R-:W0:Y:S01]  /*02c0*/  @!P1 LDC.64 R10, c[0x0][0x390] ;  /* 0x0000e400ff0a9b82 */ /* 0x000e220000000a00 */
[----:B------:R-:W-:-:S05]  /*02d0*/  @!P1 IADD3 R14, PT, PT, R4, UR8, RZ ;  /* 0x00000008040e9c10 */ /* 0x000fca000fffe0ff */
[----:B------:R-:W-:-:S04]  /*02e0*/  @!P1 IMAD R13, R14, R5, R2 ;  /* 0x000000050e0d9224 */ /* 0x000fc800078e0202 */
[----:B0-----:R-:W-:-:S04]  /*02f0*/  @!P1 IMAD.WIDE R10, R13, 0x4, R10 ;  /* 0x000000040d0a9825 */ /* 0x001fc800078e020a */
[----:B--2---:R-:W-:-:S05]  /*0300*/  @!P0 IMAD R3, R3, -0x100, R6 ;  /* 0xffffff0003038824 */ /* 0x004fca00078e0206 */
[----:B------:R0:W-:Y:S04]  /*0310*/  @!P0 STG.E desc[UR14][R8.64], R3 ;  /* 0x0000000308008986 */ /* 0x0001e8000c10190e */
[----:B------:R-:W2:Y:S01]  /*0320*/  @!P1 LDG.E R11, desc[UR14][R10.64] ;  /* 0x0000000e0a0b9981 */ /* 0x000ea2000c1e1900 */
[----:B------:R-:W-:Y:S01]  /*0330*/  VIADD R6, R0, 0x100 ;  /* 0x0000010000067836 */ /* 0x000fe20000000000 */
[----:B------:R-:W-:-:S04]  /*0340*/  MOV R7, 0x4 ;  /* 0x0000000400077802 */ /* 0x000fc80000000f00 */
[----:B------:R-:W-:-:S13]  /*0350*/  ISETP.GE.AND P0, PT, R6, UR7, PT ;  /* 0x0000000706007c0c */ /* 0x000fda000bf06270 */
[----:B------:R-:W1:Y:S01]  /*0360*/  @!P0 LDC.64 R12, c[0x0][0x390] ;  /* 0x0000e400ff0c8b82 */ /* 0x000e620000000a00 */
[----:B------:R-:W-:Y:S01]  /*0370*/  @!P0 IADD3 R16, PT, PT, R6, UR8, RZ ;  /* 0x0000000806108c10 */ /* 0x000fe2000fffe0ff */
[----:B------:R-:W-:-:S04]  /*0380*/  IMAD.WIDE R6, R4, R7, UR4 ;  /* 0x0000000404067e25 */ /* 0x000fc8000f8e0207 */
[----:B------:R-:W-:-:S04]  /*0390*/  @!P0 IMAD R17, R16, R5, R2 ;  /* 0x0000000510118224 */ /* 0x000fc800078e0202 */
[----:B-1----:R-:W-:-:S04]  /*03a0*/  @!P0 IMAD.WIDE R12, R17, 0x4, R12 ;  /* 0x00000004110c8825 */ /* 0x002fc800078e020c */
[----:B--2---:R-:W-:-:S05]  /*03b0*/  @!P1 IMAD R15, R14, -0x100, R11 ;  /* 0xffffff000e0f9824 */ /* 0x004fca00078e020b */
[----:B------:R1:W-:Y:S04]  /*03c0*/  @!P1 STG.E desc[UR14][R6.64], R15 ;  /* 0x0000000f06009986 */ /* 0x0003e8000c10190e */
[----:B------:R-:W2:Y:S01]  /*03d0*/  @!P0 LDG.E R13, desc[UR14][R12.64] ;  /* 0x0000000e0c0d8981 */ /* 0x000ea2000c1e1900 */
[----:B0-----:R-:W-:-:S04]  /*03e0*/  IADD3 R3, PT, PT, R0, 0x180, RZ ;  /* 0x0000018000037810 */ /* 0x001fc80007ffe0ff */
[----:B------:R-:W-:-:S13]  /*03f0*/  ISETP.GE.AND P1, PT, R3, UR7, PT ;  /* 0x0000000703007c0c */ /* 0x000fda000bf26270 */
[----:B------:R-:W0:Y:S01]  /*0400*/  @!P1 LDC.64 R8, c[0x0][0x390] ;  /* 0x0000e400ff089b82 */ /* 0x000e220000000a00 */
[----:B------:R-:W-:-:S05]  /*0410*/  @!P1 IADD3 R4, PT, PT, R3, UR8, RZ ;  /* 0x0000000803049c10 */ /* 0x000fca000fffe0ff */
[----:B------:R-:W-:-:S04]  /*0420*/  @!P1 IMAD R11, R4, R5, R2 ;  /* 0x00000005040b9224 */ /* 0x000fc800078e0202 */
[----:B0-----:R-:W-:-:S04]  /*0430*/  @!P1 IMAD.WIDE R8, R11, 0x4, R8 ;  /* 0x000000040b089825 */ /* 0x001fc800078e0208 */
[----:B--2---:R-:W-:-:S05]  /*0440*/  @!P0 IMAD R3, R16, -0x100, R13 ;  /* 0xffffff0010038824 */ /* 0x004fca00078e020d */
[----:B------:R0:W-:Y:S04]  /*0450*/  @!P0 STG.E desc[UR14][R6.64+0x200], R3 ;  /* 0x0002000306008986 */ /* 0x0001e8000c10190e */
[----:B------:R-:W2:Y:S01]  /*0460*/  @!P1 LDG.E R9, desc[UR14][R8.64] ;  /* 0x0000000e08099981 */ /* 0x000ea2000c1e1900 */
[----:B------:R-:W-:-:S04]  /*0470*/  IADD3 R14, PT, PT, R0, 0x200, RZ ;  /* 0x00000200000e7810 */ /* 0x000fc80007ffe0ff */
[----:B------:R-:W-:-:S13]  /*0480*/  ISETP.GE.AND P0, PT, R14, UR7, PT ;  /* 0x000000070e007c0c */ /* 0x000fda000bf06270 */
[----:B------:R-:W3:Y:S01]  /*0490*/  @!P0 LDC.64 R10, c[0x0][0x390] ;  /* 0x0000e400ff0a8b82 */ /* 0x000ee20000000a00 */
[----:B------:R-:W-:-:S04]  /*04a0*/  @!P0 VIADD R14, R14, UR8 ;  /* 0x000000080e0e8c36 */ /* 0x000fc80008000000 */
[----:B-1----:R-:W-:-:S04]  /*04b0*/  @!P0 IMAD R15, R14, R5, R2 ;  /* 0x000000050e0f8224 */ /* 0x002fc800078e0202 */
[----:B---3--:R-:W-:-:S04]  /*04c0*/  @!P0 IMAD.WIDE R10, R15, 0x4, R10 ;  /* 0x000000040f0a8825 */ /* 0x008fc800078e020a */
        /* <DEDUP_REMOVED lines=11> */
[----:B------:R-:W1:Y:S01]  /*0580*/  @!P1 LDG.E R9, desc[UR14][R8.64] ;  /* 0x0000000e08099981 */ /* 0x000e62000c1e1900 */
[----:B------:R-:W-:-:S04]  /*0590*/  IADD3 R12, PT, PT, R0, 0x300, RZ ;  /* 0x00000300000c7810 */ /* 0x000fc80007ffe0ff */
[----:B------:R-:W-:-:S13]  /*05a0*/  ISETP.GE.AND P0, PT, R12, UR7, PT ;  /* 0x000000070c007c0c */ /* 0x000fda000bf06270 */
[----:B------:R-:W2:Y:S01]  /*05b0*/  @!P0 LDC.64 R10, c[0x0][0x390] ;  /* 0x0000e400ff0a8b82 */ /* 0x000ea20000000a00 */
[----:B------:R-:W-:-:S05]  /*05c0*/  @!P0 IADD3 R12, PT, PT, R12, UR8, RZ ;  /* 0x000000080c0c8c10 */ /* 0x000fca000fffe0ff */
[----:B------:R-:W-:-:S04]  /*05d0*/  @!P0 IMAD R15, R12, R5, R2 ;  /* 0x000000050c0f8224 */ /* 0x000fc800078e0202 */
[----:B--2---:R-:W-:-:S04]  /*05e0*/  @!P0 IMAD.WIDE R10, R15, 0x4, R10 ;  /* 0x000000040f0a8825 */ /* 0x004fc800078e020a */
[----:B-1----:R-:W-:-:S05]  /*05f0*/  @!P1 IMAD R13, R4, -0x100, R9 ;  /* 0xffffff00040d9824 */ /* 0x002fca00078e0209 */
[----:B------:R1:W-:Y:S04]  /*0600*/  @!P1 STG.E desc[UR14][R6.64+0x800], R13 ;  /* 0x0008000d06009986 */ /* 0x0003e8000c10190e */
[----:B------:R-:W2:Y:S01]  /*0610*/  @!P0 LDG.E R11, desc[UR14][R10.64] ;  /* 0x0000000e0a0b8981 */ /* 0x000ea2000c1e1900 */
[----:B0-----:R-:W-:-:S04]  /*0620*/  IADD3 R3, PT, PT, R0, 0x380, RZ ;  /* 0x0000038000037810 */ /* 0x001fc80007ffe0ff */
[----:B------:R-:W-:-:S13]  /*0630*/  ISETP.GE.AND P1, PT, R3, UR7, PT ;  /* 0x0000000703007c0c */ /* 0x000fda000bf26270 */
[----:B------:R-:W0:Y:S01]  /*0640*/  @!P1 LDC.64 R8, c[0x0][0x390] ;  /* 0x0000e400ff089b82 */ /* 0x000e220000000a00 */
[----:B------:R-:W-:-:S04]  /*0650*/  @!P1 VIADD R3, R3, UR8 ;  /* 0x0000000803039c36 */ /* 0x000fc80008000000 */
[----:B------:R-:W-:-:S04]  /*0660*/  @!P1 IMAD R5, R3, R5, R2 ;  /* 0x0000000503059224 */ /* 0x000fc800078e0202 */
[----:B0-----:R-:W-:-:S04]  /*0670*/  @!P1 IMAD.WIDE R4, R5, 0x4, R8 ;  /* 0x0000000405049825 */ /* 0x001fc800078e0208 */
[----:B--2---:R-:W-:-:S05]  /*0680*/  @!P0 IMAD R15, R12, -0x100, R11 ;  /* 0xffffff000c0f8824 */ /* 0x004fca00078e020b */
[----:B------:R1:W-:Y:S04]  /*0690*/  @!P0 STG.E desc[UR14][R6.64+0xa00], R15 ;  /* 0x000a000f06008986 */ /* 0x0003e8000c10190e */
[----:B------:R-:W2:Y:S01]  /*06a0*/  @!P1 LDG.E R4, desc[UR14][R4.64] ;  /* 0x0000000e04049981 */ /* 0x000ea2000c1e1900 */
[----:B------:R-:W-:Y:S01]  /*06b0*/  ULOP3.LUT UR6, UR9, 0x7ffffff8, URZ, 0xc0, !UPT ;  /* 0x7ffffff809067892 */ /* 0x000fe2000f8ec0ff */
[----:B--2---:R-:W-:-:S05]  /*06c0*/  @!P1 IMAD R9, R3, -0x100, R4 ;  /* 0xffffff0003099824 */ /* 0x004fca00078e0204 */
[----:B------:R-:W-:Y:S01]  /*06d0*/  MOV R3, UR6 ;  /* 0x0000000600037c02 */ /* 0x000fe20008000f00 */
[----:B------:R1:W-:Y:S03]  /*06e0*/  @!P1 STG.E desc[UR14][R6.64+0xc00], R9 ;  /* 0x000c000906009986 */ /* 0x0003e6000c10190e */
[----:B------:R-:W-:-:S13]  /*06f0*/  ISETP.NE.AND P0, PT, R3, 0x8, PT ;  /* 0x000000080300780c */ /* 0x000fda0003f05270 */
[----:B-1----:R-:W-:Y:S05]  /*0700*/  @!P0 BRA `(.L_x_283) ;  /* 0x00000004006c8947 */ /* 0x002fea0003800000 */
[----:B------:R-:W0:Y:S01]  /*0710*/  LDC.64 R4, c[0x0][0x390] ;  /* 0x0000e400ff047b82 */ /* 0x000e220000000a00 */
[----:B------:R-:W-:Y:S01]  /*0720*/  MOV R8, 0x8 ;  /* 0x0000000800087802 */ /* 0x000fe20000000f00 */
[----:B------:R-:W1:Y:S06]  /*0730*/  LDCU UR6, c[0x0][0x398] ;  /* 0x00007300ff0677ac */ /* 0x000e6c0008000800 */
.L_x_286:
[----:B--2---:R-:W-:-:S04]  /*0740*/  LEA R9, R8, R0, 0x7 ;  /* 0x0000000008097211 */ /* 0x004fc800078e38ff */
[----:B------:R-:W-:-:S13]  /*0750*/  ISETP.GE.AND P0, PT, R9, UR7, PT ;  /* 0x0000000709007c0c */ /* 0x000fda000bf06270 */
[----:B------:R-:W2:Y:S01]  /*0760*/  @!P0 LDC R7, c[0x0][0x398] ;  /* 0x0000e600ff078b82 */ /* 0x000ea20000000800 */
[----:B------:R-:W-:-:S07]  /*0770*/  @!P0 IADD3 R13, PT, PT, R9, UR8, RZ ;  /* 0x00000008090d8c10 */ /* 0x000fce000fffe0ff */
[----:B------:R-:W3:Y:S01]  /*0780*/  @!P0 LDC.64 R10, c[0x0][0x390] ;  /* 0x0000e400ff0a8b82 */ /* 0x000ee20000000a00 */
[----:B--2---:R-:W-:-:S04]  /*0790*/  @!P0 IMAD R7, R13, R7, R2 ;  /* 0x000000070d078224 */ /* 0x004fc800078e0202 */
[----:B---3--:R-:W-:-:S06]  /*07a0*/  @!P0 IMAD.WIDE R10, R7, 0x4, R10 ;  /* 0x00000004070a8825 */ /* 0x008fcc00078e020a */
[----:B------:R-:W2:Y:S01]  /*07b0*/  @!P0 LDG.E R10, desc[UR14][R10.64] ;  /* 0x0000000e0a0a8981 */ /* 0x000ea2000c1e1900 */
[----:B------:R-:W-:Y:S01]  /*07c0*/  IADD3 R12, PT, PT, R9, 0x80, RZ ;  /* 0x00000080090c7810 */ /* 0x000fe20007ffe0ff */
[----:B------:R-:W-:-:S03]  /*07d0*/  HFMA2 R14, -RZ, RZ, 0, 2.384185791015625e-07 ;  /* 0x00000004ff0e7431 */ /* 0x000fc600000001ff */
[----:B------:R-:W-:Y:S02]  /*07e0*/  ISETP.GE.AND P1, PT, R12, UR7, PT ;  /* 0x000000070c007c0c */ /* 0x000fe4000bf26270 */
[----:B------:R-:W-:-:S11]  /*07f0*/  @!P0 IMAD.WIDE.U32 R14, R9, R14, UR4 ;  /* 0x00000004090e8e25 */ /* 0x000fd6000f8e000e */
[----:B------:R-:W3:Y:S01]  /*0800*/  @!P1 LDC R17, c[0x0][0x398] ;  /* 0x0000e600ff119b82 */ /* 0x000ee20000000800 */
[----:B------:R-:W-:-:S07]  /*0810*/  @!P1 VIADD R19, R12, UR8 ;  /* 0x000000080c139c36 */ /* 0x000fce0008000000 */
[----:B------:R-:W4:Y:S01]  /*0820*/  @!P1 LDC.64 R6, c[0x0][0x390] ;  /* 0x0000e400ff069b82 */ /* 0x000f220000000a00 */
[----:B---3--:R-:W-:-:S04]  /*0830*/  @!P1 IMAD R17, R19, R17, R2 ;  /* 0x0000001113119224 */ /* 0x008fc800078e0202 */
[----:B----4-:R-:W-:-:S04]  /*0840*/  @!P1 IMAD.WIDE R16, R17, 0x4, R6 ;  /* 0x0000000411109825 */ /* 0x010fc800078e0206 */
[----:B--2---:R-:W-:-:S05]  /*0850*/  @!P0 IMAD R25, R13, -0x100, R10 ;  /* 0xffffff000d198824 */ /* 0x004fca00078e020a */
[----:B------:R2:W-:Y:S04]  /*0860*/  @!P0 STG.E desc[UR14][R14.64], R25 ;  /* 0x000000190e008986 */ /* 0x0005e8000c10190e */
[----:B------:R-:W3:Y:S01]  /*0870*/  @!P1 LDG.E R16, desc[UR14][R16.64] ;  /* 0x0000000e10109981 */ /* 0x000ee2000c1e1900 */
[----:B------:R-:W-:Y:S02]  /*0880*/  IADD3 R21, PT, PT, R9, 0x100, RZ ;  /* 0x0000010009157810 */ /* 0x000fe40007ffe0ff */
[----:B------:R-:W-:Y:S02]  /*0890*/  MOV R7, 0x4 ;  /* 0x0000000400077802 */ /* 0x000fe40000000f00 */
[----:B------:R-:W-:-:S03]  /*08a0*/  ISETP.GE.AND P0, PT, R21, UR7, PT ;  /* 0x0000000715007c0c */ /* 0x000fc6000bf06270 */
[----:B------:R-:W-:-:S10]  /*08b0*/  IMAD.WIDE R6, R12, R7, UR4 ;  /* 0x000000040c067e25 */ /* 0x000fd4000f8e0207 */
[----:B------:R-:W4:Y:S01]  /*08c0*/  @!P0 LDC R13, c[0x0][0x398] ;  /* 0x0000e600ff0d8b82 */ /* 0x000f220000000800 */
[----:B------:R-:W-:-:S07]  /*08d0*/  @!P0 IADD3 R21, PT, PT, R21, UR8, RZ ;  /* 0x0000000815158c10 */ /* 0x000fce000fffe0ff */
[----:B------:R-:W2:Y:S01]  /*08e0*/  @!P0 LDC.64 R10, c[0x0][0x390] ;  /* 0x0000e400ff0a8b82 */ /* 0x000ea20000000a00 */
[----:B----4-:R-:W-:-:S04]  /*08f0*/  @!P0 IMAD R13, R21, R13, R2 ;  /* 0x0000000d150d8224 */ /* 0x010fc800078e0202 */
[----:B--2---:R-:W-:-:S04]  /*0900*/  @!P0 IMAD.WIDE R14, R13, 0x4, R10 ;  /* 0x000000040d0e8825 */ /* 0x004fc800078e020a */
[----:B---3--:R-:W-:-:S05]  /*0910*/  @!P1 IMAD R23, R19, -0x100, R16 ;  /* 0xffffff0013179824 */ /* 0x008fca00078e0210 */
[----:B------:R2:W-:Y:S04]  /*0920*/  @!P1 STG.E desc[UR14][R6.64], R23 ;  /* 0x0000001706009986 */ /* 0x0005e8000c10190e */
[----:B------:R-:W3:Y:S01]  /*0930*/  @!P0 LDG.E R14, desc[UR14][R14.64] ;  /* 0x0000000e0e0e8981 */ /* 0x000ee2000c1e1900 */
[----:B------:R-:W-:-:S04]  /*0940*/  IADD3 R19, PT, PT, R9, 0x180, RZ ;  /* 0x0000018009137810 */ /* 0x000fc80007ffe0ff */
[----:B------:R-:W-:-:S13]  /*0950*/  ISETP.GE.AND P1, PT, R19, UR7, PT ;  /* 0x0000000713007c0c */ /* 0x000fda000bf26270 */
[----:B------:R-:W4:Y:S01]  /*0960*/  @!P1 LDC R13, c[0x0][0x398] ;  /* 0x0000e600ff0d9b82 */ /* 0x000f220000000800 */
[----:B------:R-:W-:-:S07]  /*0970*/  @!P1 VIADD R19, R19, UR8 ;  /* 0x0000000813139c36 */ /* 0x000fce0008000000 */
[----:B------:R-:W5:Y:S01]  /*0980*/  @!P1 LDC.64 R10, c[0x0][0x390] ;  /* 0x0000e400ff0a9b82 */ /* 0x000f620000000a00 */
[----:B----4-:R-:W-:-:S04]  /*0990*/  @!P1 IMAD R13, R19, R13, R2 ;  /* 0x0000000d130d9224 */ /* 0x010fc800078e0202 */
[----:B-----5:R-:W-:-:S04]  /*09a0*/  @!P1 IMAD.WIDE R12, R13, 0x4, R10 ;  /* 0x000000040d0c9825 */ /* 0x020fc800078e020a */
[----:B---3--:R-:W-:-:S05]  /*09b0*/  @!P0 IMAD R21, R21, -0x100, R14 ;  /* 0xffffff0015158824 */ /* 0x008fca00078e020e */
[----:B------:R3:W-:Y:S04]  /*09c0*/  @!P0 STG.E desc[UR14][R6.64+0x200], R21 ;  /* 0x0002001506008986 */ /* 0x0007e8000c10190e */
[----:B------:R-:W2:Y:S01]  /*09d0*/  @!P1 LDG.E R12, desc[UR14][R12.64] ;  /* 0x0000000e0c0c9981 */ /* 0x000ea2000c1e1900 */
[----:B------:R-:W-:-:S04]  /*09e0*/  IADD3 R17, PT, PT, R9, 0x200, RZ ;  /* 0x0000020009117810 */ /* 0x000fc80007ffe0ff */
[----:B------:R-:W-:-:S13]  /*09f0*/  ISETP.GE.AND P0, PT, R17, UR7, PT ;  /* 0x0000000711007c0c */ /* 0x000fda000bf06270 */
[----:B------:R-:W4:Y:S01]  /*0a00*/  @!P0 LDC R15, c[0x0][0x398] ;  /* 0x0000e600ff0f8b82 */ /* 0x000f220000000800 */
[----:B------:R-:W-:-:S07]  /*0a10*/  @!P0 IADD3 R17, PT, PT, R17, UR8, RZ ;  /* 0x0000000811118c10 */ /* 0x000fce000fffe0ff */
[----:B------:R-:W5:Y:S01]  /*0a20*/  @!P0 LDC.64 R10, c[0x0][0x390] ;  /* 0x0000e400ff0a8b82 */ /* 0x000f620000000a00 */
[----:B----4-:R-:W-:-:S04]  /*0a30*/  @!P0 IMAD R15, R17, R15, R2 ;  /* 0x0000000f110f8224 */ /* 0x010fc800078e0202 */
[----:B-----5:R-:W-:-:S04]  /*0a40*/  @!P0 IMAD.WIDE R14, R15, 0x4, R10 ;  /* 0x000000040f0e8825 */ /* 0x020fc800078e020a */
[----:B--2---:R-:W-:-:S05]  /*0a50*/  @!P1 IMAD R23, R19, -0x100, R12 ;  /* 0xffffff0013179824 */ /* 0x004fca00078e020c */
[----:B------:R2:W-:Y:S04]  /*0a60*/  @!P1 STG.E desc[UR14][R6.64+0x400], R23 ;  /* 0x0004001706009986 */ /* 0x0005e8000c10190e */
[----:B------:R-:W3:Y:S01]  /*0a70*/  @!P0 LDG.E R14, desc[UR14][R14.64] ;  /* 0x0000000e0e0e8981 */ /* 0x000ee2000c1e1900 */
[----:B------:R-:W-:-:S04]  /*0a80*/  IADD3 R19, PT, PT, R9, 0x280, RZ ;  /* 0x0000028009137810 */ /* 0x000fc80007ffe0ff */
[----:B------:R-:W-:-:S13]  /*0a90*/  ISETP.GE.AND P1, PT, R19, UR7, PT ;  /* 0x0000000713007c0c */ /* 0x000fda000bf26270 */
[----:B------:R-:W4:Y:S01]  /*0aa0*/  @!P1 LDC R13, c[0x0][0x398] ;  /* 0x0000e600ff0d9b82 */ /* 0x000f220000000800 */
[----:B------:R-:W-:-:S07]  /*0ab0*/  @!P1 IADD3 R19, PT, PT, R19, UR8, RZ ;  /* 0x0000000813139c10 */ /* 0x000fce000fffe0ff */
[----:B------:R-:W5:Y:S01]  /*0ac0*/  @!P1 LDC.64 R10, c[0x0][0x390] ;  /* 0x0000e400ff0a9b82 */ /* 0x000f620000000a00 */
[----:B----4-:R-:W-:-:S04]  /*0ad0*/  @!P1 IMAD R13, R19, R13, R2 ;  /* 0x0000000d130d9224 */ /* 0x010fc800078e0202 */
[----:B-----5:R-:W-:-:S04]  /*0ae0*/  @!P1 IMAD.WIDE R12, R13, 0x4, R10 ;  /* 0x000000040d0c9825 */ /* 0x020fc800078e020a */
        /* <DEDUP_REMOVED lines=12> */
[----:B------:R-:W3:Y:S01]  /*0bb0*/  @!P0 LDG.E R10, desc[UR14][R10.64] ;  /* 0x0000000e0a0a8981 */ /* 0x000ee2000c1e1900 */
[----:B------:R-:W-:Y:S01]  /*0bc0*/  IADD3 R9, PT, PT, R9, 0x380, RZ ;  /* 0x0000038009097810 */ /* 0x000fe20007ffe0ff */
[----:B------:R-:W-:Y:S01]  /*0bd0*/  BSSY.RECONVERGENT B0, `(.L_x_284) ;  /* 0x000000d000007945 */ /* 0x000fe20003800200 */
[----:B------:R-:W-:-:S04]  /*0be0*/  IADD3 R8, PT, PT, R8, 0x8, RZ ;  /* 0x0000000808087810 */ /* 0x000fc80007ffe0ff */
[----:B------:R-:W-:Y:S01]  /*0bf0*/  ISETP.NE.AND P1, PT, R8, R3, PT ;  /* 0x000000030800720c */ /* 0x000fe20003f25270 */
[----:B---3--:R-:W-:-:S05]  /*0c00*/  @!P0 IMAD R15, R15, -0x100, R10 ;  /* 0xffffff000f0f8824 */ /* 0x008fca00078e020a */
[----:B------:R2:W-:Y:S01]  /*0c10*/  @!P0 STG.E desc[UR14][R6.64+0xa00], R15 ;  /* 0x000a000f06008986 */ /* 0x0005e2000c10190e */
[----:B------:R-:W-:-:S13]  /*0c20*/  ISETP.GE.AND P0, PT, R9, UR7, PT ;  /* 0x0000000709007c0c */ /* 0x000fda000bf06270 */
[----:B--2---:R-:W-:Y:S05]  /*0c30*/  @P0 BRA `(.L_x_285) ;  /* 0x0000000000180947 */ /* 0x004fea0003800000 */
[----:B------:R-:W-:-:S05]  /*0c40*/  IADD3 R9, PT, PT, R9, UR8, RZ ;  /* 0x0000000809097c10 */ /* 0x000fca000fffe0ff */
[----:B-1----:R-:W-:-:S04]  /*0c50*/  IMAD R11, R9, UR6, R2 ;  /* 0x00000006090b7c24 */ /* 0x002fc8000f8e0202 */
[----:B0-----:R-:W-:-:S06]  /*0c60*/  IMAD.WIDE R10, R11, 0x4, R4 ;  /* 0x000000040b0a7825 */ /* 0x001fcc00078e0204 */
[----:B------:R-:W2:Y:S02]  /*0c70*/  LDG.E R10, desc[UR14][R10.64] ;  /* 0x0000000e0a0a7981 */ /* 0x000ea4000c1e1900 */
[----:B--2---:R-:W-:-:S05]  /*0c80*/  IMAD R9, R9, -0x100, R10 ;  /* 0xffffff0009097824 */ /* 0x004fca00078e020a */
[----:B------:R2:W-:Y:S02]  /*0c90*/  STG.E desc[UR14][R6.64+0xc00], R9 ;  /* 0x000c000906007986 */ /* 0x0005e4000c10190e */
.L_x_285:
[----:B-1----:R-:W-:Y:S05]  /*0ca0*/  BSYNC.RECONVERGENT B0 ;  /* 0x0000000000007941 */ /* 0x002fea0003800200 */
.L_x_284:
[----:B------:R-:W-:Y:S05]  /*0cb0*/  @P1 BRA `(.L_x_286) ;  /* 0xfffffff800a01947 */ /* 0x000fea000383ffff */
.L_x_283:
[----:B------:R-:W-:-:S13]  /*0cc0*/  ISETP.NE.AND P0, PT, RZ, UR10, PT ;  /* 0x0000000aff007c0c */ /* 0x000fda000bf05270 */
[----:B------:R-:W-:Y:S05]  /*0cd0*/  @!P0 EXIT ;  /* 0x000000000000894d */ /* 0x000fea0003800000 */
[----:B--2---:R-:W1:Y:S01]  /*0ce0*/  LDC R6, c[0x0][0x388] ;  /* 0x0000e200ff067b82 */ /* 0x004e620000000800 */
[----:B------:R-:W-:Y:S01]  /*0cf0*/  UISETP.GE.U32.AND UP0, UPT, UR10, 0x4, UPT ;  /* 0x000000040a00788c */ /* 0x000fe2000bf06070 */
[----:B-1----:R-:W-:-:S04]  /*0d00*/  LOP3.LUT R14, R6, 0x3, RZ, 0xc0, !PT ;  /* 0x00000003060e7812 */ /* 0x002fc800078ec0ff */
[----:B------:R-:W-:-:S04]  /*0d10*/  ISETP.NE.AND P0, PT, R14, RZ, PT ;  /* 0x000000ff0e00720c */ /* 0x000fc80003f05270 */
[----:B------:R-:W-:Y:S09]  /*0d20*/  BRA.U !UP0, `(.L_x_287) ;  /* 0x0000000108ac7547 */ /* 0x000ff2000b800000 */
[----:B------:R-:W-:-:S04]  /*0d30*/  LEA R7, R3, R0, 0x7 ;  /* 0x0000000003077211 */ /* 0x000fc800078e38ff */
[----:B------:R-:W-:-:S13]  /*0d40*/  ISETP.GE.AND P2, PT, R7, UR7, PT ;  /* 0x0000000707007c0c */ /* 0x000fda000bf46270 */
[----:B------:R-:W1:Y:S01]  /*0d50*/  @!P2 LDC R9, c[0x0][0x398] ;  /* 0x0000e600ff09ab82 */ /* 0x000e620000000800 */
[----:B0-----:R-:W-:-:S07]  /*0d60*/  @!P2 IADD3 R5, PT, PT, R7, UR8, RZ ;  /* 0x000000080705ac10 */ /* 0x001fce000fffe0ff */
[----:B------:R-:W0:Y:S01]  /*0d70*/  @!P2 LDC.64 R10, c[0x0][0x390] ;  /* 0x0000e400ff0aab82 */ /* 0x000e220000000a00 */
[----:B-1----:R-:W-:-:S04]  /*0d80*/  @!P2 IMAD R9, R5, R9, R2 ;  /* 0x000000090509a224 */ /* 0x002fc800078e0202 */
[----:B0-----:R-:W-:-:S06]  /*0d90*/  @!P2 IMAD.WIDE R10, R9, 0x4, R10 ;  /* 0x00000004090aa825 */ /* 0x001fcc00078e020a */
[----:B------:R-:W2:Y:S01]  /*0da0*/  @!P2 LDG.E R10, desc[UR14][R10.64] ;  /* 0x0000000e0a0aa981 */ /* 0x000ea2000c1e1900 */
[----:B------:R-:W-:Y:S02]  /*0db0*/  VIADD R17, R7, 0x80 ;  /* 0x0000008007117836 */ /* 0x000fe40000000000 */
[----:B------:R-:W-:-:S03]  /*0dc0*/  HFMA2 R4, -RZ, RZ, 0, 2.384185791015625e-07 ;  /* 0x00000004ff047431 */ /* 0x000fc600000001ff */
[----:B------:R-:W-:-:S13]  /*0dd0*/  ISETP.GE.AND P1, PT, R17, UR7, PT ;  /* 0x0000000711007c0c */ /* 0x000fda000bf26270 */
[----:B------:R-:W0:Y:S01]  /*0de0*/  @!P1 LDC R13, c[0x0][0x398] ;  /* 0x0000e600ff0d9b82 */ /* 0x000e220000000800 */
[----:B------:R-:W-:-:S07]  /*0df0*/  @!P1 IADD3 R17, PT, PT, R17, UR8, RZ ;  /* 0x0000000811119c10 */ /* 0x000fce000fffe0ff */
[----:B------:R-:W1:Y:S01]  /*0e00*/  @!P1 LDC.64 R8, c[0x0][0x390] ;  /* 0x0000e400ff089b82 */ /* 0x000e620000000a00 */
[----:B0-----:R-:W-:-:S04]  /*0e10*/  @!P1 IMAD R13, R17, R13, R2 ;  /* 0x0000000d110d9224 */ /* 0x001fc800078e0202 */
[----:B-1----:R-:W-:-:S04]  /*0e20*/  @!P1 IMAD.WIDE R12, R13, 0x4, R8 ;  /* 0x000000040d0c9825 */ /* 0x002fc800078e0208 */
[----:B--2---:R-:W-:Y:S02]  /*0e30*/  @!P2 IMAD R15, R5, -0x100, R10 ;  /* 0xffffff00050fa824 */ /* 0x004fe400078e020a */
[----:B------:R-:W-:-:S05]  /*0e40*/  IMAD.WIDE R4, R7, R4, UR4 ;  /* 0x0000000407047e25 */ /* 0x000fca000f8e0204 */
[----:B------:R1:W-:Y:S04]  /*0e50*/  @!P2 STG.E desc[UR14][R4.64], R15 ;  /* 0x0000000f0400a986 */ /* 0x0003e8000c10190e */
[----:B------:R-:W2:Y:S01]  /*0e60*/  @!P1 LDG.E R12, desc[UR14][R12.64] ;  /* 0x0000000e0c0c9981 */ /* 0x000ea2000c1e1900 */
[----:B------:R-:W-:-:S04]  /*0e70*/  IADD3 R19, PT, PT, R7, 0x100, RZ ;  /* 0x0000010007137810 */ /* 0x000fc80007ffe0ff */
[----:B------:R-:W-:-:S13]  /*0e80*/  ISETP.GE.AND P2, PT, R19, UR7, PT ;  /* 0x0000000713007c0c */ /* 0x000fda000bf46270 */
[----:B------:R-:W0:Y:S01]  /*0e90*/  @!P2 LDC R11, c[0x0][0x398] ;  /* 0x0000e600ff0bab82 */ /* 0x000e220000000800 */
[----:B------:R-:W-:-:S07]  /*0ea0*/  @!P2 IADD3 R19, PT, PT, R19, UR8, RZ ;  /* 0x000000081313ac10 */ /* 0x000fce000fffe0ff */
[----:B------:R-:W3:Y:S01]  /*0eb0*/  @!P2 LDC.64 R8, c[0x0][0x390] ;  /* 0x0000e400ff08ab82 */ /* 0x000ee20000000a00 */
[----:B0-----:R-:W-:-:S04]  /*0ec0*/  @!P2 IMAD R11, R19, R11, R2 ;  /* 0x0000000b130ba224 */ /* 0x001fc800078e0202 */
[----:B---3--:R-:W-:-:S04]  /*0ed0*/  @!P2 IMAD.WIDE R8, R11, 0x4, R8 ;  /* 0x000000040b08a825 */ /* 0x008fc800078e0208 */
[----:B--2---:R-:W-:-:S05]  /*0ee0*/  @!P1 IMAD R17, R17, -0x100, R12 ;  /* 0xffffff0011119824 */ /* 0x004fca00078e020c */
[----:B------:R1:W-:Y:S04]  /*0ef0*/  @!P1 STG.E desc[UR14][R4.64+0x200], R17 ;  /* 0x0002001104009986 */ /* 0x0003e8000c10190e */
[----:B------:R-:W2:Y:S01]  /*0f00*/  @!P2 LDG.E R8, desc[UR14][R8.64] ;  /* 0x0000000e0808a981 */ /* 0x000ea2000c1e1900 */
[----:B------:R-:W-:-:S04]  /*0f10*/  IADD3 R7, PT, PT, R7, 0x180, RZ ;  /* 0x0000018007077810 */ /* 0x000fc80007ffe0ff */
[----:B------:R-:W-:-:S13]  /*0f20*/  ISETP.GE.AND P1, PT, R7, UR7, PT ;  /* 0x0000000707007c0c */ /* 0x000fda000bf26270 */
[----:B------:R-:W0:Y:S01]  /*0f30*/  @!P1 LDC R13, c[0x0][0x398] ;  /* 0x0000e600ff0d9b82 */ /* 0x000e220000000800 */
[----:B------:R-:W-:-:S07]  /*0f40*/  @!P1 VIADD R7, R7, UR8 ;  /* 0x0000000807079c36 */ /* 0x000fce0008000000 */
[----:B------:R-:W3:Y:S01]  /*0f50*/  @!P1 LDC.64 R10, c[0x0][0x390] ;  /* 0x0000e400ff0a9b82 */ /* 0x000ee20000000a00 */
[----:B0-----:R-:W-:-:S04]  /*0f60*/  @!P1 IMAD R13, R7, R13, R2 ;  /* 0x0000000d070d9224 */ /* 0x001fc800078e0202 */
[----:B---3--:R-:W-:-:S04]  /*0f70*/  @!P1 IMAD.WIDE R10, R13, 0x4, R10 ;  /* 0x000000040d0a9825 */ /* 0x008fc800078e020a */
[----:B--2---:R-:W-:-:S05]  /*0f80*/  @!P2 IMAD R19, R19, -0x100, R8 ;  /* 0xffffff001313a824 */ /* 0x004fca00078e0208 */
[----:B------:R1:W-:Y:S04]  /*0f90*/  @!P2 STG.E desc[UR14][R4.64+0x400], R19 ;  /* 0x000400130400a986 */ /* 0x0003e8000c10190e */
[----:B------:R-:W2:Y:S01]  /*0fa0*/  @!P1 LDG.E R10, desc[UR14][R10.64] ;  /* 0x0000000e0a0a9981 */ /* 0x000ea2000c1e1900 */
[----:B------:R-:W-:Y:S01]  /*0fb0*/  IADD3 R3, PT, PT, R3, 0x4, RZ ;  /* 0x0000000403037810 */ /* 0x000fe20007ffe0ff */
[----:B--2---:R-:W-:-:S05]  /*0fc0*/  @!P1 IMAD R7, R7, -0x100, R10 ;  /* 0xffffff0007079824 */ /* 0x004fca00078e020a */
[----:B------:R1:W-:Y:S02]  /*0fd0*/  @!P1 STG.E desc[UR14][R4.64+0x600], R7 ;  /* 0x0006000704009986 */ /* 0x0003e4000c10190e */
.L_x_287:
[----:B------:R-:W-:Y:S05]  /*0fe0*/  @!P0 EXIT ;  /* 0x000000000000894d */ /* 0x000fea0003800000 */
[----:B------:R-:W-:Y:S02]  /*0ff0*/  ISETP.NE.AND P1, PT, R14, 0x1, PT ;  /* 0x000000010e00780c */ /* 0x000fe40003f25270 */
[----:B------:R-:W-:-:S04]  /*1000*/  LOP3.LUT R6, R6, 0x1, RZ, 0xc0, !PT ;  /* 0x0000000106067812 */ /* 0x000fc800078ec0ff */
[----:B------:R-:W-:-:S07]  /*1010*/  ISETP.NE.U32.AND P0, PT, R6, 0x1, PT ;  /* 0x000000010600780c */ /* 0x000fce0003f05070 */
[----:B------:R-:W-:Y:S06]  /*1020*/  @!P1 BRA `(.L_x_288) ;  /* 0x00000000005c9947 */ /* 0x000fec0003800000 */
[----:B------:R-:W-:-:S04]  /*1030*/  LEA R8, R3, R0, 0x7 ;  /* 0x0000000003087211 */ /* 0x000fc800078e38ff */
[----:B------:R-:W-:-:S13]  /*1040*/  ISETP.GE.AND P1, PT, R8, UR7, PT ;  /* 0x0000000708007c0c */ /* 0x000fda000bf26270 */
[----:B-1----:R-:W1:Y:S01]  /*1050*/  @!P1 LDC R7, c[0x0][0x398] ;  /* 0x0000e600ff079b82 */ /* 0x002e620000000800 */
[----:B------:R-:W-:-:S07]  /*1060*/  @!P1 IADD3 R9, PT, PT, R8, UR8, RZ ;  /* 0x0000000808099c10 */ /* 0x000fce000fffe0ff */
[----:B0-----:R-:W0:Y:S01]  /*1070*/  @!P1 LDC.64 R4, c[0x0][0x390] ;  /* 0x0000e400ff049b82 */ /* 0x001e220000000a00 */
[----:B-1----:R-:W-:-:S04]  /*1080*/  @!P1 IMAD R7, R9, R7, R2 ;  /* 0x0000000709079224 */ /* 0x002fc800078e0202 */
[----:B0-----:R-:W-:-:S06]  /*1090*/  @!P1 IMAD.WIDE R4, R7, 0x4, R4 ;  /* 0x0000000407049825 */ /* 0x001fcc00078e0204 */
[----:B------:R-:W2:Y:S01]  /*10a0*/  @!P1 LDG.E R4, desc[UR14][R4.64] ;  /* 0x0000000e04049981 */ /* 0x000ea2000c1e1900 */
[----:B------:R-:W-:Y:S01]  /*10b0*/  IADD3 R13, PT, PT, R8, 0x80, RZ ;  /* 0x00000080080d7810 */ /* 0x000fe20007ffe0ff */
[----:B------:R-:W-:-:S03]  /*10c0*/  IMAD.MOV.U32 R17, RZ, RZ, 0x4 ;  /* 0x00000004ff117424 */ /* 0x000fc600078e00ff */
        /* <DEDUP_REMOVED lines=9> */
[----:B------:R-:W3:Y:S01]  /*1160*/  @!P2 LDG.E R6, desc[UR14][R6.64] ;  /* 0x0000000e0606a981 */ /* 0x000ee2000c1e1900 */
[----:B------:R-:W-:Y:S01]  /*1170*/  IADD3 R3, PT, PT, R3, 0x2, RZ ;  /* 0x0000000203037810 */ /* 0x000fe20007ffe0ff */
[----:B---3--:R-:W-:-:S05]  /*1180*/  @!P2 IMAD R13, R13, -0x100, R6 ;  /* 0xffffff000d0da824 */ /* 0x008fca00078e0206 */
[----:B------:R2:W-:Y:S02]  /*1190*/  @!P2 STG.E desc[UR14][R8.64+0x200], R13 ;  /* 0x0002000d0800a986 */ /* 0x0005e4000c10190e */
.L_x_288:
[----:B------:R-:W-:Y:S05]  /*11a0*/  @P0 EXIT ;  /* 0x000000000000094d */ /* 0x000fea0003800000 */
[----:B------:R-:W-:-:S04]  /*11b0*/  LEA R0, R3, R0, 0x7 ;  /* 0x0000000003007211 */ /* 0x000fc800078e38ff */
[----:B------:R-:W-:-:S13]  /*11c0*/  ISETP.GE.AND P0, PT, R0, UR7, PT ;  /* 0x0000000700007c0c */ /* 0x000fda000bf06270 */
[----:B------:R-:W-:Y:S05]  /*11d0*/  @P0 EXIT ;  /* 0x000000000000094d */ /* 0x000fea0003800000 */
[----:B01----:R-:W0:Y:S01]  /*11e0*/  LDC.64 R4, c[0x0][0x390] ;  /* 0x0000e400ff047b82 */ /* 0x003e220000000a00 */
[----:B------:R-:W1:Y:S01]  /*11f0*/  LDCU UR6, c[0x0][0x398] ;  /* 0x00007300ff0677ac */ /* 0x000e620008000800 */
[----:B------:R-:W-:-:S05]  /*1200*/  IADD3 R7, PT, PT, R0, UR8, RZ ;  /* 0x0000000800077c10 */ /* 0x000fca000fffe0ff */
[----:B-1----:R-:W-:-:S04]  /*1210*/  IMAD R3, R7, UR6, R2 ;  /* 0x0000000607037c24 */ /* 0x002fc8000f8e0202 */
[----:B0-----:R-:W-:-:S06]  /*1220*/  IMAD.WIDE R2, R3, 0x4, R4 ;  /* 0x0000000403027825 */ /* 0x001fcc00078e0204 */
[----:B------:R-:W3:Y:S01]  /*1230*/  LDG.E R2, desc[UR14][R2.64] ;  /* 0x0000000e02027981 */ /* 0x000ee2000c1e1900 */
[----:B------:R-:W-:-:S05]  /*1240*/  MOV R5, 0x4 ;  /* 0x0000000400057802 */ /* 0x000fca0000000f00 */
[----:B------:R-:W-:-:S04]  /*1250*/  IMAD.WIDE R4, R0, R5, UR4 ;  /* 0x0000000400047e25 */ /* 0x000fc8000f8e0205 */
[----:B---3--:R-:W-:-:S05]  /*1260*/  IMAD R7, R7, -0x100, R2 ;  /* 0xffffff0007077824 */ /* 0x008fca00078e0202 */
[----:B------:R-:W-:Y:S01]  /*1270*/  STG.E desc[UR14][R4.64], R7 ;  /* 0x0000000704007986 */ /* 0x000fe2000c10190e */
[----:B------:R-:W-:Y:S05]  /*1280*/  EXIT ;  /* 0x000000000000794d */ /* 0x000fea0003800000 */
.L_x_282:
[----:B------:R-:W-:-:S06]  /*1290*/  UISETP.GE.AND UP0, UPT, UR9, 0x1, UPT ;  /* 0x000000010900788c */ /* 0x000fcc000bf06270 */
[----:B------:R-:W-:-:S13]  /*12a0*/  PLOP3.LUT P0, PT, PT, PT, UP0, 0x80, 0x8 ;  /* 0x000000000008781c */ /* 0x000fda0003f0f008 */
[----:B------:R-:W-:Y:S05]  /*12b0*/  @!P0 EXIT ;  /* 0x000000000000894d */ /* 0x000fea0003800000 */
[----:B------:R-:W0:Y:S01]  /*12c0*/  LDC R0, c[0x0][0x398] ;  /* 0x0000e600ff007b82 */ /* 0x000e220000000800 */
[----:B------:R-:W1:Y:S01]  /*12d0*/  S2R R2, SR_TID.X ;  /* 0x0000000000027919 */ /* 0x000e620000002100 */
[----:B------:R-:W-:Y:S01]  /*12e0*/  UISETP.GE.U32.AND UP0, UPT, UR9, 0x8, UPT ;  /* 0x000000080900788c */ /* 0x000fe2000bf06070 */
[----:B------:R-:W-:Y:S01]  /*12f0*/  HFMA2 R5, -RZ, RZ, 0, 0 ;  /* 0x00000000ff057431 */ /* 0x000fe200000001ff */
[----:B0-----:R-:W-:-:S04]  /*1300*/  LEA.HI R3, R0, R0, RZ, 0x1 ;  /* 0x0000000000037211 */ /* 0x001fc800078f08ff */
[----:B------:R-:W-:-:S03]  /*1310*/  SHF.R.S32.HI R3, RZ, 0x1, R3 ;  /* 0x00000001ff037819 */ /* 0x000fc60000011403 */
[----:B-1----:R-:W-:Y:S05]  /*1320*/  BRA.U !UP0, `(.L_x_289) ;  /* 0x0000000508507547 */ /* 0x002fea000b800000 */
[----:B------:R-:W0:Y:S01]  /*1330*/  LDC.64 R16, c[0x0][0x390] ;  /* 0x0000e400ff107b82 */ /* 0x000e220000000a00 */
[----:B------:R-:W-:Y:S01]  /*1340*/  IMAD.MOV.U32 R7, RZ, RZ, 0x4 ;  /* 0x00000004ff077424 */ /* 0x000fe200078e00ff */
[----:B------:R-:W-:Y:S01]  /*1350*/  MOV R5, UR10 ;  /* 0x0000000a00057c02 */ /* 0x000fe20008000f00 */
[----:B------:R-:W-:Y:S01]  /*1360*/  UIMAD UR6, UR6, UR9, URZ ;  /* 0x00000009060672a4 */ /* 0x000fe2000f8e02ff */
[C---:B------:R-:W-:Y:S01]  /*1370*/  IADD3 R4, PT, PT, R2.reuse, 0x80, RZ ;  /* 0x0000008002047810 */ /* 0x040fe20007ffe0ff */
[----:B------:R-:W-:Y:S01]  /*1380*/  IMAD.WIDE.U32 R6, R2, R7, UR4 ;  /* 0x0000000402067e25 */ /* 0x000fe2000f8e0007 */
[----:B------:R-:W-:Y:S01]  /*1390*/  IADD3 R5, PT, PT, R5, UR18, R2 ;  /* 0x0000001205057c10 */ /* 0x000fe2000fffe002 */
[----:B------:R-:W-:Y:S02]  /*13a0*/  ULEA UR6, UR6, UR10, 0x7 ;  /* 0x0000000a06067291 */ /* 0x000fe4000f8e38ff */
[----:B------:R-:W-:Y:S01]  /*13b0*/  ULOP3.LUT UR12, UR9, 0x7ffffff8, URZ, 0xc0, !UPT ;  /* 0x7ffffff8090c7892 */ /* 0x000fe2000f8ec0ff */
[----:B------:R-:W-:Y:S01]  /*13c0*/  MOV R10, R7 ;  /* 0x00000007000a7202 */ /* 0x000fe20000000f00 */
[----:B------:R-:W-:Y:S01]  /*13d0*/  ULEA UR6, -UR6, URZ, 0x8 ;  /* 0x000000ff06067291 */ /* 0x000fe2000f8e41ff */
[C---:B------:R-:W-:Y:S01]  /*13e0*/  VIADD R8, R5.reuse, 0x80 ;  /* 0x0000008005087836 */ /* 0x040fe20000000000 */
[C---:B------:R-:W-:Y:S01]  /*13f0*/  IADD3 R9, PT, PT, R5.reuse, 0x280, RZ ;  /* 0x0000028005097810 */ /* 0x040fe20007ffe0ff */
[CCC-:B------:R-:W-:Y:S01]  /*1400*/  IMAD R12, R5.reuse, R0.reuse, R3.reuse ;  /* 0x00000000050c7224 */ /* 0x1c0fe200078e0203 */
[C---:B------:R-:W-:Y:S01]  /*1410*/  IADD3 R7, PT, PT, R5.reuse, 0x380, RZ ;  /* 0x0000038005077810 */ /* 0x040fe20007ffe0ff */
[----:B------:R-:W-:Y:S01]  /*1420*/  UIADD3 UR11, UP0, UPT, UR4, 0x600, URZ ;  /* 0x00000600040b7890 */ /* 0x000fe2000ff1e0ff */
[C---:B------:R-:W-:Y:S01]  /*1430*/  IADD3 R11, PT, PT, R5.reuse, 0x300, RZ ;  /* 0x00000300050b7810 */ /* 0x040fe20007ffe0ff */
[----:B------:R-:W-:Y:S01]  /*1440*/  UIADD3 UR7, UPT, UPT, -UR12, URZ, URZ ;  /* 0x000000ff0c077290 */ /* 0x000fe2000fffe1ff */
[----:B------:R-:W-:Y:S01]  /*1450*/  IADD3 R13, PT, PT, R5, 0x100, RZ ;  /* 0x00000100050d7810 */ /* 0x000fe20007ffe0ff */
[-CC-:B------:R-:W-:Y:S01]  /*1460*/  IMAD R7, R7, R0.reuse, R3.reuse ;  /* 0x0000000007077224 */ /* 0x180fe200078e0203 */
[----:B------:R-:W-:Y:S01]  /*1470*/  IADD3 R15, PT, PT, R5, 0x180, RZ ;  /* 0x00000180050f7810 */ /* 0x000fe20007ffe0ff */
[-CC-:B------:R-:W-:Y:S01]  /*1480*/  IMAD R11, R11, R0.reuse, R3.reuse ;  /* 0x000000000b0b7224 */ /* 0x180fe200078e0203 */
[----:B------:R-:W-:Y:S01]  /*1490*/  IADD3 R29, PT, PT, R5, 0x200, RZ ;  /* 0x00000200051d7810 */ /* 0x000fe20007ffe0ff */
[-CC-:B------:R-:W-:Y:S01]  /*14a0*/  IMAD R5, R8, R0.reuse, R3.reuse ;  /* 0x0000000008057224 */ /* 0x180fe200078e0203 */
[----:B------:R-:W-:Y:S01]  /*14b0*/  UIADD3.X UR10, UPT, UPT, URZ, UR5, URZ, UP0, !UPT ;  /* 0x00000005ff0a7290 */ /* 0x000fe200087fe4ff */
[-CC-:B------:R-:W-:Y:S01]  /*14c0*/  IMAD R8, R9, R0.reuse, R3.reuse ;  /* 0x0000000009087224 */ /* 0x180fe200078e0203 */
[----:B------:R-:W-:Y:S01]  /*14d0*/  MOV R9, UR6 ;  /* 0x0000000600097c02 */ /* 0x000fe20008000f00 */
[----:B------:R-:W-:-:S02]  /*14e0*/  IMAD R13, R13, R0, R3 ;  /* 0x000000000d0d7224 */ /* 0x000fc400078e0203 */
[-CC-:B------:R-:W-:Y:S02]  /*14f0*/  IMAD R15, R15, R0.reuse, R3.reuse ;  /* 0x000000000f0f7224 */ /* 0x180fe400078e0203 */
[----:B------:R-:W-:-:S07]  /*1500*/  IMAD R29, R29, R0, R3 ;  /* 0x000000001d1d7224 */ /* 0x000fce00078e0203 */
.L_x_290:
[----:B0--3--:R-:W-:-:S06]  /*1510*/  IMAD.WIDE R20, R12, 0x4, R16 ;  /* 0x000000040c147825 */ /* 0x009fcc00078e0210 */
[----:B------:R0:W2:Y:S01]  /*1520*/  LDG.E R21, desc[UR14][R20.64] ;  /* 0x0000000e14157981 */ /* 0x0000a2000c1e1900 */
[----:B------:R-:W-:Y:S02]  /*1530*/  IMAD R14, R2, -0x100, R9 ;  /* 0xffffff00020e7824 */ /* 0x000fe400078e0209 */
[----:B------:R-:W-:Y:S01]  /*1540*/  IMAD.WIDE R22, R5, 0x4, R16 ;  /* 0x0000000405167825 */ /* 0x000fe200078e0210 */
[----:B0-----:R-:W-:-:S03]  /*1550*/  MOV R20, R6 ;  /* 0x0000000600147202 */ /* 0x001fc60000000f00 */
[----:B--2---:R-:W-:Y:S01]  /*1560*/  IMAD.IADD R28, R21, 0x1, R14 ;  /* 0x00000001151c7824 */ /* 0x004fe200078e020e */
[----:B------:R-:W-:-:S05]  /*1570*/  MOV R21, R10 ;  /* 0x0000000a00157202 */ /* 0x000fca0000000f00 */
[----:B------:R0:W-:Y:S04]  /*1580*/  STG.E desc[UR14][R20.64], R28 ;  /* 0x0000001c14007986 */ /* 0x0001e8000c10190e */
[----:B------:R-:W2:Y:S01]  /*1590*/  LDG.E R23, desc[UR14][R22.64] ;  /* 0x0000000e16177981 */ /* 0x000ea2000c1e1900 */
[----:B------:R-:W-:Y:S01]  /*15a0*/  MOV R18, UR11 ;  /* 0x0000000b00127c02 */ /* 0x000fe20008000f00 */
[----:B------:R-:W-:Y:S01]  /*15b0*/  IMAD.WIDE R24, R13, 0x4, R16 ;  /* 0x000000040d187825 */ /* 0x000fe200078e0210 */
[----:B------:R-:W-:-:S03]  /*15c0*/  MOV R19, UR10 ;  /* 0x0000000a00137c02 */ /* 0x000fc60008000f00 */
[----:B------:R-:W-:Y:S01]  /*15d0*/  IMAD.WIDE R18, R4, 0x4, R18 ;  /* 0x0000000404127825 */ /* 0x000fe200078e0212 */
[----:B--2---:R-:W-:-:S05]  /*15e0*/  IADD3 R23, PT, PT, R14, -0x8000, R23 ;  /* 0xffff80000e177810 */ /* 0x004fca0007ffe017 */
[----:B------:R1:W-:Y:S04]  /*15f0*/  STG.E desc[UR14][R18.64+-0x600], R23 ;  /* 0xfffa001712007986 */ /* 0x0003e8000c10190e */
[----:B------:R-:W2:Y:S01]  /*1600*/  LDG.E R25, desc[UR14][R24.64] ;  /* 0x0000000e18197981 */ /* 0x000ea2000c1e1900 */
[----:B------:R-:W-:Y:S01]  /*1610*/  IMAD.WIDE R26, R15, 0x4, R16 ;  /* 0x000000040f1a7825 */ /* 0x000fe200078e0210 */
[----:B--2---:R-:W-:-:S05]  /*1620*/  IADD3 R25, PT, PT, R14, -0x10000, R25 ;  /* 0xffff00000e197810 */ /* 0x004fca0007ffe019 */
[----:B------:R2:W-:Y:S04]  /*1630*/  STG.E desc[UR14][R18.64+-0x400], R25 ;  /* 0xfffc001912007986 */ /* 0x0005e8000c10190e */
[----:B------:R-:W3:Y:S01]  /*1640*/  LDG.E R27, desc[UR14][R26.64] ;  /* 0x0000000e1a1b7981 */ /* 0x000ee2000c1e1900 */
[----:B0-----:R-:W-:Y:S01]  /*1650*/  IMAD.WIDE R20, R29, 0x4, R16 ;  /* 0x000000041d147825 */ /* 0x001fe200078e0210 */
[----:B---3--:R-:W-:-:S05]  /*1660*/  IADD3 R28, PT, PT, R14, -0x18000, R27 ;  /* 0xfffe80000e1c7810 */ /* 0x008fca0007ffe01b */
[----:B------:R3:W-:Y:S04]  /*1670*/  STG.E desc[UR14][R18.64+-0x200], R28 ;  /* 0xfffe001c12007986 */ /* 0x0007e8000c10190e */
[----:B------:R-:W4:Y:S01]  /*1680*/  LDG.E R21, desc[UR14][R20.64] ;  /* 0x0000000e14157981 */ /* 0x000f22000c1e1900 */
[----:B-1----:R-:W-:Y:S01]  /*1690*/  IMAD.WIDE R22, R8, 0x4, R16 ;  /* 0x0000000408167825 */ /* 0x002fe200078e0210 */
[----:B----4-:R-:W-:-:S05]  /*16a0*/  IADD3 R21, PT, PT, R14, -0x20000, R21 ;  /* 0xfffe00000e157810 */ /* 0x010fca0007ffe015 */
[----:B------:R3:W-:Y:S04]  /*16b0*/  STG.E desc[UR14][R18.64], R21 ;  /* 0x0000001512007986 */ /* 0x0007e8000c10190e */
[----:B------:R-:W4:Y:S01]  /*16c0*/  LDG.E R23, desc[UR14][R22.64] ;  /* 0x0000000e16177981 */ /* 0x000f22000c1e1900 */
[----:B--2---:R-:W-:Y:S01]  /*16d0*/  IMAD.WIDE R24, R11, 0x4, R16 ;  /* 0x000000040b187825 */ /* 0x004fe200078e0210 */
[----:B----4-:R-:W-:-:S05]  /*16e0*/  IADD3 R23, PT, PT, R14, -0x28000, R23 ;  /* 0xfffd80000e177810 */ /* 0x010fca0007ffe017 */
[----:B------:R3:W-:Y:S04]  /*16f0*/  STG.E desc[UR14][R18.64+0x200], R23 ;  /* 0x0002001712007986 */ /* 0x0007e8000c10190e */
[----:B------:R-:W2:Y:S01]  /*1700*/  LDG.E R25, desc[UR14][R24.64] ;  /* 0x0000000e18197981 */ /* 0x000ea2000c1e1900 */
[----:B------:R-:W-:Y:S01]  /*1710*/  IMAD.WIDE R26, R7, 0x4, R16 ;  /* 0x00000004071a7825 */ /* 0x000fe200078e0210 */
[----:B--2---:R-:W-:-:S05]  /*1720*/  IADD3 R25, PT, PT, R14, -0x30000, R25 ;  /* 0xfffd00000e197810 */ /* 0x004fca0007ffe019 */
[----:B------:R3:W-:Y:S04]  /*1730*/  STG.E desc[UR14][R18.64+0x400], R25 ;  /* 0x0004001912007986 */ /* 0x0007e8000c10190e */
[----:B------:R-:W2:Y:S01]  /*1740*/  LDG.E R27, desc[UR14][R26.64] ;  /* 0x0000000e1a1b7981 */ /* 0x000ea2000c1e1900 */
[----:B------:R-:W-:Y:S01]  /*1750*/  UIADD3 UR7, UPT, UPT, UR7, 0x8, URZ ;  /* 0x0000000807077890 */ /* 0x000fe2000fffe0ff */
[----:B------:R-:W-:Y:S01]  /*1760*/  IADD3 R6, P0, PT, R6, 0x1000, RZ ;  /* 0x0000100006067810 */ /* 0x000fe20007f1e0ff */
[----:B------:R-:W-:Y:S01]  /*1770*/  VIADD R9, R9, 0xfffc0000 ;  /* 0xfffc000009097836 */ /* 0x000fe20000000000 */
[C---:B------:R-:W-:Y:S01]  /*1780*/  LEA R12, R0.reuse, R12, 0xa ;  /* 0x0000000c000c7211 */ /* 0x040fe200078e50ff */
[----:B------:R-:W-:Y:S01]  /*1790*/  UISETP.NE.AND UP0, UPT, UR7, URZ, UPT ;  /* 0x000000ff0700728c */ /* 0x000fe2000bf05270 */
[C---:B------:R-:W-:Y:S01]  /*17a0*/  LEA R7, R0.reuse, R7, 0xa ;  /* 0x0000000700077211 */ /* 0x040fe200078e50ff */
[C---:B------:R-:W-:Y:S01]  /*17b0*/  IMAD R29, R0.reuse, 0x400, R29 ;  /* 0x00000400001d7824 */ /* 0x040fe200078e021d */
[----:B------:R-:W-:-:S02]  /*17c0*/  LEA R11, R0, R11, 0xa ;  /* 0x0000000b000b7211 */ /* 0x000fc400078e50ff */
[C---:B------:R-:W-:Y:S02]  /*17d0*/  LEA R5, R0.reuse, R5, 0xa ;  /* 0x0000000500057211 */ /* 0x040fe400078e50ff */
[C---:B------:R-:W-:Y:S02]  /*17e0*/  LEA R13, R0.reuse, R13, 0xa ;  /* 0x0000000d000d7211 */ /* 0x040fe400078e50ff */
[C---:B------:R-:W-:Y:S02]  /*17f0*/  LEA R15, R0.reuse, R15, 0xa ;  /* 0x0000000f000f7211 */ /* 0x040fe400078e50ff */
[----:B------:R-:W-:Y:S02]  /*1800*/  LEA R8, R0, R8, 0xa ;  /* 0x0000000800087211 */ /* 0x000fe400078e50ff */
[----:B------:R-:W-:Y:S02]  /*1810*/  IADD3.X R10, PT, PT, RZ, R10, RZ, P0, !PT ;  /* 0x0000000aff0a7210 */ /* 0x000fe400007fe4ff */
[----:B------:R-:W-:-:S02]  /*1820*/  IADD3 R4, PT, PT, R4, 0x400, RZ ;  /* 0x0000040004047810 */ /* 0x000fc40007ffe0ff */
[----:B--2---:R-:W-:-:S05]  /*1830*/  IADD3 R14, PT, PT, R14, -0x38000, R27 ;  /* 0xfffc80000e0e7810 */ /* 0x004fca0007ffe01b */
[----:B------:R3:W-:Y:S01]  /*1840*/  STG.E desc[UR14][R18.64+0x600], R14 ;  /* 0x0006000e12007986 */ /* 0x0007e2000c10190e */
[----:B------:R-:W-:Y:S05]  /*1850*/  BRA.U UP0, `(.L_x_290) ;  /* 0xfffffffd002c7547 */ /* 0x000fea000b83ffff */
[----:B------:R-:W-:-:S07]  /*1860*/  MOV R5, UR12 ;  /* 0x0000000c00057c02 */ /* 0x000fce0008000f00 */
.L_x_289:
[----:B------:R-:W-:-:S06]  /*1870*/  ULOP3.LUT UR6, UR9, 0x7, URZ, 0xc0, !UPT ;  /* 0x0000000709067892 */ /* 0x000fcc000f8ec0ff */
[----:B------:R-:W-:-:S13]  /*1880*/  ISETP.NE.AND P0, PT, RZ, UR6, PT ;  /* 0x00000006ff007c0c */ /* 0x000fda000bf05270 */
[----:B------:R-:W-:Y:S05]  /*1890*/  @!P0 EXIT ;  /* 0x000000000000894d */ /* 0x000fea0003800000 */
[----:B------:R-:W-:Y:S02]  /*18a0*/  UISETP.GE.U32.AND UP0, UPT, UR6, 0x4, UPT ;  /* 0x000000040600788c */ /* 0x000fe4000bf06070 */
[----:B------:R-:W-:-:S07]  /*18b0*/  ULOP3.LUT UR6, UR9, 0x3, URZ, 0xc0, !UPT ;  /* 0x0000000309067892 */ /* 0x000fce000f8ec0ff */
[----:B------:R-:W-:Y:S05]  /*18c0*/  BRA.U !UP0, `(.L_x_291) ;  /* 0x0000000108747547 */ /* 0x000fea000b800000 */
[----:B------:R-:W0:Y:S01]  /*18d0*/  LDC.64 R6, c[0x0][0x390] ;  /* 0x0000e400ff067b82 */ /* 0x000e220000000a00 */
[----:B------:R-:W-:-:S05]  /*18e0*/  LEA R8, R5, R2, 0x7 ;  /* 0x0000000205087211 */ /* 0x000fca00078e38ff */
[----:B------:R-:W-:-:S04]  /*18f0*/  VIADD R4, R8, UR8 ;  /* 0x0000000808047c36 */ /* 0x000fc80008000000 */
[----:B------:R-:W-:-:S04]  /*1900*/  IMAD R11, R4, R0, R3 ;  /* 0x00000000040b7224 */ /* 0x000fc800078e0203 */
[----:B0-----:R-:W-:-:S06]  /*1910*/  IMAD.WIDE R10, R11, 0x4, R6 ;  /* 0x000000040b0a7825 */ /* 0x001fcc00078e0206 */
[----:B------:R-:W2:Y:S01]  /*1920*/  LDG.E R11, desc[UR14][R10.64] ;  /* 0x0000000e0a0b7981 */ /* 0x000ea2000c1e1900 */
[----:B------:R-:W-:Y:S01]  /*1930*/  HFMA2 R9, -RZ, RZ, 0, 2.384185791015625e-07 ;  /* 0x00000004ff097431 */ /* 0x000fe200000001ff */
[----:B---3--:R-:W-:-:S05]  /*1940*/  IADD3 R14, PT, PT, R4, 0x80, RZ ;  /* 0x00000080040e7810 */ /* 0x008fca0007ffe0ff */
[----:B------:R-:W-:Y:S02]  /*1950*/  IMAD R13, R14, R0, R3 ;  /* 0x000000000e0d7224 */ /* 0x000fe400078e0203 */
[----:B------:R-:W-:-:S04]  /*1960*/  IMAD.WIDE R8, R8, R9, UR4 ;  /* 0x0000000408087e25 */ /* 0x000fc8000f8e0209 */
[----:B------:R-:W-:-:S04]  /*1970*/  IMAD.WIDE R12, R13, 0x4, R6 ;  /* 0x000000040d0c7825 */ /* 0x000fc800078e0206 */
[----:B--2---:R-:W-:-:S05]  /*1980*/  IMAD R15, R4, -0x100, R11 ;  /* 0xffffff00040f7824 */ /* 0x004fca00078e020b */
[----:B------:R0:W-:Y:S04]  /*1990*/  STG.E desc[UR14][R8.64], R15 ;  /* 0x0000000f08007986 */ /* 0x0001e8000c10190e */
[----:B------:R-:W2:Y:S01]  /*19a0*/  LDG.E R13, desc[UR14][R12.64] ;  /* 0x0000000e0c0d7981 */ /* 0x000ea2000c1e1900 */
[----:B------:R-:W-:-:S05]  /*19b0*/  IADD3 R16, PT, PT, R4, 0x100, RZ ;  /* 0x0000010004107810 */ /* 0x000fca0007ffe0ff */
[----:B------:R-:W-:-:S04]  /*19c0*/  IMAD R19, R16, R0, R3 ;  /* 0x0000000010137224 */ /* 0x000fc800078e0203 */
        /* <DEDUP_REMOVED lines=10> */
[----:B------:R-:W-:Y:S01]  /*1a70*/  IADD3 R5, PT, PT, R5, 0x4, RZ ;  /* 0x0000000405057810 */ /* 0x000fe20007ffe0ff */
[----:B--2---:R-:W-:-:S05]  /*1a80*/  IMAD R13, R4, -0x100, R7 ;  /* 0xffffff00040d7824 */ /* 0x004fca00078e0207 */
[----:B------:R0:W-:Y:S02]  /*1a90*/  STG.E desc[UR14][R8.64+0x600], R13 ;  /* 0x0006000d08007986 */ /* 0x0001e4000c10190e */
.L_x_291:
[----:B------:R-:W-:-:S13]  /*1aa0*/  ISETP.NE.AND P0, PT, RZ, UR6, PT ;  /* 0x00000006ff007c0c */ /* 0x000fda000bf05270 */
[----:B------:R-:W-:Y:S05]  /*1ab0*/  @!P0 EXIT ;  /* 0x000000000000894d */ /* 0x000fea0003800000 */
[----:B------:R-:W-:-:S09]  /*1ac0*/  UISETP.NE.AND UP0, UPT, UR6, 0x1, UPT ;  /* 0x000000010600788c */ /* 0x000fd2000bf05270 */
[----:B------:R-:W-:Y:S05]  /*1ad0*/  BRA.U !UP0, `(.L_x_292) ;  /* 0x0000000108447547 */ /* 0x000fea000b800000 */
[----:B------:R-:W1:Y:S01]  /*1ae0*/  LDC.64 R6, c[0x0][0x390] ;  /* 0x0000e400ff067b82 */ /* 0x000e620000000a00 */
[----:B------:R-:W-:-:S05]  /*1af0*/  LEA R10, R5, R2, 0x7 ;  /* 0x00000002050a7211 */ /* 0x000fca00078e38ff */
[----:B0-----:R-:W-:-:S04]  /*1b00*/  VIADD R13, R10, UR8 ;  /* 0x000000080a0d7c36 */ /* 0x001fc80008000000 */
[----:B------:R-:W-:-:S04]  /*1b10*/  IMAD R9, R13, R0, R3 ;  /* 0x000000000d097224 */ /* 0x000fc800078e0203 */
[----:B-1----:R-:W-:-:S06]  /*1b20*/  IMAD.WIDE R8, R9, 0x4, R6 ;  /* 0x0000000409087825 */ /* 0x002fcc00078e0206 */
[----:B------:R-:W2:Y:S01]  /*1b30*/  LDG.E R8, desc[UR14][R8.64] ;  /* 0x0000000e08087981 */ /* 0x000ea2000c1e1900 */
[----:B------:R-:W-:Y:S02]  /*1b40*/  IADD3 R15, PT, PT, R13, 0x80, RZ ;  /* 0x000000800d0f7810 */ /* 0x000fe40007ffe0ff */
[----:B------:R-:W-:-:S03]  /*1b50*/  MOV R11, 0x4 ;  /* 0x00000004000b7802 */ /* 0x000fc60000000f00 */
[----:B------:R-:W-:Y:S02]  /*1b60*/  IMAD R17, R15, R0, R3 ;  /* 0x000000000f117224 */ /* 0x000fe400078e0203 */
[----:B------:R-:W-:-:S04]  /*1b70*/  IMAD.WIDE R10, R10, R11, UR4 ;  /* 0x000000040a0a7e25 */ /* 0x000fc8000f8e020b */
[----:B------:R-:W-:-:S04]  /*1b80*/  IMAD.WIDE R6, R17, 0x4, R6 ;  /* 0x0000000411067825 */ /* 0x000fc800078e0206 */
[----:B--2---:R-:W-:-:S05]  /*1b90*/  IMAD R13, R13, -0x100, R8 ;  /* 0xffffff000d0d7824 */ /* 0x004fca00078e0208 */
[----:B------:R1:W-:Y:S04]  /*1ba0*/  STG.E desc[UR14][R10.64], R13 ;  /* 0x0000000d0a007986 */ /* 0x0003e8000c10190e */
[----:B------:R-:W2:Y:S01]  /*1bb0*/  LDG.E R6, desc[UR14][R6.64] ;  /* 0x0000000e06067981 */ /* 0x000ea2000c1e1900 */
[----:B------:R-:W-:Y:S01]  /*1bc0*/  IADD3 R5, PT, PT, R5, 0x2, RZ ;  /* 0x0000000205057810 */ /* 0x000fe20007ffe0ff */
[----:B--2---:R-:W-:-:S05]  /*1bd0*/  IMAD R15, R15, -0x100, R6 ;  /* 0xffffff000f0f7824 */ /* 0x004fca00078e0206 */
[----:B------:R1:W-:Y:S02]  /*1be0*/  STG.E desc[UR14][R10.64+0x200], R15 ;  /* 0x0002000f0a007986 */ /* 0x0003e4000c10190e */
.L_x_292:
[----:B------:R-:W-:-:S04]  /*1bf0*/  ULOP3.LUT UR9, UR9, 0x1, URZ, 0xc0, !UPT ;  /* 0x0000000109097892 */ /* 0x000fc8000f8ec0ff */
[----:B------:R-:W-:-:S06]  /*1c00*/  UISETP.NE.U32.AND UP0, UPT, UR9, 0x1, UPT ;  /* 0x000000010900788c */ /* 0x000fcc000bf05070 */
[----:B------:R-:W-:-:S13]  /*1c10*/  PLOP3.LUT P0, PT, PT, PT, UP0, 0x80, 0x8 ;  /* 0x000000000008781c */ /* 0x000fda0003f0f008 */
[----:B------:R-:W-:Y:S05]  /*1c20*/  @P0 EXIT ;  /* 0x000000000000094d */ /* 0x000fea0003800000 */
[----:B------:R-:W2:Y:S01]  /*1c30*/  LDC.64 R6, c[0x0][0x390] ;  /* 0x0000e400ff067b82 */ /* 0x000ea20000000a00 */
[----:B------:R-:W-:-:S04]  /*1c40*/  LEA R5, R5, R2, 0x7 ;  /* 0x0000000205057211 */ /* 0x000fc800078e38ff */
[----:B0-----:R-:W-:-:S05]  /*1c50*/  IADD3 R8, PT, PT, R5, UR8, RZ ;  /* 0x0000000805087c10 */ /* 0x001fca000fffe0ff */
[----:B------:R-:W-:-:S04]  /*1c60*/  IMAD R3, R8, R0, R3 ;  /* 0x0000000008037224 */ /* 0x000fc800078e0203 */
[----:B--2---:R-:W-:-:S06]  /*1c70*/  IMAD.WIDE R2, R3, 0x4, R6 ;  /* 0x0000000403027825 */ /* 0x004fcc00078e0206 */
[----:B------:R-:W2:Y:S01]  /*1c80*/  LDG.E R3, desc[UR14][R2.64] ;  /* 0x0000000e02037981 */ /* 0x000ea2000c1e1900 */
[----:B------:R-:W-:-:S05]  /*1c90*/  HFMA2 R4, -RZ, RZ, 0, 2.384185791015625e-07 ;  /* 0x00000004ff047431 */ /* 0x000fca00000001ff */
[----:B------:R-:W-:-:S04]  /*1ca0*/  IMAD.WIDE R4, R5, R4, UR4 ;  /* 0x0000000405047e25 */ /* 0x000fc8000f8e0204 */
[----:B--2---:R-:W-:-:S05]  /*1cb0*/  IMAD R7, R8, -0x100, R3 ;  /* 0xffffff0008077824 */ /* 0x004fca00078e0203 */
[----:B------:R-:W-:Y:S01]  /*1cc0*/  STG.E desc[UR14][R4.64], R7 ;  /* 0x0000000704007986 */ /* 0x000fe2000c10190e */
[----:B------:R-:W-:Y:S05]  /*1cd0*/  EXIT ;  /* 0x000000000000794d */ /* 0x000fea0003800000 */
.L_x_293:
        /* <DEDUP_REMOVED lines=10> */
.L_x_409:


//--------------------- .text._ZN3cub18CUB_300001_SM_10006detail9transform16transform_kernelINS2_10policy_hubILb1EN4cuda3std3__45tupleIJN6thrust24THRUST_300001_SM_1000_NS17counting_iteratorIiNSA_11use_defaultESC_SC_EEEEEE10policy1000Ei10GetMedian2NSA_6detail15normal_iteratorINSA_10device_ptrIjEEEEJSD_EEEvT0_iT1_T2_DpNS2_10kernel_argIT3_EE --------------------------
	.section	.text._ZN3cub18CUB_300001_SM_10006detail9transform16transform_kernelINS2_10policy_hubILb1EN4cuda3std3__45tupleIJN6thrust24THRUST_300001_SM_1000_NS17counting_iteratorIiNSA_11use_defaultESC_SC_EEEEEE10policy1000Ei10GetMedian2NSA_6detail15normal_iteratorINSA_10device_ptrIjEEEEJSD_EEEvT0_iT1_T2_DpNS2_10kernel_argIT3_EE,"ax",@progbits
	.align	128
        .global         _ZN3cub18CUB_300001_SM_10006detail9transform16transform_kernelINS2_10policy_hubILb1EN4cuda3std3__45tupleIJN6thrust24THRUST_300001_SM_1000_NS17counting_iteratorIiNSA_11use_defaultESC_SC_EEEEEE10policy1000Ei10GetMedian2NSA_6detail15normal_iteratorINSA_10device_ptrIjEEEEJSD_EEEvT0_iT1_T2_DpNS2_10kernel_argIT3_EE
        .type           _ZN3cub18CUB_300001_SM_10006detail9transform16transform_kernelINS2_10policy_hubILb1EN4cuda3std3__45tupleIJN6thrust24THRUST_300001_SM_1000_NS17counting_iteratorIiNSA_11use_defaultESC_SC_EEEEEE10policy1000Ei10GetMedian2NSA_6detail15normal_iteratorINSA_10device_ptrIjEEEEJSD_EEEvT0_iT1_T2_DpNS2_10kernel_argIT3_EE,@function
        .size           _ZN3cub18CUB_300001_SM_10006detail9transform16transform_kernelINS2_10policy_hubILb1EN4cuda3std3__45tupleIJN6thrust24THRUST_300001_SM_1000_NS17counting_iteratorIiNSA_11use_defaultESC_SC_EEEEEE10policy1000Ei10GetMedian2NSA_6detail15normal_iteratorINSA_10device_ptrIjEEEEJSD_EEEvT0_iT1_T2_DpNS2_10kernel_argIT3_EE,(.L_x_410 - _ZN3cub18CUB_300001_SM_10006detail9transform16transform_kernelINS2_10policy_hubILb1EN4cuda3std3__45tupleIJN6thrust24THRUST_300001_SM_1000_NS17counting_iteratorIiNSA_11use_defaultESC_SC_EEEEEE10policy1000Ei10GetMedian2NSA_6detail15normal_iteratorINSA_10device_ptrIjEEEEJSD_EEEvT0_iT1_T2_DpNS2_10kernel_argIT3_EE)
        .other          _ZN3cub18CUB_300001_SM_10006detail9transform16transform_kernelINS2_10policy_hubILb1EN4cuda3std3__45tupleIJN6thrust24THRUST_300001_SM_1000_NS17counting_iteratorIiNSA_11use_defaultESC_SC_EEEEEE10policy1000Ei10GetMedian2NSA_6detail15normal_iteratorINSA_10device_ptrIjEEEEJSD_EEEvT0_iT1_T2_DpNS2_10kernel_argIT3_EE,@"STO_CUDA_ENTRY STV_DEFAULT"
_ZN3cub18CUB_300001_SM_10006detail9transform16transform_kernelINS2_10policy_hubILb1EN4cuda3std3__45tupleIJN6thrust24THRUST_300001_SM_1000_NS17counting_iteratorIiNSA_11use_defaultESC_SC_EEEEEE10policy1000Ei10GetMedian2NSA_6detail15normal_iteratorINSA_10device_ptrIjEEEEJSD_EEEvT0_iT1_T2_DpNS2_10kernel_argIT3_EE:
.text._ZN3cub18CUB_300001_SM_10006detail9transform16transform_kernelINS2_10policy_hubILb1EN4cuda3std3__45tupleIJN6thrust24THRUST_300001_SM_1000_NS17counting_iteratorIiNSA_11use_defaultESC_SC_EEEEEE10policy1000Ei10GetMedian2NSA_6detail15normal_iteratorINSA_10device_ptrIjEEEEJSD_EEEvT0_iT1_T2_DpNS2_10kernel_argIT3_EE:
[----:B------:R-:W-:Y:S08]  /*0000*/  LDC R1, c[0x0][0x37c] ;  /* 0x0000df00ff017b82 */ /* 0x000ff00000000800 */
[----:B------:R-:W0:Y:S01]  /*0010*/  S2UR UR7, SR_CTAID.X ;  /* 0x00000000000779c3 */ /* 0x000e220000002500 */
[----:B------:R-:W1:Y:S01]  /*0020*/  LDCU.64 UR8, c[0x0][0x380] ;  /* 0x00007000ff0877ac */ /* 0x000e620008000a00 */
[----:B------:R-:W2:Y:S01]  /*0030*/  LDCU UR10, c[0x0][0x3a0] ;  /* 0x00007400ff0a77ac */ /* 0x000ea20008000800 */
[----:B------:R-:W3:Y:S01]  /*0040*/  LDCU.64 UR4, c[0x0][0x398] ;  /* 0x00007300ff0477ac */ /* 0x000ee20008000a00 */
[----:B------:R-:W4:Y:S01]  /*0050*/  LDCU.64 UR14, c[0x0][0x358] ;  /* 0x00006b00ff0e77ac */ /* 0x000f220008000a00 */
[----:B-1----:R-:W-:-:S04]  /*0060*/  USHF.L.U32 UR11, UR9, 0x7, URZ ;  /* 0x00000007090b7899 */ /* 0x002fc800080006ff */
[----:B0-----:R-:W-:-:S04]  /*0070*/  UIMAD UR12, UR11, UR7, URZ ;  /* 0x000000070b0c72a4 */ /* 0x001fc8000f8e02ff */
[----:B------:R-:W-:Y:S02]  /*0080*/  UIADD3 UR6, UPT, UPT, -UR12, UR8, URZ ;  /* 0x000000080c067290 */ /* 0x000fe4000fffe1ff */
[----:B--2---:R-:W-:Y:S02]  /*0090*/  UIADD3 UR13, UPT, UPT, UR12, UR10, URZ ;  /* 0x0000000a0c0d7290 */ /* 0x004fe4000fffe0ff */
[----:B------:R-:W-:Y:S02]  /*00a0*/  UISETP.LT.AND UP0, UPT, UR11, UR6, UPT ;  /* 0x000000060b00728c */ /* 0x000fe4000bf01270 */
[----:B---3--:R-:W-:Y:S02]  /*00b0*/  UIMAD.WIDE UR4, UR12, 0x4, UR4 ;  /* 0x000000040c0478a5 */ /* 0x008fe4000f8e0204 */
[----:B------:R-:W-:Y:S02]  /*00c0*/  USEL UR8, UR11, UR6, UP0 ;  /* 0x000000060b087287 */ /* 0x000fe40008000000 */
[----:B------:R-:W-:-:S09]  /*00d0*/  UISETP.GT.AND UP0, UPT, UR11, UR6, UPT ;  /* 0x000000060b00728c */ /* 0x000fd2000bf04270 */
[----:B----4-:R-:W-:Y:S05]  /*00e0*/  BRA.U UP0, `(.L_x_294) ;  /* 0x0000000900947547 */ /* 0x010fea000b800000 */
        /* <DEDUP_REMOVED lines=11> */
[----:B------:R-:W-:Y:S01]  /*01a0*/  MOV R7, 0x4 ;  /* 0x0000000400077802 */ /* 0x000fe20000000f00 */
[----:B------:R-:W-:Y:S01]  /*01b0*/  UIMAD UR6, UR7, UR9, URZ ;  /* 0x00000009070672a4 */ /* 0x000fe2000f8e02ff */
[----:B------:R-:W-:Y:S01]  /*01c0*/  MOV R5, UR10 ;  /* 0x0000000a00057c02 */ /* 0x000fe20008000f00 */
[----:B------:R-:W-:Y:S01]  /*01d0*/  ULOP3.LUT UR8, UR9, 0x7ffffff8, URZ, 0xc0, !UPT ;  /* 0x7ffffff809087892 */ /* 0x000fe2000f8ec0ff */
[C---:B------:R-:W-:Y:S01]  /*01e0*/  VIADD R4, R2.reuse, 0x80 ;  /* 0x0000008002047836 */ /* 0x040fe20000000000 */
[----:B------:R-:W-:Y:S01]  /*01f0*/  ULEA UR6, UR6, UR10, 0x7 ;  /* 0x0000000a06067291 */ /* 0x000fe2000f8e38ff */
[----:B------:R-:W-:Y:S01]  /*0200*/  IMAD.WIDE.U32 R6, R2, R7, UR4 ;  /* 0x0000000402067e25 */ /* 0x000fe2000f8e0007 */
[----:B------:R-:W-:Y:S01]  /*0210*/  IADD3 R5, PT, PT, R5, UR12, R2 ;  /* 0x0000000c05057c10 */ /* 0x000fe2000fffe002 */
[----:B------:R-:W-:Y:S02]  /*0220*/  UIADD3 UR11, UP0, UPT, UR4, 0x600, URZ ;  /* 0x00000600040b7890 */ /* 0x000fe4000ff1e0ff */
[----:B------:R-:W-:Y:S01]  /*0230*/  ULEA UR6, -UR6, URZ, 0x8 ;  /* 0x000000ff06067291 */ /* 0x000fe2000f8e41ff */
[C---:B------:R-:W-:Y:S01]  /*0240*/  IADD3 R8, PT, PT, R5.reuse, 0x80, RZ ;  /* 0x0000008005087810 */ /* 0x040fe20007ffe0ff */
[C---:B------:R-:W-:Y:S01]  /*0250*/  VIADD R15, R5.reuse, 0x180 ;  /* 0x00000180050f7836 */ /* 0x040fe20000000000 */
[----:B------:R-:W-:Y:S01]  /*0260*/  MOV R10, R7 ;  /* 0x00000007000a7202 */ /* 0x000fe20000000f00 */
[CCC-:B------:R-:W-:Y:S01]  /*0270*/  IMAD R12, R5.reuse, R0.reuse, R3.reuse ;  /* 0x00000000050c7224 */ /* 0x1c0fe200078e0203 */
[----:B------:R-:W-:Y:S01]  /*0280*/  IADD3 R9, PT, PT, R5, 0x280, RZ ;  /* 0x0000028005097810 */ /* 0x000fe20007ffe0ff */
[-CC-:B------:R-:W-:Y:S01]  /*0290*/  IMAD R15, R15, R0.reuse, R3.reuse ;  /* 0x000000000f0f7224 */ /* 0x180fe200078e0203 */
[C---:B------:R-:W-:Y:S01]  /*02a0*/  IADD3 R7, PT, PT, R5.reuse, 0x380, RZ ;  /* 0x0000038005077810 */ /* 0x040fe20007ffe0ff */
[----:B------:R-:W-:Y:S01]  /*02b0*/  UIADD3.X UR10, UPT, UPT, URZ, UR5, URZ, UP0, !UPT ;  /* 0x00000005ff0a7290 */ /* 0x000fe200087fe4ff */
[C---:B------:R-:W-:Y:S01]  /*02c0*/  IADD3 R11, PT, PT, R5.reuse, 0x300, RZ ;  /* 0x00000300050b7810 */ /* 0x040fe20007ffe0ff */
[----:B------:R-:W-:Y:S01]  /*02d0*/  UIADD3 UR7, UPT, UPT, -UR8, URZ, URZ ;  /* 0x000000ff08077290 */ /* 0x000fe2000fffe1ff */
[----:B------:R-:W-:Y:S01]  /*02e0*/  IADD3 R13, PT, PT, R5, 0x100, RZ ;  /* 0x00000100050d7810 */ /* 0x000fe20007ffe0ff */
[-CC-:B------:R-:W-:Y:S01]  /*02f0*/  IMAD R7, R7, R0.reuse, R3.reuse ;  /* 0x0000000007077224 */ /* 0x180fe200078e0203 */
[----:B------:R-:W-:Y:S01]  /*0300*/  IADD3 R29, PT, PT, R5, 0x200, RZ ;  /* 0x00000200051d7810 */ /* 0x000fe20007ffe0ff */
[----:B------:R-:W-:-:S02]  /*0310*/  IMAD R5, R8, R0, R3 ;  /* 0x0000000008057224 */ /* 0x000fc400078e0203 */
[-CC-:B------:R-:W-:Y:S01]  /*0320*/  IMAD R8, R9, R0.reuse, R3.reuse ;  /* 0x0000000009087224 */ /* 0x180fe200078e0203 */
[----:B------:R-:W-:Y:S01]  /*0330*/  MOV R9, UR6 ;  /* 0x0000000600097c02 */ /* 0x000fe20008000f00 */
[-CC-:B------:R-:W-:Y:S02]  /*0340*/  IMAD R11, R11, R0.reuse, R3.reuse ;  /* 0x000000000b0b7224 */ /* 0x180fe400078e0203 */
[-CC-:B------:R-:W-:Y:S02]  /*0350*/  IMAD R13, R13, R0.reuse, R3.reuse ;  /* 0x000000000d0d7224 */ /* 0x180fe400078e0203 */
[----:B------:R-:W-:-:S07]  /*0360*/  IMAD R29, R29, R0, R3 ;  /* 0x000000001d1d7224 */ /* 0x000fce00078e0203 */
.L_x_296:
[----:B0--3--:R-:W-:-:S06]  /*0370*/  IMAD.WIDE R20, R12, 0x4, R16 ;  /* 0x000000040c147825 */ /* 0x009fcc00078e0210 */
[----:B------:R0:W2:Y:S01]  /*0380*/  LDG.E R21, desc[UR14][R20.64] ;  /* 0x0000000e14157981 */ /* 0x0000a2000c1e1900 */
[----:B------:R-:W-:Y:S02]  /*0390*/  IMAD R14, R2, -0x100, R9 ;  /* 0xffffff00020e7824 */ /* 0x000fe400078e0209 */
[----:B------:R-:W-:-:S04]  /*03a0*/  IMAD.WIDE R22, R5, 0x4, R16 ;  /* 0x0000000405167825 */ /* 0x000fc800078e0210 */
[----:B0-----:R-:W-:Y:S01]  /*03b0*/  IMAD.MOV.U32 R20, RZ, RZ, R6 ;  /* 0x000000ffff147224 */ /* 0x001fe200078e0006 */
[----:B--2---:R-:W-:Y:S02]  /*03c0*/  IADD3 R28, PT, PT, R21, R14, RZ ;  /* 0x0000000e151c7210 */ /* 0x004fe40007ffe0ff */
        /* <DEDUP_REMOVED lines=47> */
[----:B------:R-:W-:-:S07]  /*06c0*/  IMAD.U32 R5, RZ, RZ, UR8 ;  /* 0x00000008ff057e24 */ /* 0x000fce000f8e00ff */
.L_x_295:
[----:B------:R-:W-:-:S06]  /*06d0*/  ULOP3.LUT UR6, UR9, 0x7, URZ, 0xc0, !UPT ;  /* 0x0000000709067892 */ /* 0x000fcc000f8ec0ff */
[----:B------:R-:W-:-:S13]  /*06e0*/  ISETP.NE.AND P0, PT, RZ, UR6, PT ;  /* 0x00000006ff007c0c */ /* 0x000fda000bf05270 */
[----:B------:R-:W-:Y:S05]  /*06f0*/  @!P0 EXIT ;  /* 0x000000000000894d */ /* 0x000fea0003800000 */
[----:B------:R-:W-:Y:S02]  /*0700*/  UISETP.GE.U32.AND UP0, UPT, UR6, 0x4, UPT ;  /* 0x000000040600788c */ /* 0x000fe4000bf06070 */
[----:B------:R-:W-:-:S07]  /*0710*/  ULOP3.LUT UR6, UR9, 0x3, URZ, 0xc0, !UPT ;  /* 0x0000000309067892 */ /* 0x000fce000f8ec0ff */
[----:B------:R-:W-:Y:S05]  /*0720*/  BRA.U !UP0, `(.L_x_297) ;  /* 0x0000000108747547 */ /* 0x000fea000b800000 */
[----:B------:R-:W0:Y:S01]  /*0730*/  LDC.64 R6, c[0x0][0x388] ;  /* 0x0000e200ff067b82 */ /* 0x000e220000000a00 */
[----:B------:R-:W-:-:S04]  /*0740*/  LEA R8, R5, R2, 0x7 ;  /* 0x0000000205087211 */ /* 0x000fc800078e38ff */
[----:B------:R-:W-:-:S05]  /*0750*/  IADD3 R4, PT, PT, R8, UR13, RZ ;  /* 0x0000000d08047c10 */ /* 0x000fca000fffe0ff */
        /* <DEDUP_REMOVED lines=11> */
[----:B------:R-:W-:-:S04]  /*0810*/  VIADD R16, R4, 0x100 ;  /* 0x0000010004107836 */ /* 0x000fc80000000000 */
        /* <DEDUP_REMOVED lines=14> */
.L_x_297:
[----:B------:R-:W-:-:S13]  /*0900*/  ISETP.NE.AND P0, PT, RZ, UR6, PT ;  /* 0x00000006ff007c0c */ /* 0x000fda000bf05270 */
[----:B------:R-:W-:Y:S05]  /*0910*/  @!P0 EXIT ;  /* 0x000000000000894d */ /* 0x000fea0003800000 */
[----:B------:R-:W-:-:S09]  /*0920*/  UISETP.NE.AND UP0, UPT, UR6, 0x1, UPT ;  /* 0x000000010600788c */ /* 0x000fd2000bf05270 */
[----:B------:R-:W-:Y:S05]  /*0930*/  BRA.U !UP0, `(.L_x_298) ;  /* 0x0000000108447547 */ /* 0x000fea000b800000 */
[----:B------:R-:W1:Y:S01]  /*0940*/  LDC.64 R6, c[0x0][0x388] ;  /* 0x0000e200ff067b82 */ /* 0x000e620000000a00 */
[----:B------:R-:W-:-:S04]  /*0950*/  LEA R10, R5, R2, 0x7 ;  /* 0x00000002050a7211 */ /* 0x000fc800078e38ff */
[----:B0-----:R-:W-:-:S05]  /*0960*/  IADD3 R13, PT, PT, R10, UR13, RZ ;  /* 0x0000000d0a0d7c10 */ /* 0x001fca000fffe0ff */
[----:B------:R-:W-:-:S04]  /*0970*/  IMAD R9, R13, R0, R3 ;  /* 0x000000000d097224 */ /* 0x000fc800078e0203 */
[----:B-1----:R-:W-:-:S06]  /*0980*/  IMAD.WIDE R8, R9, 0x4, R6 ;  /* 0x0000000409087825 */ /* 0x002fcc00078e0206 */
[----:B------:R-:W2:Y:S01]  /*0990*/  LDG.E R8, desc[UR14][R8.64] ;  /* 0x0000000e08087981 */ /* 0x000ea2000c1e1900 */
[----:B------:R-:W-:Y:S01]  /*09a0*/  VIADD R15, R13, 0x80 ;  /* 0x000000800d0f7836 */ /* 0x000fe20000000000 */
        /* <DEDUP_REMOVED lines=10> */
.L_x_298:
        /* <DEDUP_REMOVED lines=10> */
[----:B------:R-:W-:-:S04]  /*0af0*/  IMAD.MOV.U32 R4, RZ, RZ, 0x4 ;  /* 0x00000004ff047424 */ /* 0x000fc800078e00ff */
[----:B------:R-:W-:-:S04]  /*0b00*/  IMAD.WIDE R4, R5, R4, UR4 ;  /* 0x0000000405047e25 */ /* 0x000fc8000f8e0204 */
[----:B--2---:R-:W-:-:S05]  /*0b10*/  IMAD R7, R8, -0x100, R3 ;  /* 0xffffff0008077824 */ /* 0x004fca00078e0203 */
[----:B------:R-:W-:Y:S01]  /*0b20*/  STG.E desc[UR14][R4.64], R7 ;  /* 0x0000000704007986 */ /* 0x000fe2000c10190e */
[----:B------:R-:W-:Y:S05]  /*0b30*/  EXIT ;  /* 0x000000000000794d */ /* 0x000fea0003800000 */
.L_x_294:
[----:B------:R-:W-:-:S06]  /*0b40*/  UISETP.GE.AND UP0, UPT, UR9, 0x1, UPT ;  /* 0x000000010900788c */ /* 0x000fcc000bf06270 */
[----:B------:R-:W-:-:S13]  /*0b50*/  PLOP3.LUT P0, PT, PT, PT, UP0, 0x80, 0x8 ;  /* 0x000000000008781c */ /* 0x000fda0003f0f008 */
[----:B------:R-:W-:Y:S05]  /*0b60*/  @!P0 EXIT ;  /* 0x000000000000894d */ /* 0x000fea0003800000 */
[----:B------:R-:W0:Y:S01]  /*0b70*/  S2R R0, SR_TID.X ;  /* 0x0000000000007919 */ /* 0x000e220000002100 */
[----:B------:R-:W1:Y:S01]  /*0b80*/  LDCU UR6, c[0x0][0x390] ;  /* 0x00007200ff0677ac */ /* 0x000e620008000800 */
[----:B------:R-:W-:Y:S01]  /*0b90*/  HFMA2 R3, -RZ, RZ, 0, 0 ;  /* 0x00000000ff037431 */ /* 0x000fe200000001ff */
[----:B------:R-:W-:Y:S02]  /*0ba0*/  UISETP.GE.U32.AND UP0, UPT, UR9, 0x8, UPT ;  /* 0x000000080900788c */ /* 0x000fe4000bf06070 */
[----:B------:R-:W-:Y:S02]  /*0bb0*/  ULOP3.LUT UR7, UR9, 0x7, URZ, 0xc0, !UPT ;  /* 0x0000000709077892 */ /* 0x000fe4000f8ec0ff */
[----:B-1----:R-:W-:-:S04]  /*0bc0*/  ULEA.HI UR6, UR6, UR6, URZ, 0x1 ;  /* 0x0000000606067291 */ /* 0x002fc8000f8f08ff */
[----:B------:R-:W-:Y:S01]  /*0bd0*/  USHF.R.S32.HI UR6, URZ, 0x1, UR6 ;  /* 0x00000001ff067899 */ /* 0x000fe20008011406 */
[----:B------:R-:W-:Y:S11]  /*0be0*/  BRA.U !UP0, `(.L_x_299) ;  /* 0x0000000508747547 */ /* 0x000ff6000b800000 */
[----:B------:R-:W1:Y:S01]  /*0bf0*/  LDC R2, c[0x0][0x390] ;  /* 0x0000e400ff027b82 */ /* 0x000e620000000800 */
[----:B------:R-:W-:Y:S01]  /*0c00*/  ULOP3.LUT UR9, UR9, 0x7ffffff8, URZ, 0xc0, !UPT ;  /* 0x7ffffff809097892 */ /* 0x000fe2000f8ec0ff */
[----:B------:R-:W-:-:S05]  /*0c10*/  MOV R7, RZ ;  /* 0x000000ff00077202 */ /* 0x000fca0000000f00 */
[----:B------:R-:W-:Y:S01]  /*0c20*/  MOV R3, UR9 ;  /* 0x0000000900037c02 */ /* 0x000fe20008000f00 */
[----:B------:R-:W2:Y:S06]  /*0c30*/  LDC.64 R4, c[0x0][0x388] ;  /* 0x0000e200ff047b82 */ /* 0x000eac0000000a00 */
.L_x_302:
[----:B0-----:R-:W-:-:S04]  /*0c40*/  LEA R6, R7, R0, 0x7 ;  /* 0x0000000007067211 */ /* 0x001fc800078e38ff */
[----:B------:R-:W-:-:S13]  /*0c50*/  ISETP.GE.AND P0, PT, R6, UR8, PT ;  /* 0x0000000806007c0c */ /* 0x000fda000bf06270 */
[----:B------:R-:W0:Y:S01]  /*0c60*/  @!P0 LDC R8, c[0x0][0x390] ;  /* 0x0000e400ff088b82 */ /* 0x000e220000000800 */
[----:B------:R-:W-:-:S07]  /*0c70*/  @!P0 IADD3 R13, PT, PT, R6, UR13, RZ ;  /* 0x0000000d060d8c10 */ /* 0x000fce000fffe0ff */
[----:B------:R-:W3:Y:S01]  /*0c80*/  @!P0 LDC.64 R10, c[0x0][0x388] ;  /* 0x0000e200ff0a8b82 */ /* 0x000ee20000000a00 */
[----:B0-----:R-:W-:-:S04]  /*0c90*/  @!P0 IMAD R9, R13, R8, UR6 ;  /* 0x000000060d098e24 */ /* 0x001fc8000f8e0208 */
[----:B---3--:R-:W-:-:S06]  /*0ca0*/  @!P0 IMAD.WIDE R10, R9, 0x4, R10 ;  /* 0x00000004090a8825 */ /* 0x008fcc00078e020a */
[----:B------:R-:W3:Y:S01]  /*0cb0*/  @!P0 LDG.E R10, desc[UR14][R10.64] ;  /* 0x0000000e0a0a8981 */ /* 0x000ee2000c1e1900 */
[----:B------:R-:W-:Y:S01]  /*0cc0*/  VIADD R12, R6, 0x80 ;  /* 0x00000080060c7836 */ /* 0x000fe20000000000 */
[----:B------:R-:W-:-:S04]  /*0cd0*/  MOV R15, 0x4 ;  /* 0x00000004000f7802 */ /* 0x000fc80000000f00 */
[----:B------:R-:W-:Y:S01]  /*0ce0*/  ISETP.GE.AND P1, PT, R12, UR8, PT ;  /* 0x000000080c007c0c */ /* 0x000fe2000bf26270 */
[----:B------:R-:W-:-:S12]  /*0cf0*/  @!P0 IMAD.WIDE.U32 R14, R6, R15, UR4 ;  /* 0x00000004060e8e25 */ /* 0x000fd8000f8e000f */
[----:B------:R-:W0:Y:S01]  /*0d00*/  @!P1 LDC R17, c[0x0][0x390] ;  /* 0x0000e400ff119b82 */ /* 0x000e220000000800 */
[----:B------:R-:W-:-:S07]  /*0d10*/  @!P1 IADD3 R18, PT, PT, R12, UR13, RZ ;  /* 0x0000000d0c129c10 */ /* 0x000fce000fffe0ff */
[----:B------:R-:W4:Y:S01]  /*0d20*/  @!P1 LDC.64 R8, c[0x0][0x388] ;  /* 0x0000e200ff089b82 */ /* 0x000f220000000a00 */
[----:B0-----:R-:W-:-:S04]  /*0d30*/  @!P1 IMAD R17, R18, R17, UR6 ;  /* 0x0000000612119e24 */ /* 0x001fc8000f8e0211 */
[----:B----4-:R-:W-:-:S04]  /*0d40*/  @!P1 IMAD.WIDE R16, R17, 0x4, R8 ;  /* 0x0000000411109825 */ /* 0x010fc800078e0208 */
[----:B---3--:R-:W-:-:S05]  /*0d50*/  @!P0 IMAD R13, R13, -0x100, R10 ;  /* 0xffffff000d0d8824 */ /* 0x008fca00078e020a */
[----:B------:R0:W-:Y:S04]  /*0d60*/  @!P0 STG.E desc[UR14][R14.64], R13 ;  /* 0x0000000d0e008986 */ /* 0x0001e8000c10190e */
[----:B------:R-:W3:Y:S01]  /*0d70*/  @!P1 LDG.E R17, desc[UR14][R16.64] ;  /* 0x0000000e10119981 */ /* 0x000ee2000c1e1900 */
[----:B------:R-:W-:Y:S01]  /*0d80*/  IADD3 R20, PT, PT, R6, 0x100, RZ ;  /* 0x0000010006147810 */ /* 0x000fe20007ffe0ff */
[----:B------:R-:W-:-:S03]  /*0d90*/  HFMA2 R9, -RZ, RZ, 0, 2.384185791015625e-07 ;  /* 0x00000004ff097431 */ /* 0x000fc600000001ff */
[----:B------:R-:W-:Y:S02]  /*0da0*/  ISETP.GE.AND P0, PT, R20, UR8, PT ;  /* 0x0000000814007c0c */ /* 0x000fe4000bf06270 */
[----:B------:R-:W-:-:S11]  /*0db0*/  IMAD.WIDE R8, R12, R9, UR4 ;  /* 0x000000040c087e25 */ /* 0x000fd6000f8e0209 */
[----:B------:R-:W4:Y:S01]  /*0dc0*/  @!P0 LDC R21, c[0x0][0x390] ;  /* 0x0000e400ff158b82 */ /* 0x000f220000000800 */
[----:B------:R-:W-:-:S07]  /*0dd0*/  @!P0 IADD3 R20, PT, PT, R20, UR13, RZ ;  /* 0x0000000d14148c10 */ /* 0x000fce000fffe0ff */
[----:B------:R-:W0:Y:S01]  /*0de0*/  @!P0 LDC.64 R10, c[0x0][0x388] ;  /* 0x0000e200ff0a8b82 */ /* 0x000e220000000a00 */
[----:B----4-:R-:W-:-:S04]  /*0df0*/  @!P0 IMAD R21, R20, R21, UR6 ;  /* 0x0000000614158e24 */ /* 0x010fc8000f8e0215 */
[----:B0-----:R-:W-:-:S04]  /*0e00*/  @!P0 IMAD.WIDE R12, R21, 0x4, R10 ;  /* 0x00000004150c8825 */ /* 0x001fc800078e020a */
[----:B---3--:R-:W-:-:S05]  /*0e10*/  @!P1 IMAD R19, R18, -0x100, R17 ;  /* 0xffffff0012139824 */ /* 0x008fca00078e0211 */
[----:B------:R0:W-:Y:S04]  /*0e20*/  @!P1 STG.E desc[UR14][R8.64], R19 ;  /* 0x0000001308009986 */ /* 0x0001e8000c10190e */
[----:B------:R-:W3:Y:S01]  /*0e30*/  @!P0 LDG.E R13, desc[UR14][R12.64] ;  /* 0x0000000e0c0d8981 */ /* 0x000ee2000c1e1900 */
[----:B------:R-:W-:-:S05]  /*0e40*/  VIADD R16, R6, 0x180 ;  /* 0x0000018006107836 */ /* 0x000fca0000000000 */
[----:B------:R-:W-:-:S13]  /*0e50*/  ISETP.GE.AND P1, PT, R16, UR8, PT ;  /* 0x0000000810007c0c */ /* 0x000fda000bf26270 */
[----:B------:R-:W4:Y:S01]  /*0e60*/  @!P1 LDC R15, c[0x0][0x390] ;  /* 0x0000e400ff0f9b82 */ /* 0x000f220000000800 */
[----:B------:R-:W-:-:S07]  /*0e70*/  @!P1 IADD3 R16, PT, PT, R16, UR13, RZ ;  /* 0x0000000d10109c10 */ /* 0x000fce000fffe0ff */
[----:B------:R-:W5:Y:S01]  /*0e80*/  @!P1 LDC.64 R10, c[0x0][0x388] ;  /* 0x0000e200ff0a9b82 */ /* 0x000f620000000a00 */
[----:B----4-:R-:W-:-:S04]  /*0e90*/  @!P1 IMAD R15, R16, R15, UR6 ;  /* 0x00000006100f9e24 */ /* 0x010fc8000f8e020f */
[----:B-----5:R-:W-:-:S04]  /*0ea0*/  @!P1 IMAD.WIDE R14, R15, 0x4, R10 ;  /* 0x000000040f0e9825 */ /* 0x020fc800078e020a */
[----:B---3--:R-:W-:-:S05]  /*0eb0*/  @!P0 IMAD R17, R20, -0x100, R13 ;  /* 0xffffff0014118824 */ /* 0x008fca00078e020d */
[----:B------:R3:W-:Y:S04]  /*0ec0*/  @!P0 STG.E desc[UR14][R8.64+0x200], R17 ;  /* 0x0002001108008986 */ /* 0x0007e8000c10190e */
[----:B------:R-:W0:Y:S01]  /*0ed0*/  @!P1 LDG.E R15, desc[UR14][R14.64] ;  /* 0x0000000e0e0f9981 */ /* 0x000e22000c1e1900 */
[----:B------:R-:W-:-:S04]  /*0ee0*/  IADD3 R18, PT, PT, R6, 0x200, RZ ;  /* 0x0000020006127810 */ /* 0x000fc80007ffe0ff */
[----:B------:R-:W-:-:S13]  /*0ef0*/  ISETP.GE.AND P0, PT, R18, UR8, PT ;  /* 0x0000000812007c0c */ /* 0x000fda000bf06270 */
[----:B------:R-:W4:Y:S01]  /*0f00*/  @!P0 LDC R13, c[0x0][0x390] ;  /* 0x0000e400ff0d8b82 */ /* 0x000f220000000800 */
[----:B------:R-:W-:-:S07]  /*0f10*/  @!P0 IADD3 R18, PT, PT, R18, UR13, RZ ;  /* 0x0000000d12128c10 */ /* 0x000fce000fffe0ff */
[----:B------:R-:W5:Y:S01]  /*0f20*/  @!P0 LDC.64 R10, c[0x0][0x388] ;  /* 0x0000e200ff0a8b82 */ /* 0x000f620000000a00 */
[----:B----4-:R-:W-:-:S04]  /*0f30*/  @!P0 IMAD R13, R18, R13, UR6 ;  /* 0x00000006120d8e24 */ /* 0x010fc8000f8e020d */
[----:B-----5:R-:W-:-:S04]  /*0f40*/  @!P0 IMAD.WIDE R12, R13, 0x4, R10 ;  /* 0x000000040d0c8825 */ /* 0x020fc800078e020a */
[----:B0-----:R-:W-:-:S05]  /*0f50*/  @!P1 IMAD R19, R16, -0x100, R15 ;  /* 0xffffff0010139824 */ /* 0x001fca00078e020f */
[----:B------:R0:W-:Y:S04]  /*0f60*/  @!P1 STG.E desc[UR14][R8.64+0x400], R19 ;  /* 0x0004001308009986 */ /* 0x0001e8000c10190e */
[----:B------:R-:W3:Y:S01]  /*0f70*/  @!P0 LDG.E R13, desc[UR14][R12.64] ;  /* 0x0000000e0c0d8981 */ /* 0x000ee2000c1e1900 */
[----:B------:R-:W-:-:S04]  /*0f80*/  IADD3 R16, PT, PT, R6, 0x280, RZ ;  /* 0x0000028006107810 */ /* 0x000fc80007ffe0ff */
        /* <DEDUP_REMOVED lines=8> */
[----:B------:R-:W4:Y:S01]  /*1010*/  @!P1 LDG.E R15, desc[UR14][R14.64] ;  /* 0x0000000e0e0f9981 */ /* 0x000f22000c1e1900 */
[----:B------:R-:W-:-:S05]  /*1020*/  VIADD R12, R6, 0x300 ;  /* 0x00000300060c7836 */ /* 0x000fca0000000000 */
[----:B------:R-:W-:-:S13]  /*1030*/  ISETP.GE.AND P0, PT, R12, UR8, PT ;  /* 0x000000080c007c0c */ /* 0x000fda000bf06270 */
[----:B0-----:R-:W0:Y:S01]  /*1040*/  @!P0 LDC R19, c[0x0][0x390] ;  /* 0x0000e400ff138b82 */ /* 0x001e220000000800 */
[----:B------:R-:W-:-:S07]  /*1050*/  @!P0 IADD3 R12, PT, PT, R12, UR13, RZ ;  /* 0x0000000d0c0c8c10 */ /* 0x000fce000fffe0ff */
[----:B------:R-:W5:Y:S01]  /*1060*/  @!P0 LDC.64 R10, c[0x0][0x388] ;  /* 0x0000e200ff0a8b82 */ /* 0x000f620000000a00 */
[----:B0-----:R-:W-:-:S04]  /*1070*/  @!P0 IMAD R19, R12, R19, UR6 ;  /* 0x000000060c138e24 */ /* 0x001fc8000f8e0213 */
[----:B-----5:R-:W-:-:S04]  /*1080*/  @!P0 IMAD.WIDE R10, R19, 0x4, R10 ;  /* 0x00000004130a8825 */ /* 0x020fc800078e020a */
[----:B----4-:R-:W-:-:S05]  /*1090*/  @!P1 IMAD R13, R16, -0x100, R15 ;  /* 0xffffff00100d9824 */ /* 0x010fca00078e020f */
[----:B------:R3:W-:Y:S04]  /*10a0*/  @!P1 STG.E desc[UR14][R8.64+0x800], R13 ;  /* 0x0008000d08009986 */ /* 0x0007e8000c10190e */
[----:B------:R-:W4:Y:S01]  /*10b0*/  @!P0 LDG.E R11, desc[UR14][R10.64] ;  /* 0x0000000e0a0b8981 */ /* 0x000f22000c1e1900 */
[----:B------:R-:W-:Y:S01]  /*10c0*/  IADD3 R6, PT, PT, R6, 0x380, RZ ;  /* 0x0000038006067810 */ /* 0x000fe20007ffe0ff */
[----:B------:R-:W-:Y:S01]  /*10d0*/  BSSY.RECONVERGENT B0, `(.L_x_300) ;  /* 0x000000d000007945 */ /* 0x000fe20003800200 */
[----:B------:R-:W-:-:S04]  /*10e0*/  IADD3 R7, PT, PT, R7, 0x8, RZ ;  /* 0x0000000807077810 */ /* 0x000fc80007ffe0ff */
[----:B------:R-:W-:Y:S01]  /*10f0*/  ISETP.NE.AND P1, PT, R7, R3, PT ;  /* 0x000000030700720c */ /* 0x000fe20003f25270 */
[----:B----4-:R-:W-:-:S05]  /*1100*/  @!P0 IMAD R15, R12, -0x100, R11 ;  /* 0xffffff000c0f8824 */ /* 0x010fca00078e020b */
[----:B------:R3:W-:Y:S01]  /*1110*/  @!P0 STG.E desc[UR14][R8.64+0xa00], R15 ;  /* 0x000a000f08008986 */ /* 0x0007e2000c10190e */
[----:B------:R-:W-:-:S13]  /*1120*/  ISETP.GE.AND P0, PT, R6, UR8, PT ;  /* 0x0000000806007c0c */ /* 0x000fda000bf06270 */
[----:B---3--:R-:W-:Y:S05]  /*1130*/  @P0 BRA `(.L_x_301) ;  /* 0x0000000000180947 */ /* 0x008fea0003800000 */
[----:B------:R-:W-:-:S05]  /*1140*/  IADD3 R13, PT, PT, R6, UR13, RZ ;  /* 0x0000000d060d7c10 */ /* 0x000fca000fffe0ff */
[----:B-1----:R-:W-:-:S04]  /*1150*/  IMAD R11, R13, R2, UR6 ;  /* 0x000000060d0b7e24 */ /* 0x002fc8000f8e0202 */
[----:B--2---:R-:W-:-:S06]  /*1160*/  IMAD.WIDE R10, R11, 0x4, R4 ;  /* 0x000000040b0a7825 */ /* 0x004fcc00078e0204 */
[----:B------:R-:W2:Y:S02]  /*1170*/  LDG.E R10, desc[UR14][R10.64] ;  /* 0x0000000e0a0a7981 */ /* 0x000ea4000c1e1900 */
[----:B--2---:R-:W-:-:S05]  /*1180*/  IMAD R13, R13, -0x100, R10 ;  /* 0xffffff000d0d7824 */ /* 0x004fca00078e020a */
[----:B------:R0:W-:Y:S02]  /*1190*/  STG.E desc[UR14][R8.64+0xc00], R13 ;  /* 0x000c000d08007986 */ /* 0x0001e4000c10190e */
.L_x_301:
[----:B------:R-:W-:Y:S05]  /*11a0*/  BSYNC.RECONVERGENT B0 ;  /* 0x0000000000007941 */ /* 0x000fea0003800200 */
.L_x_300:
[----:B------:R-:W-:Y:S05]  /*11b0*/  @P1 BRA `(.L_x_302) ;  /* 0xfffffff800a01947 */ /* 0x000fea000383ffff */
.L_x_299:
[----:B------:R-:W-:-:S13]  /*11c0*/  ISETP.NE.AND P0, PT, RZ, UR7, PT ;  /* 0x00000007ff007c0c */ /* 0x000fda000bf05270 */
[----:B------:R-:W-:Y:S05]  /*11d0*/  @!P0 EXIT ;  /* 0x000000000000894d */ /* 0x000fea0003800000 */
[----:B-1----:R-:W1:Y:S01]  /*11e0*/  LDC R2, c[0x0][0x384] ;  /* 0x0000e100ff027b82 */ /* 0x002e620000000800 */
[----:B------:R-:W-:Y:S01]  /*11f0*/  UISETP.GE.U32.AND UP0, UPT, UR7, 0x4, UPT ;  /* 0x000000040700788c */ /* 0x000fe2000bf06070 */
[----:B-1----:R-:W-:-:S04]  /*1200*/  LOP3.LUT R14, R2, 0x3, RZ, 0xc0, !PT ;  /* 0x00000003020e7812 */ /* 0x002fc800078ec0ff */
[----:B------:R-:W-:-:S04]  /*1210*/  ISETP.NE.AND P0, PT, R14, RZ, PT ;  /* 0x000000ff0e00720c */ /* 0x000fc80003f05270 */
[----:B------:R-:W-:Y:S09]  /*1220*/  BRA.U !UP0, `(.L_x_303) ;  /* 0x0000000108ac7547 */ /* 0x000ff2000b800000 */
[----:B0-----:R-:W-:-:S04]  /*1230*/  LEA R6, R3, R0, 0x7 ;  /* 0x0000000003067211 */ /* 0x001fc800078e38ff */
[----:B------:R-:W-:-:S13]  /*1240*/  ISETP.GE.AND P2, PT, R6, UR8, PT ;  /* 0x0000000806007c0c */ /* 0x000fda000bf46270 */
[----:B--2---:R-:W0:Y:S01]  /*1250*/  @!P2 LDC R5, c[0x0][0x390] ;  /* 0x0000e400ff05ab82 */ /* 0x004e220000000800 */
[----:B------:R-:W-:-:S07]  /*1260*/  @!P2 VIADD R4, R6, UR13 ;  /* 0x0000000d0604ac36 */ /* 0x000fce0008000000 */
[----:B------:R-:W1:Y:S01]  /*1270*/  @!P2 LDC.64 R10, c[0x0][0x388] ;  /* 0x0000e200ff0aab82 */ /* 0x000e620000000a00 */
[----:B0-----:R-:W-:-:S04]  /*1280*/  @!P2 IMAD R5, R4, R5, UR6 ;  /* 0x000000060405ae24 */ /* 0x001fc8000f8e0205 */
[----:B-1----:R-:W-:-:S06]  /*1290*/  @!P2 IMAD.WIDE R10, R5, 0x4, R10 ;  /* 0x00000004050aa825 */ /* 0x002fcc00078e020a */
[----:B------:R-:W2:Y:S01]  /*12a0*/  @!P2 LDG.E R11, desc[UR14][R10.64] ;  /* 0x0000000e0a0ba981 */ /* 0x000ea2000c1e1900 */
[----:B------:R-:W-:Y:S02]  /*12b0*/  IADD3 R12, PT, PT, R6, 0x80, RZ ;  /* 0x00000080060c7810 */ /* 0x000fe40007ffe0ff */
[----:B------:R-:W-:Y:S02]  /*12c0*/  MOV R5, 0x4 ;  /* 0x0000000400057802 */ /* 0x000fe40000000f00 */
[----:B------:R-:W-:-:S13]  /*12d0*/  ISETP.GE.AND P1, PT, R12, UR8, PT ;  /* 0x000000080c007c0c */ /* 0x000fda000bf26270 */
[----:B------:R-:W0:Y:S01]  /*12e0*/  @!P1 LDC R13, c[0x0][0x390] ;  /* 0x0000e400ff0d9b82 */ /* 0x000e220000000800 */
[----:B------:R-:W-:-:S07]  /*12f0*/  @!P1 IADD3 R12, PT, PT, R12, UR13, RZ ;  /* 0x0000000d0c0c9c10 */ /* 0x000fce000fffe0ff */
[----:B------:R-:W1:Y:S01]  /*1300*/  @!P1 LDC.64 R8, c[0x0][0x388] ;  /* 0x0000e200ff089b82 */ /* 0x000e620000000a00 */
[----:B0-----:R-:W-:-:S04]  /*1310*/  @!P1 IMAD R13, R12, R13, UR6 ;  /* 0x000000060c0d9e24 */ /* 0x001fc8000f8e020d */
[----:B-1----:R-:W-:-:S04]  /*1320*/  @!P1 IMAD.WIDE R8, R13, 0x4, R8 ;  /* 0x000000040d089825 */ /* 0x002fc800078e0208 */
[----:B--2---:R-:W-:Y:S02]  /*1330*/  @!P2 IMAD R7, R4, -0x100, R11 ;  /* 0xffffff000407a824 */ /* 0x004fe400078e020b */
[----:B------:R-:W-:-:S05]  /*1340*/  IMAD.WIDE R4, R6, R5, UR4 ;  /* 0x0000000406047e25 */ /* 0x000fca000f8e0205 */
[----:B------:R0:W-:Y:S04]  /*1350*/  @!P2 STG.E desc[UR14][R4.64], R7 ;  /* 0x000000070400a986 */ /* 0x0001e8000c10190e */
[----:B------:R-:W2:Y:S01]  /*1360*/  @!P1 LDG.E R9, desc[UR14][R8.64] ;  /* 0x0000000e08099981 */ /* 0x000ea2000c1e1900 */
[----:B------:R-:W-:-:S04]  /*1370*/  IADD3 R15, PT, PT, R6, 0x100, RZ ;  /* 0x00000100060f7810 */ /* 0x000fc80007ffe0ff */
[----:B------:R-:W-:-:S13]  /*1380*/  ISETP.GE.AND P2, PT, R15, UR8, PT ;  /* 0x000000080f007c0c */ /* 0x000fda000bf46270 */
[----:B------:R-:W1:Y:S01]  /*1390*/  @!P2 LDC R16, c[0x0][0x390] ;  /* 0x0000e400ff10ab82 */ /* 0x000e620000000800 */
[----:B------:R-:W-:-:S07]  /*13a0*/  @!P2 IADD3 R15, PT, PT, R15, UR13, RZ ;  /* 0x0000000d0f0fac10 */ /* 0x000fce000fffe0ff */
[----:B------:R-:W3:Y:S01]  /*13b0*/  @!P2 LDC.64 R10, c[0x0][0x388] ;  /* 0x0000e200ff0aab82 */ /* 0x000ee20000000a00 */
[----:B-1----:R-:W-:-:S04]  /*13c0*/  @!P2 IMAD R17, R15, R16, UR6 ;  /* 0x000000060f11ae24 */ /* 0x002fc8000f8e0210 */
[----:B---3--:R-:W-:-:S04]  /*13d0*/  @!P2 IMAD.WIDE R10, R17, 0x4, R10 ;  /* 0x00000004110aa825 */ /* 0x008fc800078e020a */
[----:B--2---:R-:W-:-:S05]  /*13e0*/  @!P1 IMAD R13, R12, -0x100, R9 ;  /* 0xffffff000c0d9824 */ /* 0x004fca00078e0209 */
[----:B------:R1:W-:Y:S04]  /*13f0*/  @!P1 STG.E desc[UR14][R4.64+0x200], R13 ;  /* 0x0002000d04009986 */ /* 0x0003e8000c10190e */
[----:B------:R-:W2:Y:S01]  /*1400*/  @!P2 LDG.E R10, desc[UR14][R10.64] ;  /* 0x0000000e0a0aa981 */ /* 0x000ea2000c1e1900 */
[----:B------:R-:W-:-:S05]  /*1410*/  VIADD R8, R6, 0x180 ;  /* 0x0000018006087836 */ /* 0x000fca0000000000 */
[----:B------:R-:W-:-:S13]  /*1420*/  ISETP.GE.AND P1, PT, R8, UR8, PT ;  /* 0x0000000808007c0c */ /* 0x000fda000bf26270 */
[----:B------:R-:W3:Y:S01]  /*1430*/  @!P1 LDC R9, c[0x0][0x390] ;  /* 0x0000e400ff099b82 */ /* 0x000ee20000000800 */
[----:B------:R-:W-:-:S07]  /*1440*/  @!P1 IADD3 R8, PT, PT, R8, UR13, RZ ;  /* 0x0000000d08089c10 */ /* 0x000fce000fffe0ff */
[----:B0-----:R-:W0:Y:S01]  /*1450*/  @!P1 LDC.64 R6, c[0x0][0x388] ;  /* 0x0000e200ff069b82 */ /* 0x001e220000000a00 */
[----:B---3--:R-:W-:-:S04]  /*1460*/  @!P1 IMAD R9, R8, R9, UR6 ;  /* 0x0000000608099e24 */ /* 0x008fc8000f8e0209 */
[----:B0-----:R-:W-:-:S04]  /*1470*/  @!P1 IMAD.WIDE R6, R9, 0x4, R6 ;  /* 0x0000000409069825 */ /* 0x001fc800078e0206 */
[----:B--2---:R-:W-:-:S05]  /*1480*/  @!P2 IMAD R15, R15, -0x100, R10 ;  /* 0xffffff000f0fa824 */ /* 0x004fca00078e020a */
[----:B------:R1:W-:Y:S04]  /*1490*/  @!P2 STG.E desc[UR14][R4.64+0x400], R15 ;  /* 0x0004000f0400a986 */ /* 0x0003e8000c10190e */
[----:B------:R-:W2:Y:S01]  /*14a0*/  @!P1 LDG.E R7, desc[UR14][R6.64] ;  /* 0x0000000e06079981 */ /* 0x000ea2000c1e1900 */
[----:B------:R-:W-:Y:S01]  /*14b0*/  IADD3 R3, PT, PT, R3, 0x4, RZ ;  /* 0x0000000403037810 */ /* 0x000fe20007ffe0ff */
[----:B--2---:R-:W-:-:S05]  /*14c0*/  @!P1 IMAD R9, R8, -0x100, R7 ;  /* 0xffffff0008099824 */ /* 0x004fca00078e0207 */
[----:B------:R1:W-:Y:S02]  /*14d0*/  @!P1 STG.E desc[UR14][R4.64+0x600], R9 ;  /* 0x0006000904009986 */ /* 0x0003e4000c10190e */
.L_x_303:
[----:B------:R-:W-:Y:S05]  /*14e0*/  @!P0 EXIT ;  /* 0x000000000000894d */ /* 0x000fea0003800000 */
[----:B------:R-:W-:Y:S02]  /*14f0*/  ISETP.NE.AND P1, PT, R14, 0x1, PT ;  /* 0x000000010e00780c */ /* 0x000fe40003f25270 */
[----:B------:R-:W-:-:S04]  /*1500*/  LOP3.LUT R2, R2, 0x1, RZ, 0xc0, !PT ;  /* 0x0000000102027812 */ /* 0x000fc800078ec0ff */
[----:B------:R-:W-:-:S07]  /*1510*/  ISETP.NE.U32.AND P0, PT, R2, 0x1, PT ;  /* 0x000000010200780c */ /* 0x000fce0003f05070 */
[----:B------:R-:W-:Y:S06]  /*1520*/  @!P1 BRA `(.L_x_304) ;  /* 0x00000000005c9947 */ /* 0x000fec0003800000 */
[----:B0-----:R-:W-:-:S04]  /*1530*/  LEA R8, R3, R0, 0x7 ;  /* 0x0000000003087211 */ /* 0x001fc800078e38ff */
[----:B------:R-:W-:-:S13]  /*1540*/  ISETP.GE.AND P1, PT, R8, UR8, PT ;  /* 0x0000000808007c0c */ /* 0x000fda000bf26270 */
[----:B------:R-:W0:Y:S01]  /*1550*/  @!P1 LDC R7, c[0x0][0x390] ;  /* 0x0000e400ff079b82 */ /* 0x000e220000000800 */
[----:B------:R-:W-:-:S07]  /*1560*/  @!P1 IADD3 R2, PT, PT, R8, UR13, RZ ;  /* 0x0000000d08029c10 */ /* 0x000fce000fffe0ff */
[----:B-12---:R-:W1:Y:S01]  /*1570*/  @!P1 LDC.64 R4, c[0x0][0x388] ;  /* 0x0000e200ff049b82 */ /* 0x006e620000000a00 */
[----:B0-----:R-:W-:-:S04]  /*1580*/  @!P1 IMAD R7, R2, R7, UR6 ;  /* 0x0000000602079e24 */ /* 0x001fc8000f8e0207 */
[----:B-1----:R-:W-:-:S06]  /*1590*/  @!P1 IMAD.WIDE R4, R7, 0x4, R4 ;  /* 0x0000000407049825 */ /* 0x002fcc00078e0204 */
[----:B------:R-:W2:Y:S01]  /*15a0*/  @!P1 LDG.E R5, desc[UR14][R4.64] ;  /* 0x0000000e04059981 */ /* 0x000ea2000c1e1900 */
[----:B------:R-:W-:Y:S01]  /*15b0*/  IADD3 R10, PT, PT, R8, 0x80, RZ ;  /* 0x00000080080a7810 */ /* 0x000fe20007ffe0ff */
[----:B------:R-:W-:-:S03]  /*15c0*/  HFMA2 R9, -RZ, RZ, 0, 2.384185791015625e-07 ;  /* 0x00000004ff097431 */ /* 0x000fc600000001ff */
[----:B------:R-:W-:Y:S02]  /*15d0*/  ISETP.GE.AND P2, PT, R10, UR8, PT ;  /* 0x000000080a007c0c */ /* 0x000fe4000bf46270 */
[----:B------:R-:W-:-:S11]  /*15e0*/  IMAD.WIDE R8, R8, R9, UR4 ;  /* 0x0000000408087e25 */ /* 0x000fd6000f8e0209 */
[----:B------:R-:W0:Y:S01]  /*15f0*/  @!P2 LDC R13, c[0x0][0x390] ;  /* 0x0000e400ff0dab82 */ /* 0x000e220000000800 */
[----:B------:R-:W-:-:S07]  /*1600*/  @!P2 VIADD R10, R10, UR13 ;  /* 0x0000000d0a0aac36 */ /* 0x000fce0008000000 */
[----:B------:R-:W1:Y:S01]  /*1610*/  @!P2 LDC.64 R6, c[0x0][0x388] ;  /* 0x0000e200ff06ab82 */ /* 0x000e620000000a00 */
[----:B0-----:R-:W-:-:S04]  /*1620*/  @!P2 IMAD R13, R10, R13, UR6 ;  /* 0x000000060a0dae24 */ /* 0x001fc8000f8e020d */
[----:B-1----:R-:W-:-:S04]  /*1630*/  @!P2 IMAD.WIDE R6, R13, 0x4, R6 ;  /* 0x000000040d06a825 */ /* 0x002fc800078e0206 */
[----:B--2---:R-:W-:-:S05]  /*1640*/  @!P1 IMAD R11, R2, -0x100, R5 ;  /* 0xffffff00020b9824 */ /* 0x004fca00078e0205 */
[----:B------:R3:W-:Y:S04]  /*1650*/  @!P1 STG.E desc[UR14][R8.64], R11 ;  /* 0x0000000b08009986 */ /* 0x0007e8000c10190e */
[----:B------:R-:W2:Y:S01]  /*1660*/  @!P2 LDG.E R7, desc[UR14][R6.64] ;  /* 0x0000000e0607a981 */ /* 0x000ea2000c1e1900 */
[----:B------:R-:W-:Y:S01]  /*1670*/  IADD3 R3, PT, PT, R3, 0x2, RZ ;  /* 0x0000000203037810 */ /* 0x000fe20007ffe0ff */
[----:B--2---:R-:W-:-:S05]  /*1680*/  @!P2 IMAD R5, R10, -0x100, R7 ;  /* 0xffffff000a05a824 */ /* 0x004fca00078e0207 */
[----:B------:R3:W-:Y:S02]  /*1690*/  @!P2 STG.E desc[UR14][R8.64+0x200], R5 ;  /* 0x000200050800a986 */ /* 0x0007e4000c10190e */
.L_x_304:
[----:B------:R-:W-:Y:S05]  /*16a0*/  @P0 EXIT ;  /* 0x000000000000094d */ /* 0x000fea0003800000 */
[----:B012---:R-:W-:-:S04]  /*16b0*/  LEA R4, R3, R0, 0x7 ;  /* 0x0000000003047211 */ /* 0x007fc800078e38ff */
[----:B------:R-:W-:-:S13]  /*16c0*/  ISETP.GE.AND P0, PT, R4, UR8, PT ;  /* 0x0000000804007c0c */ /* 0x000fda000bf06270 */
[----:B------:R-:W-:Y:S05]  /*16d0*/  @P0 EXIT ;  /* 0x000000000000094d */ /* 0x000fea0003800000 */
[----:B---3--:R-:W0:Y:S01]  /*16e0*/  LDC R5, c[0x0][0x390] ;  /* 0x0000e400ff057b82 */ /* 0x008e220000000800 */
[----:B------:R-:W-:-:S07]  /*16f0*/  IADD3 R0, PT, PT, R4, UR13, RZ ;  /* 0x0000000d04007c10 */ /* 0x000fce000fffe0ff */
[----:B------:R-:W1:Y:S01]  /*1700*/  LDC.64 R2, c[0x0][0x388] ;  /* 0x0000e200ff027b82 */ /* 0x000e620000000a00 */
[----:B0-----:R-:W-:-:S04]  /*1710*/  IMAD R5, R0, R5, UR6 ;  /* 0x0000000600057e24 */ /* 0x001fc8000f8e0205 */
[----:B-1----:R-:W-:-:S06]  /*1720*/  IMAD.WIDE R2, R5, 0x4, R2 ;  /* 0x0000000405027825 */ /* 0x002fcc00078e0202 */
[----:B------:R-:W2:Y:S01]  /*1730*/  LDG.E R3, desc[UR14][R2.64] ;  /* 0x0000000e02037981 */ /* 0x000ea2000c1e1900 */
[----:B------:R-:W-:-:S05]  /*1740*/  MOV R5, 0x4 ;  /* 0x0000000400057802 */ /* 0x000fca0000000f00 */
[----:B------:R-:W-:-:S04]  /*1750*/  IMAD.WIDE R4, R4, R5, UR4 ;  /* 0x0000000404047e25 */ /* 0x000fc8000f8e0205 */
[----:B--2---:R-:W-:-:S05]  /*1760*/  IMAD R7, R0, -0x100, R3 ;  /* 0xffffff0000077824 */ /* 0x004fca00078e0203 */
[----:B------:R-:W-:Y:S01]  /*1770*/  STG.E desc[UR14][R4.64], R7 ;  /* 0x0000000704007986 */ /* 0x000fe2000c10190e */
[----:B------:R-:W-:Y:S05]  /*1780*/  EXIT ;  /* 0x000000000000794d */ /* 0x000fea0003800000 */
.L_x_305:
        /* <DEDUP_REMOVED lines=15> */
.L_x_410:


//--------------------- .text._ZN3cub18CUB_300001_SM_10006detail8for_each13static_kernelINS2_12policy_hub_t12policy_500_tElNS2_12op_wrapper_tIl10GetWindowsN6thrust24THRUST_300001_SM_1000_NS17counting_iteratorIiNS9_11use_defaultESB_SB_EEEEEEvT0_T1_ --------------------------
	.section	.text._ZN3cub18CUB_300001_SM_10006detail8for_each13static_kernelINS2_12policy_hub_t12policy_500_tElNS2_12op_wrapper_tIl10GetWindowsN6thrust24THRUST_300001_SM_1000_NS17counting_iteratorIiNS9_11use_defaultESB_SB_EEEEEEvT0_T1_,"ax",@progbits
	.align	128
        .global         _ZN3cub18CUB_300001_SM_10006detail8for_each13static_kernelINS2_12policy_hub_t12policy_500_tElNS2_12op_wrapper_tIl10GetWindowsN6thrust24THRUST_300001_SM_1000_NS17counting_iteratorIiNS9_11use_defaultESB_SB_EEEEEEvT0_T1_
        .type           _ZN3cub18CUB_300001_SM_10006detail8for_each13static_kernelINS2_12policy_hub_t12policy_500_tElNS2_12op_wrapper_tIl10GetWindowsN6thrust24THRUST_300001_SM_1000_NS17counting_iteratorIiNS9_11use_defaultESB_SB_EEEEEEvT0_T1_,@function
        .size           _ZN3cub18CUB_300001_SM_10006detail8for_each13static_kernelINS2_12policy_hub_t12policy_500_tElNS2_12op_wrapper_tIl10GetWindowsN6thrust24THRUST_300001_SM_1000_NS17counting_iteratorIiNS9_11use_defaultESB_SB_EEEEEEvT0_T1_,(.L_x_411 - _ZN3cub18CUB_300001_SM_10006detail8for_each13static_kernelINS2_12policy_hub_t12policy_500_tElNS2_12op_wrapper_tIl10GetWindowsN6thrust24THRUST_300001_SM_1000_NS17counting_iteratorIiNS9_11use_defaultESB_SB_EEEEEEvT0_T1_)
        .other          _ZN3cub18CUB_300001_SM_10006detail8for_each13static_kernelINS2_12policy_hub_t12policy_500_tElNS2_12op_wrapper_tIl10GetWindowsN6thrust24THRUST_300001_SM_1000_NS17counting_iteratorIiNS9_11use_defaultESB_SB_EEEEEEvT0_T1_,@"STO_CUDA_ENTRY STV_DEFAULT"
_ZN3cub18CUB_300001_SM_10006detail8for_each13static_kernelINS2_12policy_hub_t12policy_500_tElNS2_12op_wrapper_tIl10GetWindowsN6thrust24THRUST_300001_SM_1000_NS17counting_iteratorIiNS9_11use_defaultESB_SB_EEEEEEvT0_T1_:
.text._ZN3cub18CUB_300001_SM_10006detail8for_each13static_kernelINS2_12policy_hub_t12policy_500_tElNS2_12op_wrapper_tIl10GetWindowsN6thrust24THRUST_300001_SM_1000_NS17counting_iteratorIiNS9_11use_defaultESB_SB_EEEEEEvT0_T1_:
[----:B------:R-:W-:Y:S08]  /*0000*/  LDC R1, c[0x0][0x37c] ;  /* 0x0000df00ff017b82 */ /* 0x000ff00000000800 */
[----:B------:R-:W0:Y:S01]  /*0010*/  S2UR UR4, SR_CTAID.X ;  /* 0x00000000000479c3 */ /* 0x000e220000002500 */
[----:B------:R-:W1:Y:S01]  /*0020*/  LDCU.64 UR6, c[0x0][0x380] ;  /* 0x00007000ff0677ac */ /* 0x000e620008000a00 */
[----:B------:R-:W2:Y:S01]  /*0030*/  LDCU.64 UR8, c[0x0][0x358] ;  /* 0x00006b00ff0877ac */ /* 0x000ea20008000a00 */
[----:B0-----:R-:W-:-:S04]  /*0040*/  UIMAD.WIDE.U32 UR4, UR4, 0x200, URZ ;  /* 0x00000200040478a5 */ /* 0x001fc8000f8e00ff */
[----:B-1----:R-:W-:-:S04]  /*0050*/  UIADD3 UR6, UP0, UPT, -UR4, UR6, URZ ;  /* 0x0000000604067290 */ /* 0x002fc8000ff1e1ff */
[----:B------:R-:W-:Y:S02]  /*0060*/  UIADD3.X UR7, UPT, UPT, ~UR5, UR7, URZ, UP0, !UPT ;  /* 0x0000000705077290 */ /* 0x000fe400087fe5ff */
[----:B------:R-:W-:-:S04]  /*0070*/  UISETP.GE.U32.AND UP0, UPT, UR6, 0x200, UPT ;  /* 0x000002000600788c */ /* 0x000fc8000bf06070 */
[----:B------:R-:W-:-:S09]  /*0080*/  UISETP.GE.AND.EX UP0, UPT, UR7, URZ, UPT, UP0 ;  /* 0x000000ff0700728c */ /* 0x000fd2000bf06300 */
[----:B--2---:R-:W-:Y:S05]  /*0090*/  BRA.U !UP0, `(.L_x_306) ;  /* 0x0000001908bc7547 */ /* 0x004fea000b800000 */
[----:B------:R-:W0:Y:S01]  /*00a0*/  LDCU UR7, c[0x0][0x3ac] ;  /* 0x00007580ff0777ac */ /* 0x000e220008000800 */
[----:B------:R-:W1:Y:S01]  /*00b0*/  S2R R3, SR_TID.X ;  /* 0x0000000000037919 */ /* 0x000e620000002100 */
[----:B0-----:R-:W-:-:S05]  /*00c0*/  IMAD.U32 R23, RZ, RZ, UR7 ;  /* 0x00000007ff177e24 */ /* 0x001fca000f8e00ff */
[----:B------:R-:W-:-:S13]  /*00d0*/  ISETP.GE.AND P0, PT, R23, RZ, PT ;  /* 0x000000ff1700720c */ /* 0x000fda0003f06270 */
[----:B-1----:R-:W-:Y:S05]  /*00e0*/  @!P0 EXIT ;  /* 0x000000000000894d */ /* 0x002fea0003800000 */
[----:B------:R-:W0:Y:S01]  /*00f0*/  LDC R2, c[0x0][0x388] ;  /* 0x0000e200ff027b82 */ /* 0x000e220000000800 */
[----:B------:R-:W1:Y:S01]  /*0100*/  LDCU.64 UR6, c[0x0][0x3a0] ;  /* 0x00007400ff0677ac */ /* 0x000e620008000a00 */
[----:B------:R-:W-:Y:S01]  /*0110*/  IMAD.SHL.U32 R6, R23, 0x2, RZ ;  /* 0x0000000217067824 */ /* 0x000fe200078e00ff */
[----:B------:R-:W-:Y:S01]  /*0120*/  BSSY.RECONVERGENT B0, `(.L_x_307) ;  /* 0x00000d5000007945 */ /* 0x000fe20003800200 */
[----:B------:R-:W2:Y:S02]  /*0130*/  LDCU UR5, c[0x0][0x3a0] ;  /* 0x00007400ff0577ac */ /* 0x000ea40008000800 */
[C---:B------:R-:W-:Y:S01]  /*0140*/  VIADD R4, R6.reuse, 0x1 ;  /* 0x0000000106047836 */ /* 0x040fe20000000000 */
[C---:B------:R-:W-:Y:S01]  /*0150*/  LOP3.LUT R5, R6.reuse, 0x6, RZ, 0xc0, !PT ;  /* 0x0000000606057812 */ /* 0x040fe200078ec0ff */
[----:B------:R-:W3:Y:S01]  /*0160*/  LDCU UR10, c[0x0][0x3ac] ;  /* 0x00007580ff0a77ac */ /* 0x000ee20008000800 */
[----:B------:R-:W-:Y:S01]  /*0170*/  LOP3.LUT R6, R6, 0x2, RZ, 0xc0, !PT ;  /* 0x0000000206067812 */ /* 0x000fe200078ec0ff */
[----:B-1----:R-:W-:-:S04]  /*0180*/  IMAD.U32 R16, RZ, RZ, UR6 ;  /* 0x00000006ff107e24 */ /* 0x002fc8000f8e00ff */
[----:B------:R-:W-:Y:S01]  /*0190*/  IMAD R0, R16, UR7, RZ ;  /* 0x0000000710007c24 */ /* 0x000fe2000f8e02ff */
[----:B0-----:R-:W-:Y:S01]  /*01a0*/  IADD3 R3, PT, PT, R3, UR4, R2 ;  /* 0x0000000403037c10 */ /* 0x001fe2000fffe002 */
[----:B------:R-:W-:-:S03]  /*01b0*/  IMAD.MOV R2, RZ, RZ, -R23 ;  /* 0x000000ffff027224 */ /* 0x000fc600078e0a17 */
[----:B------:R-:W-:-:S13]  /*01c0*/  ISETP.GE.AND P0, PT, R3, R0, PT ;  /* 0x000000000300720c */ /* 0x000fda0003f06270 */
[----:B--23--:R-:W-:Y:S05]  /*01d0*/  @P0 BRA `(.L_x_308) ;  /* 0x0000000c00240947 */ /* 0x00cfea0003800000 */
[----:B------:R-:W-:Y:S01]  /*01e0*/  IABS R10, R16 ;  /* 0x00000010000a7213 */ /* 0x000fe20000000000 */
[----:B------:R-:W0:Y:S01]  /*01f0*/  LDCU UR4, c[0x0][0x3a8] ;  /* 0x00007500ff0477ac */ /* 0x000e220008000800 */
[----:B------:R-:W-:Y:S02]  /*0200*/  IABS R12, R3 ;  /* 0x00000003000c7213 */ /* 0x000fe40000000000 */
[----:B------:R-:W1:Y:S08]  /*0210*/  I2F.RP R7, R10 ;  /* 0x0000000a00077306 */ /* 0x000e700000209400 */
[----:B-1----:R-:W1:Y:S02]  /*0220*/  MUFU.RCP R7, R7 ;  /* 0x0000000700077308 */ /* 0x002e640000001000 */
[----:B-1----:R-:W-:-:S06]  /*0230*/  VIADD R8, R7, 0xffffffe ;  /* 0x0ffffffe07087836 */ /* 0x002fcc0000000000 */
[----:B------:R1:W2:Y:S02]  /*0240*/  F2I.FTZ.U32.TRUNC.NTZ R9, R8 ;  /* 0x0000000800097305 */ /* 0x0002a4000021f000 */
[----:B-1----:R-:W-:Y:S02]  /*0250*/  IMAD.MOV.U32 R8, RZ, RZ, RZ ;  /* 0x000000ffff087224 */ /* 0x002fe400078e00ff */
[----:B--2---:R-:W-:-:S04]  /*0260*/  IMAD.MOV R11, RZ, RZ, -R9 ;  /* 0x000000ffff0b7224 */ /* 0x004fc800078e0a09 */
[----:B------:R-:W-:-:S04]  /*0270*/  IMAD R11, R11, R10, RZ ;  /* 0x0000000a0b0b7224 */ /* 0x000fc800078e02ff */
[----:B------:R-:W-:Y:S01]  /*0280*/  IMAD.HI.U32 R9, R9, R11, R8 ;  /* 0x0000000b09097227 */ /* 0x000fe200078e0008 */
[----:B------:R-:W-:-:S03]  /*0290*/  LOP3.LUT R8, R3, R16, RZ, 0x3c, !PT ;  /* 0x0000001003087212 */ /* 0x000fc600078e3cff */
[----:B------:R-:W-:Y:S01]  /*02a0*/  IMAD.MOV.U32 R11, RZ, RZ, R12 ;  /* 0x000000ffff0b7224 */ /* 0x000fe200078e000c */
[----:B------:R-:W-:Y:S02]  /*02b0*/  ISETP.GE.AND P2, PT, R8, RZ, PT ;  /* 0x000000ff0800720c */ /* 0x000fe40003f46270 */
[----:B------:R-:W-:Y:S01]  /*02c0*/  LOP3.LUT R8, R4, 0xfffffff8, RZ, 0xc0, !PT ;  /* 0xfffffff804087812 */ /* 0x000fe200078ec0ff */
[----:B------:R-:W-:-:S04]  /*02d0*/  IMAD.HI.U32 R7, R9, R11, RZ ;  /* 0x0000000b09077227 */ /* 0x000fc800078e00ff */
[----:B------:R-:W-:-:S04]  /*02e0*/  IMAD.MOV R9, RZ, RZ, -R7 ;  /* 0x000000ffff097224 */ /* 0x000fc800078e0a07 */
[----:B------:R-:W-:Y:S02]  /*02f0*/  IMAD R9, R10, R9, R11 ;  /* 0x000000090a097224 */ /* 0x000fe400078e020b */
[----:B0-----:R-:W-:-:S03]  /*0300*/  IMAD R11, R3, UR4, R23 ;  /* 0x00000004030b7c24 */ /* 0x001fc6000f8e0217 */
[----:B------:R-:W-:-:S13]  /*0310*/  ISETP.GT.U32.AND P1, PT, R10, R9, PT ;  /* 0x000000090a00720c */ /* 0x000fda0003f24070 */
[----:B------:R-:W-:Y:S02]  /*0320*/  @!P1 IMAD.IADD R9, R9, 0x1, -R10 ;  /* 0x0000000109099824 */ /* 0x000fe400078e0a0a */
[----:B------:R-:W-:Y:S01]  /*0330*/  @!P1 VIADD R7, R7, 0x1 ;  /* 0x0000000107079836 */ /* 0x000fe20000000000 */
[----:B------:R-:W-:Y:S02]  /*0340*/  ISETP.NE.AND P1, PT, R16, RZ, PT ;  /* 0x000000ff1000720c */ /* 0x000fe40003f25270 */
[----:B------:R-:W-:Y:S01]  /*0350*/  ISETP.GE.U32.AND P0, PT, R9, R10, PT ;  /* 0x0000000a0900720c */ /* 0x000fe20003f06070 */
[----:B------:R-:W-:-:S12]  /*0360*/  IMAD.MOV.U32 R10, RZ, RZ, R2 ;  /* 0x000000ffff0a7224 */ /* 0x000fd800078e0002 */
[----:B------:R-:W-:-:S04]  /*0370*/  @P0 VIADD R7, R7, 0x1 ;  /* 0x0000000107070836 */ /* 0x000fc80000000000 */
[----:B------:R-:W-:Y:S01]  /*0380*/  @!P2 IMAD.MOV R7, RZ, RZ, -R7 ;  /* 0x000000ffff07a224 */ /* 0x000fe200078e0a07 */
[----:B------:R-:W-:-:S05]  /*0390*/  @!P1 LOP3.LUT R7, RZ, R16, RZ, 0x33, !PT ;  /* 0x00000010ff079212 */ /* 0x000fca00078e33ff */
[----:B------:R-:W-:-:S04]  /*03a0*/  IMAD.MOV R9, RZ, RZ, -R7 ;  /* 0x000000ffff097224 */ /* 0x000fc800078e0a07 */
[----:B------:R-:W-:-:S07]  /*03b0*/  IMAD R9, R16, R9, R3 ;  /* 0x0000000910097224 */ /* 0x000fce00078e0203 */
.L_x_319:
[----:B0-----:R-:W0:Y:S01]  /*03c0*/  LDCU.64 UR6, c[0x0][0x3a8] ;  /* 0x00007500ff0677ac */ /* 0x001e220008000a00 */
[--C-:B------:R-:W-:Y:S01]  /*03d0*/  IMAD.IADD R20, R7, 0x1, R10.reuse ;  /* 0x0000000107147824 */ /* 0x100fe200078e020a */
[----:B------:R-:W-:Y:S01]  /*03e0*/  ISETP.GE.U32.AND P3, PT, R5, 0x3, PT ;  /* 0x000000030500780c */ /* 0x000fe20003f66070 */
[----:B-1----:R-:W-:Y:S01]  /*03f0*/  IMAD.IADD R12, R11, 0x1, R10 ;  /* 0x000000010b0c7824 */ /* 0x002fe200078e020a */
[----:B------:R-:W1:Y:S01]  /*0400*/  LDCU UR4, c[0x0][0x3a4] ;  /* 0x00007480ff0477ac */ /* 0x000e620008000800 */
[----:B------:R-:W-:Y:S02]  /*0410*/  IMAD.MOV.U32 R22, RZ, RZ, R2 ;  /* 0x000000ffff167224 */ /* 0x000fe400078e0002 */
[----:B0-----:R-:W-:Y:S01]  /*0420*/  IMAD.U32 R23, RZ, RZ, UR7 ;  /* 0x00000007ff177e24 */ /* 0x001fe2000f8e00ff */
[----:B-1----:R-:W-:-:S03]  /*0430*/  ISETP.GE.AND P0, PT, R20, UR4, PT ;  /* 0x0000000414007c0c */ /* 0x002fc6000bf06270 */
[----:B------:R-:W-:Y:S01]  /*0440*/  IMAD R21, R12, UR6, R23 ;  /* 0x000000060c157c24 */ /* 0x000fe2000f8e0217 */
[----:B------:R-:W-:Y:S02]  /*0450*/  ISETP.GE.U32.AND P1, PT, R23, 0x4, PT ;  /* 0x000000041700780c */ /* 0x000fe40003f26070 */
[----:B------:R-:W-:Y:S02]  /*0460*/  ISETP.NE.AND P4, PT, R10, R23, PT ;  /* 0x000000170a00720c */ /* 0x000fe40003f85270 */
[----:B------:R-:W-:-:S09]  /*0470*/  ISETP.GT.AND P0, PT, R20, -0x1, !P0 ;  /* 0xffffffff1400780c */ /* 0x000fd20004704270 */
[----:B------:R-:W-:Y:S05]  /*0480*/  @!P1 BRA `(.L_x_309) ;  /* 0x0000000400109947 */ /* 0x000fea0003800000 */
[----:B------:R-:W0:Y:S01]  /*0490*/  LDC.64 R12, c[0x0][0x390] ;  /* 0x0000e400ff0c7b82 */ /* 0x000e220000000a00 */
[----:B------:R-:W-:-:S07]  /*04a0*/  IMAD.MOV.U32 R22, RZ, RZ, R2 ;  /* 0x000000ffff167224 */ /* 0x000fce00078e0002 */
[----:B------:R-:W1:Y:S02]  /*04b0*/  LDC.64 R14, c[0x0][0x398] ;  /* 0x0000e600ff0e7b82 */ /* 0x000e640000000a00 */
.L_x_310:
[----:B------:R-:W-:-:S04]  /*04c0*/  IMAD.IADD R23, R9, 0x1, R22 ;  /* 0x0000000109177824 */ /* 0x000fc800078e0216 */
[----:B------:R-:W-:Y:S01]  /*04d0*/  IMAD R17, R20, UR5, R23 ;  /* 0x0000000514117c24 */ /* 0x000fe2000f8e0217 */
[----:B------:R-:W-:-:S03]  /*04e0*/  ISETP.GE.AND P2, PT, R23, UR5, PT ;  /* 0x0000000517007c0c */ /* 0x000fc6000bf46270 */
[----:B-1----:R-:W-:Y:S01]  /*04f0*/  IMAD.WIDE R16, R17, 0x4, R14 ;  /* 0x0000000411107825 */ /* 0x002fe200078e020e */
[----:B------:R-:W-:-:S04]  /*0500*/  ISETP.GT.AND P2, PT, R23, -0x1, !P2 ;  /* 0xffffffff1700780c */ /* 0x000fc80005744270 */
[----:B------:R-:W-:-:S13]  /*0510*/  PLOP3.LUT P2, PT, P2, P0, PT, 0x80, 0x8 ;  /* 0x000000000008781c */ /* 0x000fda0001741070 */
[----:B------:R-:W2:Y:S01]  /*0520*/  @P2 LDG.E R25, desc[UR8][R16.64] ;  /* 0x0000000810192981 */ /* 0x000ea2000c1e1900 */
[----:B------:R-:W-:Y:S02]  /*0530*/  VIADD R18, R23, 0x1 ;  /* 0x0000000117127836 */ /* 0x000fe40000000000 */
[----:B------:R-:W-:-:S03]  /*0540*/  IMAD.IADD R19, R21, 0x1, R22 ;  /* 0x0000000115137824 */ /* 0x000fc600078e0216 */
[----:B------:R-:W-:-:S04]  /*0550*/  ISETP.GE.AND P1, PT, R18, UR5, PT ;  /* 0x0000000512007c0c */ /* 0x000fc8000bf26270 */
[----:B------:R-:W-:Y:S01]  /*0560*/  ISETP.GT.AND P1, PT, R18, -0x1, !P1 ;  /* 0xffffffff1200780c */ /* 0x000fe20004f24270 */
[----:B0-----:R-:W-:-:S03]  /*0570*/  IMAD.WIDE R18, R19, 0x4, R12 ;  /* 0x0000000413127825 */ /* 0x001fc600078e020c */
[----:B------:R-:W-:-:S13]  /*0580*/  PLOP3.LUT P1, PT, P1, P0, PT, 0x80, 0x8 ;  /* 0x000000000008781c */ /* 0x000fda0000f21070 */
[----:B------:R-:W-:Y:S04]  /*0590*/  @!P1 STG.E desc[UR8][R18.64+0x4], RZ ;  /* 0x000004ff12009986 */ /* 0x000fe8000c101908 */
[----:B--2---:R0:W-:Y:S04]  /*05a0*/  @P2 STG.E desc[UR8][R18.64], R25 ;  /* 0x0000001912002986 */ /* 0x0041e8000c101908 */
[----:B------:R-:W-:Y:S04]  /*05b0*/  @!P2 STG.E desc[UR8][R18.64], RZ ;  /* 0x000000ff1200a986 */ /* 0x000fe8000c101908 */
[----:B------:R-:W2:Y:S01]  /*05c0*/  @P1 LDG.E R27, desc[UR8][R16.64+0x4] ;  /* 0x00000408101b1981 */ /* 0x000ea2000c1e1900 */
[----:B------:R-:W-:-:S05]  /*05d0*/  VIADD R24, R23, 0x2 ;  /* 0x0000000217187836 */ /* 0x000fca0000000000 */
[----:B------:R-:W-:-:S04]  /*05e0*/  ISETP.GE.AND P2, PT, R24, UR5, PT ;  /* 0x0000000518007c0c */ /* 0x000fc8000bf46270 */
[----:B------:R-:W-:-:S04]  /*05f0*/  ISETP.GT.AND P2, PT, R24, -0x1, !P2 ;  /* 0xffffffff1800780c */ /* 0x000fc80005744270 */
[----:B------:R-:W-:-:S13]  /*0600*/  PLOP3.LUT P2, PT, P2, P0, PT, 0x80, 0x8 ;  /* 0x000000000008781c */ /* 0x000fda0001741070 */
[----:B------:R-:W-:Y:S04]  /*0610*/  @!P2 STG.E desc[UR8][R18.64+0x8], RZ ;  /* 0x000008ff1200a986 */ /* 0x000fe8000c101908 */
[----:B--2---:R1:W-:Y:S04]  /*0620*/  @P1 STG.E desc[UR8][R18.64+0x4], R27 ;  /* 0x0000041b12001986 */ /* 0x0043e8000c101908 */
[----:B------:R-:W2:Y:S01]  /*0630*/  @P2 LDG.E R29, desc[UR8][R16.64+0x8] ;  /* 0x00000808101d2981 */ /* 0x000ea2000c1e1900 */
[----:B------:R-:W-:-:S05]  /*0640*/  VIADD R24, R23, 0x3 ;  /* 0x0000000317187836 */ /* 0x000fca0000000000 */
[----:B------:R-:W-:-:S04]  /*0650*/  ISETP.GE.AND P1, PT, R24, UR5, PT ;  /* 0x0000000518007c0c */ /* 0x000fc8000bf26270 */
[----:B------:R-:W-:-:S04]  /*0660*/  ISETP.GT.AND P1, PT, R24, -0x1, !P1 ;  /* 0xffffffff1800780c */ /* 0x000fc80004f24270 */
[----:B------:R-:W-:-:S13]  /*0670*/  PLOP3.LUT P1, PT, P1, P0, PT, 0x80, 0x8 ;  /* 0x000000000008781c */ /* 0x000fda0000f21070 */
[----:B------:R-:W-:Y:S04]  /*0680*/  @!P1 STG.E desc[UR8][R18.64+0xc], RZ ;  /* 0x00000cff12009986 */ /* 0x000fe8000c101908 */
[----:B--2---:R2:W-:Y:S04]  /*0690*/  @P2 STG.E desc[UR8][R18.64+0x8], R29 ;  /* 0x0000081d12002986 */ /* 0x0045e8000c101908 */
[----:B0-----:R-:W3:Y:S01]  /*06a0*/  @P1 LDG.E R25, desc[UR8][R16.64+0xc] ;  /* 0x00000c0810191981 */ /* 0x001ee2000c1e1900 */
[----:B------:R-:W-:-:S05]  /*06b0*/  VIADD R24, R23, 0x4 ;  /* 0x0000000417187836 */ /* 0x000fca0000000000 */
[----:B------:R-:W-:-:S04]  /*06c0*/  ISETP.GE.AND P2, PT, R24, UR5, PT ;  /* 0x0000000518007c0c */ /* 0x000fc8000bf46270 */
[----:B------:R-:W-:-:S04]  /*06d0*/  ISETP.GT.AND P2, PT, R24, -0x1, !P2 ;  /* 0xffffffff1800780c */ /* 0x000fc80005744270 */
[----:B------:R-:W-:-:S13]  /*06e0*/  PLOP3.LUT P2, PT, P2, P0, PT, 0x80, 0x8 ;  /* 0x000000000008781c */ /* 0x000fda0001741070 */
[----:B------:R-:W-:Y:S04]  /*06f0*/  @!P2 STG.E desc[UR8][R18.64+0x10], RZ ;  /* 0x000010ff1200a986 */ /* 0x000fe8000c101908 */
[----:B---3--:R0:W-:Y:S04]  /*0700*/  @P1 STG.E desc[UR8][R18.64+0xc], R25 ;  /* 0x00000c1912001986 */ /* 0x0081e8000c101908 */
[----:B-1----:R-:W3:Y:S01]  /*0710*/  @P2 LDG.E R27, desc[UR8][R16.64+0x10] ;  /* 0x00001008101b2981 */ /* 0x002ee2000c1e1900 */
[----:B------:R-:W-:-:S05]  /*0720*/  VIADD R24, R23, 0x5 ;  /* 0x0000000517187836 */ /* 0x000fca0000000000 */
[----:B------:R-:W-:-:S04]  /*0730*/  ISETP.GE.AND P1, PT, R24, UR5, PT ;  /* 0x0000000518007c0c */ /* 0x000fc8000bf26270 */
[----:B------:R-:W-:-:S04]  /*0740*/  ISETP.GT.AND P1, PT, R24, -0x1, !P1 ;  /* 0xffffffff1800780c */ /* 0x000fc80004f24270 */
[----:B------:R-:W-:-:S13]  /*0750*/  PLOP3.LUT P1, PT, P1, P0, PT, 0x80, 0x8 ;  /* 0x000000000008781c */ /* 0x000fda0000f21070 */
[----:B------:R-:W-:Y:S04]  /*0760*/  @!P1 STG.E desc[UR8][R18.64+0x14], RZ ;  /* 0x000014ff12009986 */ /* 0x000fe8000c101908 */
[----:B---3--:R1:W-:Y:S04]  /*0770*/  @P2 STG.E desc[UR8][R18.64+0x10], R27 ;  /* 0x0000101b12002986 */ /* 0x0083e8000c101908 */
[----:B--2---:R-:W2:Y:S01]  /*0780*/  @P1 LDG.E R29, desc[UR8][R16.64+0x14] ;  /* 0x00001408101d1981 */ /* 0x004ea2000c1e1900 */
        /* <DEDUP_REMOVED lines=11> */
[----:B------:R4:W-:Y:S04]  /*0840*/  @!P1 STG.E desc[UR8][R18.64+0x1c], RZ ;  /* 0x00001cff12009986 */ /* 0x0009e8000c101908 */
[----:B---3--:R4:W-:Y:S04]  /*0850*/  @P2 STG.E desc[UR8][R18.64+0x18], R25 ;  /* 0x0000181912002986 */ /* 0x0089e8000c101908 */
[----:B-1----:R-:W3:Y:S01]  /*0860*/  @P1 LDG.E R27, desc[UR8][R16.64+0x1c] ;  /* 0x00001c08101b1981 */ /* 0x002ee2000c1e1900 */
[----:B------:R-:W-:Y:S01]  /*0870*/  IADD3 R22, PT, PT, R22, 0x8, RZ ;  /* 0x0000000816167810 */ /* 0x000fe20007ffe0ff */
[----:B------:R-:W-:-:S04]  /*0880*/  IMAD.U32 R23, RZ, RZ, UR10 ;  /* 0x0000000aff177e24 */ /* 0x000fc8000f8e00ff */
[----:B--2---:R-:W-:Y:S01]  /*0890*/  IMAD.IADD R29, R22, 0x1, R23 ;  /* 0x00000001161d7824 */ /* 0x004fe200078e0217 */
[----:B---3--:R4:W-:Y:S04]  /*08a0*/  @P1 STG.E desc[UR8][R18.64+0x1c], R27 ;  /* 0x00001c1b12001986 */ /* 0x0089e8000c101908 */
[----:B------:R-:W-:-:S13]  /*08b0*/  ISETP.NE.AND P1, PT, R29, R8, PT ;  /* 0x000000081d00720c */ /* 0x000fda0003f25270 */
[----:B----4-:R-:W-:Y:S05]  /*08c0*/  @P1 BRA `(.L_x_310) ;  /* 0xfffffff800fc1947 */ /* 0x010fea000383ffff */
.L_x_309:
[----:B------:R-:W-:Y:S01]  /*08d0*/  VIADD R10, R10, 0x1 ;  /* 0x000000010a0a7836 */ /* 0x000fe20000000000 */
[----:B------:R-:W-:Y:S06]  /*08e0*/  @!P3 BRA `(.L_x_311) ;  /* 0x00000000009cb947 */ /* 0x000fec0003800000 */
[----:B------:R-:W0:Y:S01]  /*08f0*/  LDCU UR4, c[0x0][0x3a0] ;  /* 0x00007400ff0477ac */ /* 0x000e220008000800 */
[----:B------:R-:W1:Y:S01]  /*0900*/  LDC.64 R12, c[0x0][0x390] ;  /* 0x0000e400ff0c7b82 */ /* 0x000e620000000a00 */
[--C-:B------:R-:W-:Y:S02]  /*0910*/  IMAD.IADD R17, R9, 0x1, R22.reuse ;  /* 0x0000000109117824 */ /* 0x100fe400078e0216 */
[----:B------:R-:W-:-:S05]  /*0920*/  IMAD.IADD R25, R21, 0x1, R22 ;  /* 0x0000000115197824 */ /* 0x000fca00078e0216 */
[----:B------:R-:W2:Y:S01]  /*0930*/  LDC.64 R14, c[0x0][0x398] ;  /* 0x0000e600ff0e7b82 */ /* 0x000ea20000000a00 */
[----:B0-----:R-:W-:Y:S01]  /*0940*/  ISETP.GE.AND P2, PT, R17, UR4, PT ;  /* 0x0000000411007c0c */ /* 0x001fe2000bf46270 */
[----:B------:R-:W-:-:S03]  /*0950*/  IMAD R19, R20, UR4, R17 ;  /* 0x0000000414137c24 */ /* 0x000fc6000f8e0211 */
[----:B------:R-:W-:Y:S01]  /*0960*/  ISETP.GT.AND P2, PT, R17, -0x1, !P2 ;  /* 0xffffffff1100780c */ /* 0x000fe20005744270 */
[----:B-1----:R-:W-:-:S03]  /*0970*/  IMAD.WIDE R12, R25, 0x4, R12 ;  /* 0x00000004190c7825 */ /* 0x002fc600078e020c */
[----:B------:R-:W-:Y:S01]  /*0980*/  PLOP3.LUT P2, PT, P2, P0, PT, 0x80, 0x8 ;  /* 0x000000000008781c */ /* 0x000fe20001741070 */
[----:B--2---:R-:W-:-:S12]  /*0990*/  IMAD.WIDE R14, R19, 0x4, R14 ;  /* 0x00000004130e7825 */ /* 0x004fd800078e020e */
[----:B------:R0:W-:Y:S04]  /*09a0*/  @!P2 STG.E desc[UR8][R12.64], RZ ;  /* 0x000000ff0c00a986 */ /* 0x0001e8000c101908 */
[----:B------:R-:W2:Y:S01]  /*09b0*/  @P2 LDG.E R19, desc[UR8][R14.64] ;  /* 0x000000080e132981 */ /* 0x000ea2000c1e1900 */
[----:B------:R-:W-:-:S05]  /*09c0*/  VIADD R16, R17, 0x1 ;  /* 0x0000000111107836 */ /* 0x000fca0000000000 */
[----:B------:R-:W-:-:S04]  /*09d0*/  ISETP.GE.AND P1, PT, R16, UR4, PT ;  /* 0x0000000410007c0c */ /* 0x000fc8000bf26270 */
[----:B------:R-:W-:-:S04]  /*09e0*/  ISETP.GT.AND P1, PT, R16, -0x1, !P1 ;  /* 0xffffffff1000780c */ /* 0x000fc80004f24270 */
[----:B------:R-:W-:-:S13]  /*09f0*/  PLOP3.LUT P1, PT, P1, P0, PT, 0x80, 0x8 ;  /* 0x000000000008781c */ /* 0x000fda0000f21070 */
[----:B------:R0:W-:Y:S04]  /*0a00*/  @!P1 STG.E desc[UR8][R12.64+0x4], RZ ;  /* 0x000004ff0c009986 */ /* 0x0001e8000c101908 */
[----:B--2---:R0:W-:Y:S04]  /*0a10*/  @P2 STG.E desc[UR8][R12.64], R19 ;  /* 0x000000130c002986 */ /* 0x0041e8000c101908 */
        /* <DEDUP_REMOVED lines=8> */
[----:B------:R-:W-:Y:S01]  /*0aa0*/  VIADD R17, R17, 0x3 ;  /* 0x0000000311117836 */ /* 0x000fe20000000000 */
[----:B------:R-:W-:Y:S04]  /*0ab0*/  BSSY.RECONVERGENT B1, `(.L_x_312) ;  /* 0x0000009000017945 */ /* 0x000fe80003800200 */
[----:B------:R-:W-:-:S04]  /*0ac0*/  ISETP.GE.AND P1, PT, R17, UR4, PT ;  /* 0x0000000411007c0c */ /* 0x000fc8000bf26270 */
[----:B------:R-:W-:-:S04]  /*0ad0*/  ISETP.GT.AND P1, PT, R17, -0x1, !P1 ;  /* 0xffffffff1100780c */ /* 0x000fc80004f24270 */
[----:B------:R-:W-:-:S13]  /*0ae0*/  PLOP3.LUT P1, PT, P1, P0, PT, 0x80, 0x8 ;  /* 0x000000000008781c */ /* 0x000fda0000f21070 */
[----:B------:R0:W-:Y:S04]  /*0af0*/  @!P1 STG.E desc[UR8][R12.64+0xc], RZ ;  /* 0x00000cff0c009986 */ /* 0x0001e8000c101908 */
[----:B--2---:R0:W-:Y:S01]  /*0b00*/  @P2 STG.E desc[UR8][R12.64+0x8], R27 ;  /* 0x0000081b0c002986 */ /* 0x0041e2000c101908 */
[----:B------:R-:W-:Y:S05]  /*0b10*/  @!P1 BRA `(.L_x_313) ;  /* 0x0000000000089947 */ /* 0x000fea0003800000 */
[----:B------:R-:W2:Y:S04]  /*0b20*/  LDG.E R15, desc[UR8][R14.64+0xc] ;  /* 0x00000c080e0f7981 */ /* 0x000ea8000c1e1900 */
[----:B--2---:R1:W-:Y:S02]  /*0b30*/  STG.E desc[UR8][R12.64+0xc], R15 ;  /* 0x00000c0f0c007986 */ /* 0x0043e4000c101908 */
.L_x_313:
[----:B------:R-:W-:Y:S05]  /*0b40*/  BSYNC.RECONVERGENT B1 ;  /* 0x0000000000017941 */ /* 0x000fea0003800200 */
.L_x_312:
[----:B------:R-:W-:-:S07]  /*0b50*/  VIADD R22, R22, 0x4 ;  /* 0x0000000416167836 */ /* 0x000fce0000000000 */
.L_x_311:
[----:B------:R-:W-:-:S13]  /*0b60*/  ISETP.NE.AND P1, PT, R6, RZ, PT ;  /* 0x000000ff0600720c */ /* 0x000fda0003f25270 */
[----:B------:R-:W-:Y:S05]  /*0b70*/  @!P1 BRA `(.L_x_314) ;  /* 0x0000000000649947 */ /* 0x000fea0003800000 */
[----:B------:R-:W2:Y:S01]  /*0b80*/  LDCU UR4, c[0x0][0x3a0] ;  /* 0x00007400ff0477ac */ /* 0x000ea20008000800 */
[----:B-1----:R-:W1:Y:S01]  /*0b90*/  LDC.64 R14, c[0x0][0x390] ;  /* 0x0000e400ff0e7b82 */ /* 0x002e620000000a00 */
[--C-:B0-----:R-:W-:Y:S02]  /*0ba0*/  IMAD.IADD R19, R9, 0x1, R22.reuse ;  /* 0x0000000109137824 */ /* 0x101fe400078e0216 */
[----:B------:R-:W-:-:S05]  /*0bb0*/  IMAD.IADD R25, R21, 0x1, R22 ;  /* 0x0000000115197824 */ /* 0x000fca00078e0216 */
[----:B------:R-:W0:Y:S01]  /*0bc0*/  LDC.64 R12, c[0x0][0x398] ;  /* 0x0000e600ff0c7b82 */ /* 0x000e220000000a00 */
[----:B--2---:R-:W-:Y:S01]  /*0bd0*/  ISETP.GE.AND P1, PT, R19, UR4, PT ;  /* 0x0000000413007c0c */ /* 0x004fe2000bf26270 */
[----:B------:R-:W-:-:S03]  /*0be0*/  IMAD R17, R20, UR4, R19 ;  /* 0x0000000414117c24 */ /* 0x000fc6000f8e0213 */
[----:B------:R-:W-:Y:S01]  /*0bf0*/  ISETP.GT.AND P1, PT, R19, -0x1, !P1 ;  /* 0xffffffff1300780c */ /* 0x000fe20004f24270 */
[----:B-1----:R-:W-:-:S03]  /*0c00*/  IMAD.WIDE R14, R25, 0x4, R14 ;  /* 0x00000004190e7825 */ /* 0x002fc600078e020e */
[----:B------:R-:W-:Y:S01]  /*0c10*/  PLOP3.LUT P1, PT, P1, P0, PT, 0x80, 0x8 ;  /* 0x000000000008781c */ /* 0x000fe20000f21070 */
[----:B0-----:R-:W-:-:S12]  /*0c20*/  IMAD.WIDE R12, R17, 0x4, R12 ;  /* 0x00000004110c7825 */ /* 0x001fd800078e020c */
[----:B------:R0:W-:Y:S04]  /*0c30*/  @!P1 STG.E desc[UR8][R14.64], RZ ;  /* 0x000000ff0e009986 */ /* 0x0001e8000c101908 */
        /* <DEDUP_REMOVED lines=11> */
.L_x_316:
[----:B------:R-:W-:Y:S05]  /*0cf0*/  BSYNC.RECONVERGENT B1 ;  /* 0x0000000000017941 */ /* 0x000fea0003800200 */
.L_x_315:
[----:B------:R-:W-:-:S07]  /*0d00*/  VIADD R22, R22, 0x2 ;  /* 0x0000000216167836 */ /* 0x000fce0000000000 */
.L_x_314:
[----:B------:R-:W2:Y:S01]  /*0d10*/  LDCU UR4, c[0x0][0x3a0] ;  /* 0x00007400ff0477ac */ /* 0x000ea20008000800 */
[----:B0-----:R-:W-:Y:S01]  /*0d20*/  IMAD.IADD R17, R9, 0x1, R22 ;  /* 0x0000000109117824 */ /* 0x001fe200078e0216 */
[----:B------:R-:W-:Y:S01]  /*0d30*/  BSSY.RECONVERGENT B1, `(.L_x_317) ;  /* 0x0000012000017945 */ /* 0x000fe20003800200 */
[----:B--2---:R-:W-:-:S05]  /*0d40*/  IMAD.U32 R16, RZ, RZ, UR4 ;  /* 0x00000004ff107e24 */ /* 0x004fca000f8e00ff */
[----:B------:R-:W-:-:S04]  /*0d50*/  ISETP.GE.AND P1, PT, R17, R16, PT ;  /* 0x000000101100720c */ /* 0x000fc80003f26270 */
[----:B------:R-:W-:-:S04]  /*0d60*/  ISETP.GT.AND P1, PT, R17, -0x1, !P1 ;  /* 0xffffffff1100780c */ /* 0x000fc80004f24270 */
[----:B------:R-:W-:-:S13]  /*0d70*/  PLOP3.LUT P1, PT, P1, P0, PT, 0x80, 0x8 ;  /* 0x000000000008781c */ /* 0x000fda0000f21070 */
[----:B-1----:R-:W0:Y:S01]  /*0d80*/  @!P1 LDC.64 R12, c[0x0][0x390] ;  /* 0x0000e400ff0c9b82 */ /* 0x002e220000000a00 */
[----:B------:R-:W-:-:S04]  /*0d90*/  @!P1 IMAD.IADD R15, R21, 0x1, R22 ;  /* 0x00000001150f9824 */ /* 0x000fc800078e0216 */
[----:B0-----:R-:W-:-:S05]  /*0da0*/  @!P1 IMAD.WIDE R12, R15, 0x4, R12 ;  /* 0x000000040f0c9825 */ /* 0x001fca00078e020c */
[----:B------:R0:W-:Y:S01]  /*0db0*/  @!P1 STG.E desc[UR8][R12.64], RZ ;  /* 0x000000ff0c009986 */ /* 0x0001e2000c101908 */
[----:B------:R-:W-:Y:S05]  /*0dc0*/  @!P1 BRA `(.L_x_318) ;  /* 0x0000000000209947 */ /* 0x000fea0003800000 */
[----:B0-----:R-:W0:Y:S01]  /*0dd0*/  LDC.64 R12, c[0x0][0x398] ;  /* 0x0000e600ff0c7b82 */ /* 0x001e220000000a00 */
[----:B------:R-:W-:-:S04]  /*0de0*/  IMAD R15, R20, R16, R17 ;  /* 0x00000010140f7224 */ /* 0x000fc800078e0211 */
[----:B0-----:R-:W-:-:S03]  /*0df0*/  IMAD.WIDE R14, R15, 0x4, R12 ;  /* 0x000000040f0e7825 */ /* 0x001fc600078e020c */
[----:B------:R-:W0:Y:S03]  /*0e00*/  LDC.64 R12, c[0x0][0x390] ;  /* 0x0000e400ff0c7b82 */ /* 0x000e260000000a00 */
[----:B------:R-:W2:Y:S01]  /*0e10*/  LDG.E R15, desc[UR8][R14.64] ;  /* 0x000000080e0f7981 */ /* 0x000ea2000c1e1900 */
[----:B------:R-:W-:-:S04]  /*0e20*/  IMAD.IADD R21, R21, 0x1, R22 ;  /* 0x0000000115157824 */ /* 0x000fc800078e0216 */
[----:B0-----:R-:W-:-:S05]  /*0e30*/  IMAD.WIDE R12, R21, 0x4, R12 ;  /* 0x00000004150c7825 */ /* 0x001fca00078e020c */
[----:B--2---:R1:W-:Y:S02]  /*0e40*/  STG.E desc[UR8][R12.64], R15 ;  /* 0x0000000f0c007986 */ /* 0x0043e4000c101908 */
.L_x_318:
[----:B------:R-:W-:Y:S05]  /*0e50*/  BSYNC.RECONVERGENT B1 ;  /* 0x0000000000017941 */ /* 0x000fea0003800200 */
.L_x_317:
[----:B------:R-:W-:Y:S05]  /*0e60*/  @P4 BRA `(.L_x_319) ;  /* 0xfffffff400544947 */ /* 0x000fea000383ffff */
.L_x_308:
[----:B------:R-:W-:Y:S05]  /*0e70*/  BSYNC.RECONVERGENT B0 ;  /* 0x0000000000007941 */ /* 0x000fea0003800200 */
.L_x_307:
[----:B------:R-:W-:-:S05]  /*0e80*/  VIADD R9, R3, 0x100 ;  /* 0x0000010003097836 */ /* 0x000fca0000000000 */
[----:B------:R-:W-:-:S13]  /*0e90*/  ISETP.GE.AND P0, PT, R9, R0, PT ;  /* 0x000000000900720c */ /* 0x000fda0003f06270 */
[----:B------:R-:W-:Y:S05]  /*0ea0*/  @P0 EXIT ;  /* 0x000000000000094d */ /* 0x000fea0003800000 */
[----:B01----:R-:W-:Y:S01]  /*0eb0*/  IABS R12, R16 ;  /* 0x00000010000c7213 */ /* 0x003fe20000000000 */
[----:B------:R-:W0:Y:S01]  /*0ec0*/  LDCU UR4, c[0x0][0x3a8] ;  /* 0x00007500ff0477ac */ /* 0x000e220008000800 */
[----:B------:R-:W-:Y:S02]  /*0ed0*/  IABS R8, R9 ;  /* 0x0000000900087213 */ /* 0x000fe40000000000 */
[----:B------:R-:W1:Y:S08]  /*0ee0*/  I2F.RP R7, R12 ;  /* 0x0000000c00077306 */ /* 0x000e700000209400 */
[----:B-1----:R-:W1:Y:S02]  /*0ef0*/  MUFU.RCP R7, R7 ;  /* 0x0000000700077308 */ /* 0x002e640000001000 */
[----:B-1----:R-:W-:-:S02]  /*0f00*/  VIADD R10, R7, 0xffffffe ;  /* 0x0ffffffe070a7836 */ /* 0x002fc40000000000 */
[----:B------:R-:W-:-:S04]  /*0f10*/  IMAD.MOV.U32 R7, RZ, RZ, R2 ;  /* 0x000000ffff077224 */ /* 0x000fc800078e0002 */
[----:B------:R1:W2:Y:S02]  /*0f20*/  F2I.FTZ.U32.TRUNC.NTZ R11, R10 ;  /* 0x0000000a000b7305 */ /* 0x0002a4000021f000 */
[----:B-1----:R-:W-:Y:S02]  /*0f30*/  IMAD.MOV.U32 R10, RZ, RZ, RZ ;  /* 0x000000ffff0a7224 */ /* 0x002fe400078e00ff */
[----:B--2---:R-:W-:-:S04]  /*0f40*/  IMAD.MOV R3, RZ, RZ, -R11 ;  /* 0x000000ffff037224 */ /* 0x004fc800078e0a0b */
[----:B------:R-:W-:-:S04]  /*0f50*/  IMAD R3, R3, R12, RZ ;  /* 0x0000000c03037224 */ /* 0x000fc800078e02ff */
[----:B------:R-:W-:-:S04]  /*0f60*/  IMAD.HI.U32 R0, R11, R3, R10 ;  /* 0x000000030b007227 */ /* 0x000fc800078e000a */
[----:B------:R-:W-:Y:S02]  /*0f70*/  IMAD.MOV.U32 R3, RZ, RZ, R8 ;  /* 0x000000ffff037224 */ /* 0x000fe400078e0008 */
[----:B0-----:R-:W-:Y:S02]  /*0f80*/  IMAD R10, R9, UR4, R23 ;  /* 0x00000004090a7c24 */ /* 0x001fe4000f8e0217 */
[----:B------:R-:W-:-:S04]  /*0f90*/  IMAD.HI.U32 R0, R0, R3, RZ ;  /* 0x0000000300007227 */ /* 0x000fc800078e00ff */
[----:B------:R-:W-:-:S04]  /*0fa0*/  IMAD.MOV R8, RZ, RZ, -R0 ;  /* 0x000000ffff087224 */ /* 0x000fc800078e0a00 */
[----:B------:R-:W-:Y:S01]  /*0fb0*/  IMAD R3, R12, R8, R3 ;  /* 0x000000080c037224 */ /* 0x000fe200078e0203 */
[----:B------:R-:W-:-:S04]  /*0fc0*/  LOP3.LUT R8, R4, 0xfffffff8, RZ, 0xc0, !PT ;  /* 0xfffffff804087812 */ /* 0x000fc800078ec0ff */
[----:B------:R-:W-:Y:S01]  /*0fd0*/  ISETP.GT.U32.AND P1, PT, R12, R3, PT ;  /* 0x000000030c00720c */ /* 0x000fe20003f24070 */
[----:B------:R-:W-:-:S12]  /*0fe0*/  IMAD.MOV R8, RZ, RZ, -R8 ;  /* 0x000000ffff087224 */ /* 0x000fd800078e0a08 */
[----:B------:R-:W-:Y:S02]  /*0ff0*/  @!P1 IMAD.IADD R3, R3, 0x1, -R12 ;  /* 0x0000000103039824 */ /* 0x000fe400078e0a0c */
[----:B------:R-:W-:Y:S01]  /*1000*/  @!P1 VIADD R0, R0, 0x1 ;  /* 0x0000000100009836 */ /* 0x000fe20000000000 */
[----:B------:R-:W-:Y:S02]  /*1010*/  ISETP.NE.AND P1, PT, R16, RZ, PT ;  /* 0x000000ff1000720c */ /* 0x000fe40003f25270 */
[----:B------:R-:W-:Y:S02]  /*1020*/  ISETP.GE.U32.AND P0, PT, R3, R12, PT ;  /* 0x0000000c0300720c */ /* 0x000fe40003f06070 */
[----:B------:R-:W-:-:S04]  /*1030*/  LOP3.LUT R3, R9, R16, RZ, 0x3c, !PT ;  /* 0x0000001009037212 */ /* 0x000fc800078e3cff */
[----:B------:R-:W-:-:S07]  /*1040*/  ISETP.GE.AND P2, PT, R3, RZ, PT ;  /* 0x000000ff0300720c */ /* 0x000fce0003f46270 */
[----:B------:R-:W-:-:S06]  /*1050*/  @P0 VIADD R0, R0, 0x1 ;  /* 0x0000000100000836 */ /* 0x000fcc0000000000 */
[----:B------:R-:W-:Y:S01]  /*1060*/  @!P2 IMAD.MOV R0, RZ, RZ, -R0 ;  /* 0x000000ffff00a224 */ /* 0x000fe200078e0a00 */
[----:B------:R-:W-:-:S04]  /*1070*/  @!P1 LOP3.LUT R0, RZ, R16, RZ, 0x33, !PT ;  /* 0x00000010ff009212 */ /* 0x000fc800078e33ff */
[----:B------:R-:W-:-:S05]  /*1080*/  IADD3 R3, PT, PT, -R0, RZ, RZ ;  /* 0x000000ff00037210 */ /* 0x000fca0007ffe1ff */
[----:B------:R-:W-:Y:S01]  /*1090*/  IMAD R4, R16, R3, R9 ;  /* 0x0000000310047224 */ /* 0x000fe200078e0209 */
[----:B------:R-:W-:-:S03]  /*10a0*/  IADD3 R3, PT, PT, -R23, 0x3, RZ ;  /* 0x0000000317037810 */ /* 0x000fc60007ffe1ff */
[----:B------:R-:W-:-:S07]  /*10b0*/  IMAD.IADD R23, R4, 0x1, -R23 ;  /* 0x0000000104177824 */ /* 0x000fce00078e0a17 */
.L_x_328:
[----:B------:R-:W0:Y:S01]  /*10c0*/  LDCU.64 UR6, c[0x0][0x3a8] ;  /* 0x00007500ff0677ac */ /* 0x000e220008000a00 */
[--C-:B------:R-:W-:Y:S02]  /*10d0*/  IMAD.IADD R20, R0, 0x1, R7.reuse ;  /* 0x0000000100147824 */ /* 0x100fe400078e0207 */
[----:B------:R-:W-:Y:S01]  /*10e0*/  IMAD.IADD R9, R10, 0x1, R7 ;  /* 0x000000010a097824 */ /* 0x000fe200078e0207 */
[----:B-1----:R-:W1:Y:S01]  /*10f0*/  LDCU UR4, c[0x0][0x3a4] ;  /* 0x00007480ff0477ac */ /* 0x002e620008000800 */
[----:B------:R-:W-:Y:S01]  /*1100*/  IMAD.MOV.U32 R11, RZ, RZ, R2 ;  /* 0x000000ffff0b7224 */ /* 0x000fe200078e0002 */
[----:B0-----:R-:W-:Y:S01]  /*1110*/  UISETP.GE.U32.AND UP0, UPT, UR7, 0x4, UPT ;  /* 0x000000040700788c */ /* 0x001fe2000bf06070 */
[----:B------:R-:W-:Y:S01]  /*1120*/  IMAD R21, R9, UR6, RZ ;  /* 0x0000000609157c24 */ /* 0x000fe2000f8e02ff */
[----:B-1----:R-:W-:-:S03]  /*1130*/  ISETP.GE.AND P0, PT, R20, UR4, PT ;  /* 0x0000000414007c0c */ /* 0x002fc6000bf06270 */
[----:B------:R-:W-:Y:S01]  /*1140*/  VIADD R9, R21, UR7 ;  /* 0x0000000715097c36 */ /* 0x000fe20008000000 */
[----:B------:R-:W-:-:S03]  /*1150*/  ISETP.GT.AND P0, PT, R20, -0x1, !P0 ;  /* 0xffffffff1400780c */ /* 0x000fc60004704270 */
[----:B------:R-:W-:Y:S10]  /*1160*/  BRA.U !UP0, `(.L_x_320) ;  /* 0x0000000508247547 */ /* 0x000ff4000b800000 */
[----:B------:R-:W0:Y:S01]  /*1170*/  LDC.64 R12, c[0x0][0x390] ;  /* 0x0000e400ff0c7b82 */ /* 0x000e220000000a00 */
[----:B------:R-:W1:Y:S01]  /*1180*/  LDCU UR4, c[0x0][0x3a0] ;  /* 0x00007400ff0477ac */ /* 0x000e620008000800 */
[----:B------:R-:W-:Y:S02]  /*1190*/  IMAD.MOV.U32 R11, RZ, RZ, R23 ;  /* 0x000000ffff0b7224 */ /* 0x000fe400078e0017 */
[----:B------:R-:W-:Y:S01]  /*11a0*/  IMAD.MOV.U32 R24, RZ, RZ, R8 ;  /* 0x000000ffff187224 */ /* 0x000fe200078e0008 */
[----:B------:R-:W2:Y:S01]  /*11b0*/  LDCU UR5, c[0x0][0x3a0] ;  /* 0x00007400ff0577ac */ /* 0x000ea20008000800 */
[----:B------:R-:W-:Y:S02]  /*11c0*/  IMAD.MOV.U32 R22, RZ, RZ, R3 ;  /* 0x000000ffff167224 */ /* 0x000fe400078e0003 */
[----:B------:R-:W3:Y:S01]  /*11d0*/  LDC.64 R14, c[0x0][0x398] ;  /* 0x0000e600ff0e7b82 */ /* 0x000ee20000000a00 */
[----:B-1----:R-:W-:-:S07]  /*11e0*/  IMAD R25, R20, UR4, R23 ;  /* 0x0000000414197c24 */ /* 0x002fce000f8e0217 */
.L_x_321:
[----:B--2---:R-:W-:Y:S01]  /*11f0*/  ISETP.GE.AND P1, PT, R11, UR5, PT ;  /* 0x000000050b007c0c */ /* 0x004fe2000bf26270 */
[----:B0---4-:R-:W-:-:S03]  /*1200*/  IMAD.WIDE R16, R21, 0x4, R12 ;  /* 0x0000000415107825 */ /* 0x011fc600078e020c */
[----:B------:R-:W-:Y:S01]  /*1210*/  ISETP.GT.AND P1, PT, R11, -0x1, !P1 ;  /* 0xffffffff0b00780c */ /* 0x000fe20004f24270 */
[----:B---3--:R-:W-:-:S03]  /*1220*/  IMAD.WIDE R18, R25, 0x4, R14 ;  /* 0x0000000419127825 */ /* 0x008fc600078e020e */
[----:B------:R-:W-:-:S13]  /*1230*/  PLOP3.LUT P1, PT, P1, P0, PT, 0x80, 0x8 ;  /* 0x000000000008781c */ /* 0x000fda0000f21070 */
[----:B------:R-:W-:Y:S04]  /*1240*/  @!P1 STG.E desc[UR8][R16.64], RZ ;  /* 0x000000ff10009986 */ /* 0x000fe8000c101908 */
[----:B------:R-:W2:Y:S01]  /*1250*/  @P1 LDG.E R27, desc[UR8][R18.64] ;  /* 0x00000008121b1981 */ /* 0x000ea2000c1e1900 */
[----:B------:R-:W-:-:S03]  /*1260*/  VIADD R26, R11, 0x1 ;  /* 0x000000010b1a7836 */ /* 0x000fc60000000000 */
[----:B--2---:R0:W-:Y:S02]  /*1270*/  @P1 STG.E desc[UR8][R16.64], R27 ;  /* 0x0000001b10001986 */ /* 0x0041e4000c101908 */
[----:B------:R-:W-:-:S04]  /*1280*/  ISETP.GE.AND P1, PT, R26, UR5, PT ;  /* 0x000000051a007c0c */ /* 0x000fc8000bf26270 */
[----:B------:R-:W-:-:S04]  /*1290*/  ISETP.GT.AND P1, PT, R26, -0x1, !P1 ;  /* 0xffffffff1a00780c */ /* 0x000fc80004f24270 */
        /* <DEDUP_REMOVED lines=9> */
[----:B0-----:R-:W2:Y:S01]  /*1330*/  @P1 LDG.E R27, desc[UR8][R18.64+0x8] ;  /* 0x00000808121b1981 */ /* 0x001ea2000c1e1900 */
[----:B------:R-:W-:-:S03]  /*1340*/  VIADD R26, R11, 0x3 ;  /* 0x000000030b1a7836 */ /* 0x000fc60000000000 */
[----:B--2---:R0:W-:Y:S02]  /*1350*/  @P1 STG.E desc[UR8][R16.64+0x8], R27 ;  /* 0x0000081b10001986 */ /* 0x0041e4000c101908 */
[----:B------:R-:W-:-:S04]  /*1360*/  ISETP.GE.AND P1, PT, R26, UR5, PT ;  /* 0x000000051a007c0c */ /* 0x000fc8000bf26270 */
[----:B------:R-:W-:-:S04]  /*1370*/  ISETP.GT.AND P1, PT, R26, -0x1, !P1 ;  /* 0xffffffff1a00780c */ /* 0x000fc80004f24270 */
[----:B------:R-:W-:-:S13]  /*1380*/  PLOP3.LUT P1, PT, P1, P0, PT, 0x80, 0x8 ;  /* 0x000000000008781c */ /* 0x000fda0000f21070 */
[----:B------:R-:W-:Y:S04]  /*1390*/  @!P1 STG.E desc[UR8][R16.64+0xc], RZ ;  /* 0x00000cff10009986 */ /* 0x000fe8000c101908 */
[----:B-1----:R-:W2:Y:S01]  /*13a0*/  @P1 LDG.E R29, desc[UR8][R18.64+0xc] ;  /* 0x00000c08121d1981 */ /* 0x002ea2000c1e1900 */
        /* <DEDUP_REMOVED lines=17> */
[----:B------:R-:W-:Y:S01]  /*14c0*/  ISETP.GT.AND P1, PT, R26, -0x1, !P1 ;  /* 0xffffffff1a00780c */ /* 0x000fe20004f24270 */
[----:B------:R-:W-:-:S03]  /*14d0*/  VIADD R26, R11, 0x7 ;  /* 0x000000070b1a7836 */ /* 0x000fc60000000000 */
[----:B------:R-:W-:Y:S02]  /*14e0*/  PLOP3.LUT P1, PT, P1, P0, PT, 0x80, 0x8 ;  /* 0x000000000008781c */ /* 0x000fe40000f21070 */
[----:B------:R-:W-:-:S04]  /*14f0*/  ISETP.GE.AND P2, PT, R26, UR5, PT ;  /* 0x000000051a007c0c */ /* 0x000fc8000bf46270 */
[----:B------:R-:W-:-:S07]  /*1500*/  ISETP.GT.AND P2, PT, R26, -0x1, !P2 ;  /* 0xffffffff1a00780c */ /* 0x000fce0005744270 */
[----:B------:R4:W-:Y:S04]  /*1510*/  @!P1 STG.E desc[UR8][R16.64+0x18], RZ ;  /* 0x000018ff10009986 */ /* 0x0009e8000c101908 */
[----:B0-----:R-:W2:Y:S01]  /*1520*/  @P1 LDG.E R27, desc[UR8][R18.64+0x18] ;  /* 0x00001808121b1981 */ /* 0x001ea2000c1e1900 */
[----:B------:R-:W-:-:S13]  /*1530*/  PLOP3.LUT P2, PT, P2, P0, PT, 0x80, 0x8 ;  /* 0x000000000008781c */ /* 0x000fda0001741070 */
[----:B------:R4:W-:Y:S04]  /*1540*/  @!P2 STG.E desc[UR8][R16.64+0x1c], RZ ;  /* 0x00001cff1000a986 */ /* 0x0009e8000c101908 */
[----:B--2---:R4:W-:Y:S04]  /*1550*/  @P1 STG.E desc[UR8][R16.64+0x18], R27 ;  /* 0x0000181b10001986 */ /* 0x0049e8000c101908 */
[----:B-1----:R-:W2:Y:S01]  /*1560*/  @P2 LDG.E R29, desc[UR8][R18.64+0x1c] ;  /* 0x00001c08121d2981 */ /* 0x002ea2000c1e1900 */
[----:B------:R-:W-:Y:S02]  /*1570*/  VIADD R24, R24, 0x8 ;  /* 0x0000000818187836 */ /* 0x000fe40000000000 */
[----:B------:R-:W-:-:S02]  /*1580*/  VIADD R22, R22, 0x8 ;  /* 0x0000000816167836 */ /* 0x000fc40000000000 */
[----:B------:R-:W-:Y:S01]  /*1590*/  VIADD R25, R25, 0x8 ;  /* 0x0000000819197836 */ /* 0x000fe20000000000 */
[----:B------:R-:W-:Y:S01]  /*15a0*/  ISETP.NE.AND P1, PT, R24, RZ, PT ;  /* 0x000000ff1800720c */ /* 0x000fe20003f25270 */
[----:B------:R-:W-:Y:S02]  /*15b0*/  VIADD R21, R21, 0x8 ;  /* 0x0000000815157836 */ /* 0x000fe40000000000 */
[----:B------:R-:W-:Y:S01]  /*15c0*/  VIADD R11, R11, 0x8 ;  /* 0x000000080b0b7836 */ /* 0x000fe20000000000 */
[----:B--2---:R4:W-:Y:S09]  /*15d0*/  @P2 STG.E desc[UR8][R16.64+0x1c], R29 ;  /* 0x00001c1d10002986 */ /* 0x0049f2000c101908 */
[----:B------:R-:W-:Y:S05]  /*15e0*/  @P1 BRA `(.L_x_321) ;  /* 0xfffffffc00001947 */ /* 0x000fea000383ffff */
[----:B------:R-:W-:-:S07]  /*15f0*/  VIADD R11, R22, 0xfffffffd ;  /* 0xfffffffd160b7836 */ /* 0x000fce0000000000 */
.L_x_320:
[----:B------:R-:W-:-:S13]  /*1600*/  ISETP.GE.U32.AND P1, PT, R5, 0x3, PT ;  /* 0x000000030500780c */ /* 0x000fda0003f26070 */
[----:B------:R-:W-:Y:S05]  /*1610*/  @!P1 BRA `(.L_x_322) ;  /* 0x00000000009c9947 */ /* 0x000fea0003800000 */
[----:B------:R-:W0:Y:S01]  /*1620*/  LDCU UR4, c[0x0][0x3a0] ;  /* 0x00007400ff0477ac */ /* 0x000e220008000800 */
[----:B------:R-:W1:Y:S01]  /*1630*/  LDC.64 R12, c[0x0][0x390] ;  /* 0x0000e400ff0c7b82 */ /* 0x000e620000000a00 */
[--C-:B------:R-:W-:Y:S02]  /*1640*/  IMAD.IADD R25, R4, 0x1, R11.reuse ;  /* 0x0000000104197824 */ /* 0x100fe400078e020b */
[----:B------:R-:W-:-:S05]  /*1650*/  IMAD.IADD R19, R9, 0x1, R11 ;  /* 0x0000000109137824 */ /* 0x000fca00078e020b */
[----:B------:R-:W2:Y:S01]  /*1660*/  LDC.64 R14, c[0x0][0x398] ;  /* 0x0000e600ff0e7b82 */ /* 0x000ea20000000a00 */
[----:B0-----:R-:W-:Y:S01]  /*1670*/  ISETP.GE.AND P1, PT, R25, UR4, PT ;  /* 0x0000000419007c0c */ /* 0x001fe2000bf26270 */
[----:B----4-:R-:W-:-:S03]  /*1680*/  IMAD R17, R20, UR4, R25 ;  /* 0x0000000414117c24 */ /* 0x010fc6000f8e0219 */
[----:B------:R-:W-:Y:S01]  /*1690*/  ISETP.GT.AND P1, PT, R25, -0x1, !P1 ;  /* 0xffffffff1900780c */ /* 0x000fe20004f24270 */
[----:B-1----:R-:W-:-:S03]  /*16a0*/  IMAD.WIDE R12, R19, 0x4, R12 ;  /* 0x00000004130c7825 */ /* 0x002fc600078e020c */
[----:B------:R-:W-:Y:S01]  /*16b0*/  PLOP3.LUT P2, PT, P1, P0, PT, 0x80, 0x8 ;  /* 0x000000000008781c */ /* 0x000fe20000f41070 */
[----:B--2---:R-:W-:-:S12]  /*16c0*/  IMAD.WIDE R14, R17, 0x4, R14 ;  /* 0x00000004110e7825 */ /* 0x004fd800078e020e */
[----:B------:R0:W-:Y:S04]  /*16d0*/  @!P2 STG.E desc[UR8][R12.64], RZ ;  /* 0x000000ff0c00a986 */ /* 0x0001e8000c101908 */
[----:B------:R-:W2:Y:S01]  /*16e0*/  @P2 LDG.E R17, desc[UR8][R14.64] ;  /* 0x000000080e112981 */ /* 0x000ea2000c1e1900 */
[----:B------:R-:W-:-:S04]  /*16f0*/  IADD3 R16, PT, PT, R25, 0x1, RZ ;  /* 0x0000000119107810 */ /* 0x000fc80007ffe0ff */
        /* <DEDUP_REMOVED lines=23> */
.L_x_324:
[----:B------:R-:W-:Y:S05]  /*1870*/  BSYNC.RECONVERGENT B0 ;  /* 0x0000000000007941 */ /* 0x000fea0003800200 */
.L_x_323:
[----:B------:R-:W-:-:S07]  /*1880*/  VIADD R11, R11, 0x4 ;  /* 0x000000040b0b7836 */ /* 0x000fce0000000000 */
.L_x_322:
[----:B------:R-:W-:-:S13]  /*1890*/  ISETP.NE.AND P1, PT, R6, RZ, PT ;  /* 0x000000ff0600720c */ /* 0x000fda0003f25270 */
[----:B------:R-:W-:Y:S05]  /*18a0*/  @!P1 BRA `(.L_x_325) ;  /* 0x0000000000649947 */ /* 0x000fea0003800000 */
[----:B------:R-:W2:Y:S01]  /*18b0*/  LDCU UR4, c[0x0][0x3a0] ;  /* 0x00007400ff0477ac */ /* 0x000ea20008000800 */
[----:B01----:R-:W0:Y:S01]  /*18c0*/  LDC.64 R12, c[0x0][0x390] ;  /* 0x0000e400ff0c7b82 */ /* 0x003e220000000a00 */
[--C-:B------:R-:W-:Y:S02]  /*18d0*/  IMAD.IADD R19, R4, 0x1, R11.reuse ;  /* 0x0000000104137824 */ /* 0x100fe400078e020b */
[----:B------:R-:W-:-:S05]  /*18e0*/  IMAD.IADD R21, R9, 0x1, R11 ;  /* 0x0000000109157824 */ /* 0x000fca00078e020b */
[----:B------:R-:W1:Y:S01]  /*18f0*/  LDC.64 R14, c[0x0][0x398] ;  /* 0x0000e600ff0e7b82 */ /* 0x000e620000000a00 */
[----:B--2---:R-:W-:Y:S01]  /*1900*/  ISETP.GE.AND P1, PT, R19, UR4, PT ;  /* 0x0000000413007c0c */ /* 0x004fe2000bf26270 */
[----:B----4-:R-:W-:-:S03]  /*1910*/  IMAD R17, R20, UR4, R19 ;  /* 0x0000000414117c24 */ /* 0x010fc6000f8e0213 */
[----:B------:R-:W-:Y:S01]  /*1920*/  ISETP.GT.AND P1, PT, R19, -0x1, !P1 ;  /* 0xffffffff1300780c */ /* 0x000fe20004f24270 */
[----:B0-----:R-:W-:-:S03]  /*1930*/  IMAD.WIDE R12, R21, 0x4, R12 ;  /* 0x00000004150c7825 */ /* 0x001fc600078e020c */
[----:B------:R-:W-:Y:S01]  /*1940*/  PLOP3.LUT P1, PT, P1, P0, PT, 0x80, 0x8 ;  /* 0x000000000008781c */ /* 0x000fe20000f21070 */
[----:B-1----:R-:W-:-:S12]  /*1950*/  IMAD.WIDE R14, R17, 0x4, R14 ;  /* 0x00000004110e7825 */ /* 0x002fd800078e020e */
        /* <DEDUP_REMOVED lines=12> */
.L_x_327:
[----:B------:R-:W-:Y:S05]  /*1a20*/  BSYNC.RECONVERGENT B0 ;  /* 0x0000000000007941 */ /* 0x000fea0003800200 */
.L_x_326:
[----:B------:R-:W-:-:S07]  /*1a30*/  VIADD R11, R11, 0x2 ;  /* 0x000000020b0b7836 */ /* 0x000fce0000000000 */
.L_x_325:
[----:B------:R-:W2:Y:S01]  /*1a40*/  LDCU UR4, c[0x0][0x3a0] ;  /* 0x00007400ff0477ac */ /* 0x000ea20008000800 */
[--C-:B0---4-:R-:W-:Y:S01]  /*1a50*/  IMAD.IADD R17, R4, 0x1, R11.reuse ;  /* 0x0000000104117824 */ /* 0x111fe200078e020b */
[----:B-1----:R-:W0:Y:S01]  /*1a60*/  LDC.64 R14, c[0x0][0x398] ;  /* 0x0000e600ff0e7b82 */ /* 0x002e220000000a00 */
[----:B------:R-:W-:-:S03]  /*1a70*/  IMAD.IADD R9, R9, 0x1, R11 ;  /* 0x0000000109097824 */ /* 0x000fc600078e020b */
[----:B--2---:R-:W-:-:S04]  /*1a80*/  ISETP.GE.AND P1, PT, R17, UR4, PT ;  /* 0x0000000411007c0c */ /* 0x004fc8000bf26270 */
[----:B------:R-:W-:-:S04]  /*1a90*/  ISETP.GT.AND P1, PT, R17, -0x1, !P1 ;  /* 0xffffffff1100780c */ /* 0x000fc80004f24270 */
[----:B------:R-:W-:-:S13]  /*1aa0*/  PLOP3.LUT P1, PT, P1, P0, PT, 0x80, 0x8 ;  /* 0x000000000008781c */ /* 0x000fda0000f21070 */
[----:B------:R-:W1:Y:S01]  /*1ab0*/  @!P1 LDC.64 R12, c[0x0][0x390] ;  /* 0x0000e400ff0c9b82 */ /* 0x000e620000000a00 */
[----:B------:R-:W-:Y:S01]  /*1ac0*/  @P1 IMAD R11, R20, UR4, R17 ;  /* 0x00000004140b1c24 */ /* 0x000fe2000f8e0211 */
[----:B------:R-:W2:Y:S03]  /*1ad0*/  LDCU UR4, c[0x0][0x3ac] ;  /* 0x00007580ff0477ac */ /* 0x000ea60008000800 */
[----:B0-----:R-:W-:-:S03]  /*1ae0*/  @P1 IMAD.WIDE R14, R11, 0x4, R14 ;  /* 0x000000040b0e1825 */ /* 0x001fc600078e020e */
[----:B------:R-:W0:Y:S01]  /*1af0*/  LDC.64 R16, c[0x0][0x390] ;  /* 0x0000e400ff107b82 */ /* 0x000e220000000a00 */
[----:B-1----:R-:W-:-:S05]  /*1b00*/  @!P1 IMAD.WIDE R12, R9, 0x4, R12 ;  /* 0x00000004090c9825 */ /* 0x002fca00078e020c */
[----:B------:R1:W-:Y:S04]  /*1b10*/  @!P1 STG.E desc[UR8][R12.64], RZ ;  /* 0x000000ff0c009986 */ /* 0x0003e8000c101908 */
[----:B------:R-:W3:Y:S01]  /*1b20*/  @P1 LDG.E R15, desc[UR8][R14.64] ;  /* 0x000000080e0f1981 */ /* 0x000ee2000c1e1900 */
[----:B--2---:R-:W-:Y:S01]  /*1b30*/  ISETP.NE.AND P0, PT, R7, UR4, PT ;  /* 0x0000000407007c0c */ /* 0x004fe2000bf05270 */
[----:B0-----:R-:W-:-:S05]  /*1b40*/  @P1 IMAD.WIDE R16, R9, 0x4, R16 ;  /* 0x0000000409101825 */ /* 0x001fca00078e0210 */
[----:B---3--:R1:W-:Y:S07]  /*1b50*/  @P1 STG.E desc[UR8][R16.64], R15 ;  /* 0x0000000f10001986 */ /* 0x0083ee000c101908 */
[----:B------:R-:W-:Y:S05]  /*1b60*/  @!P0 EXIT ;  /* 0x000000000000894d */ /* 0x000fea0003800000 */
[----:B------:R-:W-:Y:S01]  /*1b70*/  VIADD R7, R7, 0x1 ;  /* 0x0000000107077836 */ /* 0x000fe20000000000 */
[----:B------:R-:W-:Y:S06]  /*1b80*/  BRA `(.L_x_328) ;  /* 0xfffffff4004c7947 */ /* 0x000fec000383ffff */
.L_x_306:
[----:B------:R-:W0:Y:S02]  /*1b90*/  LDCU UR7, c[0x0][0x3ac] ;  /* 0x00007580ff0777ac */ /* 0x000e240008000800 */
[----:B0-----:R-:W-:-:S05]  /*1ba0*/  IMAD.U32 R23, RZ, RZ, UR7 ;  /* 0x00000007ff177e24 */ /* 0x001fca000f8e00ff */
[----:B------:R-:W-:-:S13]  /*1bb0*/  ISETP.GE.AND P0, PT, R23, RZ, PT ;  /* 0x000000ff1700720c */ /* 0x000fda0003f06270 */
[----:B------:R-:W-:Y:S05]  /*1bc0*/  @!P0 EXIT ;  /* 0x000000000000894d */ /* 0x000fea0003800000 */
[----:B------:R-:W0:Y:S01]  /*1bd0*/  S2R R0, SR_TID.X ;  /* 0x0000000000007919 */ /* 0x000e220000002100 */
[----:B------:R-:W-:Y:S01]  /*1be0*/  USHF.R.S32.HI UR7, URZ, 0x1f, UR6 ;  /* 0x0000001fff077899 */ /* 0x000fe20008011406 */
[----:B------:R-:W-:Y:S01]  /*1bf0*/  IMAD.SHL.U32 R6, R23, 0x2, RZ ;  /* 0x0000000217067824 */ /* 0x000fe200078e00ff */
[----:B------:R-:W1:Y:S01]  /*1c00*/  LDCU.64 UR10, c[0x0][0x3a0] ;  /* 0x00007400ff0a77ac */ /* 0x000e620008000a00 */
[----:B------:R-:W-:Y:S01]  /*1c10*/  BSSY.RECONVERGENT B0, `(.L_x_329) ;  /* 0x00000db000007945 */ /* 0x000fe20003800200 */
[----:B------:R-:W-:Y:S01]  /*1c20*/  IMAD.MOV R3, RZ, RZ, -R23 ;  /* 0x000000ffff037224 */ /* 0x000fe200078e0a17 */
[----:B------:R-:W2:Y:S01]  /*1c30*/  LDCU UR5, c[0x0][0x388] ;  /* 0x00007100ff0577ac */ /* 0x000ea20008000800 */
[----:B------:R-:W-:Y:S01]  /*1c40*/  IMAD.U32 R2, RZ, RZ, UR7 ;  /* 0x00000007ff027e24 */ /* 0x000fe2000f8e00ff */
[C---:B------:R-:W-:Y:S01]  /*1c50*/  LOP3.LUT R5, R6.reuse, 0x6, RZ, 0xc0, !PT ;  /* 0x0000000606057812 */ /* 0x040fe200078ec0ff */
[C---:B------:R-:W-:Y:S01]  /*1c60*/  VIADD R4, R6.reuse, 0x1 ;  /* 0x0000000106047836 */ /* 0x040fe20000000000 */
[----:B------:R-:W3:Y:S01]  /*1c70*/  LDCU UR12, c[0x0][0x3a0] ;  /* 0x00007400ff0c77ac */ /* 0x000ee20008000800 */
[----:B------:R-:W-:Y:S01]  /*1c80*/  LOP3.LUT R6, R6, 0x2, RZ, 0xc0, !PT ;  /* 0x0000000206067812 */ /* 0x000fe200078ec0ff */
[----:B------:R-:W4:Y:S01]  /*1c90*/  LDCU UR13, c[0x0][0x3ac] ;  /* 0x00007580ff0d77ac */ /* 0x000f220008000800 */
[----:B-1----:R-:W-:Y:S01]  /*1ca0*/  IMAD.U32 R16, RZ, RZ, UR10 ;  /* 0x0000000aff107e24 */ /* 0x002fe2000f8e00ff */
[----:B--2---:R-:W-:Y:S01]  /*1cb0*/  UIADD3 UR4, UPT, UPT, UR4, UR5, URZ ;  /* 0x0000000504047290 */ /* 0x004fe2000fffe0ff */
[----:B0-----:R-:W-:-:S04]  /*1cc0*/  ISETP.LT.U32.AND P0, PT, R0, UR6, PT ;  /* 0x0000000600007c0c */ /* 0x001fc8000bf01070 */
[----:B------:R-:W-:Y:S01]  /*1cd0*/  ISETP.GT.AND.EX P0, PT, R2, RZ, PT, P0 ;  /* 0x000000ff0200720c */ /* 0x000fe20003f04300 */
[----:B------:R-:W-:-:S12]  /*1ce0*/  IMAD R2, R16, UR11, RZ ;  /* 0x0000000b10027c24 */ /* 0x000fd8000f8e02ff */
[----:B---34-:R-:W-:Y:S05]  /*1cf0*/  @!P0 BRA `(.L_x_330) ;  /* 0x0000000c00308947 */ /* 0x018fea0003800000 */
[----:B------:R-:W-:-:S05]  /*1d00*/  VIADD R11, R0, UR4 ;  /* 0x00000004000b7c36 */ /* 0x000fca0008000000 */
[----:B------:R-:W-:-:S13]  /*1d10*/  ISETP.GE.AND P0, PT, R11, R2, PT ;  /* 0x000000020b00720c */ /* 0x000fda0003f06270 */
[----:B------:R-:W-:Y:S05]  /*1d20*/  @P0 BRA `(.L_x_330) ;  /* 0x0000000c00240947 */ /* 0x000fea0003800000 */
[----:B------:R-:W-:Y:S01]  /*1d30*/  IABS R13, R16 ;  /* 0x00000010000d7213 */ /* 0x000fe20000000000 */
[----:B------:R-:W0:Y:S01]  /*1d40*/  LDCU UR5, c[0x0][0x3a8] ;  /* 0x00007500ff0577ac */ /* 0x000e220008000800 */
[----:B------:R-:W-:Y:S01]  /*1d50*/  IABS R14, R11 ;  /* 0x0000000b000e7213 */ /* 0x000fe20000000000 */
[----:B------:R-:W-:Y:S01]  /*1d60*/  IMAD.MOV.U32 R20, RZ, RZ, R3 ;  /* 0x000000ffff147224 */ /* 0x000fe200078e0003 */
[----:B------:R-:W1:Y:S08]  /*1d70*/  I2F.RP R10, R13 ;  /* 0x0000000d000a7306 */ /* 0x000e700000209400 */
[----:B-1----:R-:W1:Y:S02]  /*1d80*/  MUFU.RCP R10, R10 ;  /* 0x0000000a000a7308 */ /* 0x002e640000001000 */
[----:B-1----:R-:W-:-:S06]  /*1d90*/  VIADD R12, R10, 0xffffffe ;  /* 0x0ffffffe0a0c7836 */ /* 0x002fcc0000000000 */
[----:B------:R-:W1:Y:S02]  /*1da0*/  F2I.FTZ.U32.TRUNC.NTZ R9, R12 ;  /* 0x0000000c00097305 */ /* 0x000e64000021f000 */
[----:B-1----:R-:W-:-:S04]  /*1db0*/  IMAD.MOV R8, RZ, RZ, -R9 ;  /* 0x000000ffff087224 */ /* 0x002fc800078e0a09 */
[----:B------:R-:W-:Y:S02]  /*1dc0*/  IMAD R7, R8, R13, RZ ;  /* 0x0000000d08077224 */ /* 0x000fe400078e02ff */
[----:B------:R-:W-:-:S04]  /*1dd0*/  IMAD.MOV.U32 R8, RZ, RZ, RZ ;  /* 0x000000ffff087224 */ /* 0x000fc800078e00ff */
[----:B------:R-:W-:-:S04]  /*1de0*/  IMAD.HI.U32 R7, R9, R7, R8 ;  /* 0x0000000709077227 */ /* 0x000fc800078e0008 */
[----:B------:R-:W-:-:S04]  /*1df0*/  IMAD.MOV.U32 R8, RZ, RZ, R14 ;  /* 0x000000ffff087224 */ /* 0x000fc800078e000e */
        /* <DEDUP_REMOVED lines=8> */
[----:B------:R-:W-:Y:S02]  /*1e80*/  ISETP.GE.U32.AND P0, PT, R8, R13, PT ;  /* 0x0000000d0800720c */ /* 0x000fe40003f06070 */
[----:B------:R-:W-:-:S04]  /*1e90*/  LOP3.LUT R8, R11, R16, RZ, 0x3c, !PT ;  /* 0x000000100b087212 */ /* 0x000fc800078e3cff */
[----:B------:R-:W-:Y:S02]  /*1ea0*/  ISETP.GE.AND P2, PT, R8, RZ, PT ;  /* 0x000000ff0800720c */ /* 0x000fe40003f46270 */
[----:B------:R-:W-:-:S05]  /*1eb0*/  LOP3.LUT R8, R4, 0xfffffff8, RZ, 0xc0, !PT ;  /* 0xfffffff804087812 */ /* 0x000fca00078ec0ff */
[----:B------:R-:W-:-:S06]  /*1ec0*/  @P0 VIADD R7, R7, 0x1 ;  /* 0x0000000107070836 */ /* 0x000fcc0000000000 */
[----:B------:R-:W-:Y:S02]  /*1ed0*/  @!P2 IADD3 R7, PT, PT, -R7, RZ, RZ ;  /* 0x000000ff0707a210 */ /* 0x000fe40007ffe1ff */
[----:B------:R-:W-:-:S05]  /*1ee0*/  @!P1 LOP3.LUT R7, RZ, R16, RZ, 0x33, !PT ;  /* 0x00000010ff079212 */ /* 0x000fca00078e33ff */
[----:B------:R-:W-:-:S04]  /*1ef0*/  IMAD.MOV R10, RZ, RZ, -R7 ;  /* 0x000000ffff0a7224 */ /* 0x000fc800078e0a07 */
[----:B------:R-:W-:-:S07]  /*1f00*/  IMAD R10, R16, R10, R11 ;  /* 0x0000000a100a7224 */ /* 0x000fce00078e020b */
.L_x_341:
        /* <DEDUP_REMOVED lines=16> */
.L_x_332:
        /* <DEDUP_REMOVED lines=24> */
[----:B0-----:R-:W-:-:S05]  /*2190*/  VIADD R23, R24, 0x3 ;  /* 0x0000000318177836 */ /* 0x001fca0000000000 */
        /* <DEDUP_REMOVED lines=11> */
[----:B--2---:R-:W-:Y:S04]  /*2250*/  @P1 STG.E desc[UR8][R18.64+0xc], R23 ;  /* 0x00000c1712001986 */ /* 0x004fe8000c101908 */
[----:B-1----:R-:W2:Y:S01]  /*2260*/  @P2 LDG.E R25, desc[UR8][R16.64+0x10] ;  /* 0x0000100810192981 */ /* 0x002ea2000c1e1900 */
[----:B------:R-:W-:-:S05]  /*2270*/  VIADD R26, R24, 0x5 ;  /* 0x00000005181a7836 */ /* 0x000fca0000000000 */
[----:B------:R-:W-:-:S04]  /*2280*/  ISETP.GE.AND P1, PT, R26, UR12, PT ;  /* 0x0000000c1a007c0c */ /* 0x000fc8000bf26270 */
[----:B------:R-:W-:-:S04]  /*2290*/  ISETP.GT.AND P1, PT, R26, -0x1, !P1 ;  /* 0xffffffff1a00780c */ /* 0x000fc80004f24270 */
[----:B------:R-:W-:-:S13]  /*22a0*/  PLOP3.LUT P1, PT, P1, P0, PT, 0x80, 0x8 ;  /* 0x000000000008781c */ /* 0x000fda0000f21070 */
[----:B------:R-:W-:Y:S04]  /*22b0*/  @!P1 STG.E desc[UR8][R18.64+0x14], RZ ;  /* 0x000014ff12009986 */ /* 0x000fe8000c101908 */
[----:B--2---:R1:W-:Y:S04]  /*22c0*/  @P2 STG.E desc[UR8][R18.64+0x10], R25 ;  /* 0x0000101912002986 */ /* 0x0043e8000c101908 */
[----:B0-----:R-:W2:Y:S01]  /*22d0*/  @P1 LDG.E R27, desc[UR8][R16.64+0x14] ;  /* 0x00001408101b1981 */ /* 0x001ea2000c1e1900 */
        /* <DEDUP_REMOVED lines=13> */
[----:B-1----:R-:W2:Y:S01]  /*23b0*/  @P1 LDG.E R25, desc[UR8][R16.64+0x1c] ;  /* 0x00001c0810191981 */ /* 0x002ea2000c1e1900 */
[----:B------:R-:W-:Y:S02]  /*23c0*/  IMAD.U32 R23, RZ, RZ, UR13 ;  /* 0x0000000dff177e24 */ /* 0x000fe4000f8e00ff */
[----:B------:R-:W-:-:S04]  /*23d0*/  VIADD R22, R22, 0x8 ;  /* 0x0000000816167836 */ /* 0x000fc80000000000 */
[----:B0-----:R-:W-:Y:S01]  /*23e0*/  IMAD.IADD R27, R22, 0x1, R23 ;  /* 0x00000001161b7824 */ /* 0x001fe200078e0217 */
[----:B--2---:R3:W-:Y:S04]  /*23f0*/  @P1 STG.E desc[UR8][R18.64+0x1c], R25 ;  /* 0x00001c1912001986 */ /* 0x0047e8000c101908 */
[----:B------:R-:W-:-:S13]  /*2400*/  ISETP.NE.AND P1, PT, R27, R8, PT ;  /* 0x000000081b00720c */ /* 0x000fda0003f25270 */
[----:B---3--:R-:W-:Y:S05]  /*2410*/  @P1 BRA `(.L_x_332) ;  /* 0xfffffff800fc1947 */ /* 0x008fea000383ffff */
.L_x_331:
        /* <DEDUP_REMOVED lines=39> */
.L_x_335:
[----:B------:R-:W-:Y:S05]  /*2690*/  BSYNC.RECONVERGENT B1 ;  /* 0x0000000000017941 */ /* 0x000fea0003800200 */
.L_x_334:
[----:B------:R-:W-:-:S07]  /*26a0*/  IADD3 R22, PT, PT, R22, 0x4, RZ ;  /* 0x0000000416167810 */ /* 0x000fce0007ffe0ff */
.L_x_333:
[----:B------:R-:W-:-:S13]  /*26b0*/  ISETP.NE.AND P1, PT, R6, RZ, PT ;  /* 0x000000ff0600720c */ /* 0x000fda0003f25270 */
[----:B------:R-:W-:Y:S05]  /*26c0*/  @!P1 BRA `(.L_x_336) ;  /* 0x0000000000649947 */ /* 0x000fea0003800000 */
[----:B------:R-:W2:Y:S01]  /*26d0*/  LDCU UR5, c[0x0][0x3a0] ;  /* 0x00007400ff0577ac */ /* 0x000ea20008000800 */
[----:B-1----:R-:W1:Y:S01]  /*26e0*/  LDC.64 R14, c[0x0][0x390] ;  /* 0x0000e400ff0e7b82 */ /* 0x002e620000000a00 */
[--C-:B------:R-:W-:Y:S02]  /*26f0*/  IMAD.IADD R16, R10, 0x1, R22.reuse ;  /* 0x000000010a107824 */ /* 0x100fe400078e0216 */
[----:B0-----:R-:W-:-:S05]  /*2700*/  IMAD.IADD R19, R21, 0x1, R22 ;  /* 0x0000000115137824 */ /* 0x001fca00078e0216 */
        /* <DEDUP_REMOVED lines=19> */
.L_x_338:
[----:B------:R-:W-:Y:S05]  /*2840*/  BSYNC.RECONVERGENT B1 ;  /* 0x0000000000017941 */ /* 0x000fea0003800200 */
.L_x_337:
[----:B------:R-:W-:-:S07]  /*2850*/  VIADD R22, R22, 0x2 ;  /* 0x0000000216167836 */ /* 0x000fce0000000000 */
.L_x_336:
        /* <DEDUP_REMOVED lines=20> */
.L_x_340:
[----:B------:R-:W-:Y:S05]  /*29a0*/  BSYNC.RECONVERGENT B1 ;  /* 0x0000000000017941 */ /* 0x000fea0003800200 */
.L_x_339:
[----:B------:R-:W-:Y:S05]  /*29b0*/  @P4 BRA `(.L_x_341) ;  /* 0xfffffff400544947 */ /* 0x000fea000383ffff */
.L_x_330:
[----:B------:R-:W-:Y:S05]  /*29c0*/  BSYNC.RECONVERGENT B0 ;  /* 0x0000000000007941 */ /* 0x000fea0003800200 */
.L_x_329:
[----:B------:R-:W-:Y:S02]  /*29d0*/  VIADD R0, R0, 0x100 ;  /* 0x0000010000007836 */ /* 0x000fe40000000000 */
[----:B------:R-:W-:-:S03]  /*29e0*/  IMAD.U32 R7, RZ, RZ, UR7 ;  /* 0x00000007ff077e24 */ /* 0x000fc6000f8e00ff */
[----:B------:R-:W-:-:S04]  /*29f0*/  ISETP.LT.U32.AND P0, PT, R0, UR6, PT ;  /* 0x0000000600007c0c */ /* 0x000fc8000bf01070 */
[----:B------:R-:W-:-:S13]  /*2a00*/  ISETP.GT.AND.EX P0, PT, R7, RZ, PT, P0 ;  /* 0x000000ff0700720c */ /* 0x000fda0003f04300 */
[----:B------:R-:W-:Y:S05]  /*2a10*/  @!P0 EXIT ;  /* 0x000000000000894d */ /* 0x000fea0003800000 */
[----:B------:R-:W-:-:S05]  /*2a20*/  VIADD R19, R0, UR4 ;  /* 0x0000000400137c36 */ /* 0x000fca0008000000 */
[----:B------:R-:W-:-:S13]  /*2a30*/  ISETP.GE.AND P0, PT, R19, R2, PT ;  /* 0x000000021300720c */ /* 0x000fda0003f06270 */
[----:B------:R-:W-:Y:S05]  /*2a40*/  @P0 EXIT ;  /* 0x000000000000094d */ /* 0x000fea0003800000 */
[----:B------:R-:W-:Y:S01]  /*2a50*/  IABS R11, R16 ;  /* 0x00000010000b7213 */ /* 0x000fe20000000000 */
[----:B------:R-:W2:Y:S01]  /*2a60*/  LDCU UR4, c[0x0][0x3a8] ;  /* 0x00007500ff0477ac */ /* 0x000ea20008000800 */
[----:B------:R-:W-:Y:S01]  /*2a70*/  IABS R2, R19 ;  /* 0x0000001300027213 */ /* 0x000fe20000000000 */
[----:B------:R-:W-:Y:S01]  /*2a80*/  IMAD.MOV.U32 R17, RZ, RZ, R3 ;  /* 0x000000ffff117224 */ /* 0x000fe200078e0003 */
[----:B------:R-:W3:Y:S01]  /*2a90*/  I2F.RP R7, R11 ;  /* 0x0000000b00077306 */ /* 0x000ee20000209400 */
[----:B------:R-:W-:-:S07]  /*2aa0*/  LOP3.LUT R4, R4, 0xfffffff8, RZ, 0xc0, !PT ;  /* 0xfffffff804047812 */ /* 0x000fce00078ec0ff */
[----:B---3--:R-:W3:Y:S01]  /*2ab0*/  MUFU.RCP R7, R7 ;  /* 0x0000000700077308 */ /* 0x008ee20000001000 */
[----:B--2---:R-:W-:Y:S02]  /*2ac0*/  IMAD R18, R19, UR4, R23 ;  /* 0x0000000413127c24 */ /* 0x004fe4000f8e0217 */
[----:B---3--:R-:W-:-:S05]  /*2ad0*/  VIADD R8, R7, 0xffffffe ;  /* 0x0ffffffe07087836 */ /* 0x008fca0000000000 */
[----:B------:R2:W3:Y:S02]  /*2ae0*/  F2I.FTZ.U32.TRUNC.NTZ R9, R8 ;  /* 0x0000000800097305 */ /* 0x0004e4000021f000 */
[----:B--2---:R-:W-:Y:S02]  /*2af0*/  IMAD.MOV.U32 R8, RZ, RZ, RZ ;  /* 0x000000ffff087224 */ /* 0x004fe400078e00ff */
[----:B---3--:R-:W-:-:S04]  /*2b00*/  IMAD.MOV R0, RZ, RZ, -R9 ;  /* 0x000000ffff007224 */ /* 0x008fc800078e0a09 */
[----:B01----:R-:W-:-:S04]  /*2b10*/  IMAD R13, R0, R11, RZ ;  /* 0x0000000b000d7224 */ /* 0x003fc800078e02ff */
[----:B------:R-:W-:-:S06]  /*2b20*/  IMAD.HI.U32 R13, R9, R13, R8 ;  /* 0x0000000d090d7227 */ /* 0x000fcc00078e0008 */
[----:B------:R-:W-:-:S04]  /*2b30*/  IMAD.HI.U32 R0, R13, R2, RZ ;  /* 0x000000020d007227 */ /* 0x000fc800078e00ff */
[----:B------:R-:W-:-:S04]  /*2b40*/  IMAD.MOV R7, RZ, RZ, -R0 ;  /* 0x000000ffff077224 */ /* 0x000fc800078e0a00 */
[----:B------:R-:W-:-:S05]  /*2b50*/  IMAD R2, R11, R7, R2 ;  /* 0x000000070b027224 */ /* 0x000fca00078e0202 */
[----:B------:R-:W-:-:S13]  /*2b60*/  ISETP.GT.U32.AND P1, PT, R11, R2, PT ;  /* 0x000000020b00720c */ /* 0x000fda0003f24070 */
        /* <DEDUP_REMOVED lines=8> */
[----:B------:R-:W-:-:S05]  /*2bf0*/  @!P1 LOP3.LUT R0, RZ, R16, RZ, 0x33, !PT ;  /* 0x00000010ff009212 */ /* 0x000fca00078e33ff */
[----:B------:R-:W-:-:S04]  /*2c00*/  IMAD.MOV R2, RZ, RZ, -R0 ;  /* 0x000000ffff027224 */ /* 0x000fc800078e0a00 */
[----:B------:R-:W-:-:S07]  /*2c10*/  IMAD R19, R16, R2, R19 ;  /* 0x0000000210137224 */ /* 0x000fce00078e0213 */
.L_x_352:
[----:B01----:R-:W0:Y:S01]  /*2c20*/  LDC.64 R8, c[0x0][0x3a8] ;  /* 0x0000ea00ff087b82 */ /* 0x003e220000000a00 */
[----:B------:R-:W1:Y:S01]  /*2c30*/  LDCU UR4, c[0x0][0x3a4] ;  /* 0x00007480ff0477ac */ /* 0x000e620008000800 */
[--C-:B------:R-:W-:Y:S01]  /*2c40*/  IMAD.IADD R16, R0, 0x1, R17.reuse ;  /* 0x0000000100107824 */ /* 0x100fe200078e0211 */
[----:B------:R-:W-:Y:S01]  /*2c50*/  ISETP.GE.U32.AND P3, PT, R5, 0x3, PT ;  /* 0x000000030500780c */ /* 0x000fe20003f66070 */
[----:B------:R-:W-:Y:S02]  /*2c60*/  IMAD.IADD R7, R18, 0x1, R17 ;  /* 0x0000000112077824 */ /* 0x000fe400078e0211 */
[----:B------:R-:W-:Y:S01]  /*2c70*/  IMAD.MOV.U32 R2, RZ, RZ, R3 ;  /* 0x000000ffff027224 */ /* 0x000fe200078e0003 */
[----:B-1----:R-:W-:-:S04]  /*2c80*/  ISETP.GE.AND P0, PT, R16, UR4, PT ;  /* 0x0000000410007c0c */ /* 0x002fc8000bf06270 */
[----:B------:R-:W-:Y:S01]  /*2c90*/  ISETP.GT.AND P0, PT, R16, -0x1, !P0 ;  /* 0xffffffff1000780c */ /* 0x000fe20004704270 */
[----:B0-----:R-:W-:Y:S01]  /*2ca0*/  IMAD R7, R7, R8, R9 ;  /* 0x0000000807077224 */ /* 0x001fe200078e0209 */
[----:B------:R-:W-:Y:S02]  /*2cb0*/  ISETP.GE.U32.AND P1, PT, R9, 0x4, PT ;  /* 0x000000040900780c */ /* 0x000fe40003f26070 */
[----:B------:R-:W-:-:S11]  /*2cc0*/  ISETP.NE.AND P4, PT, R17, R9, PT ;  /* 0x000000091100720c */ /* 0x000fd60003f85270 */
[----:B------:R-:W-:Y:S05]  /*2cd0*/  @!P1 BRA `(.L_x_342) ;  /* 0x0000000400149947 */ /* 0x000fea0003800000 */
[----:B------:R-:W0:Y:S01]  /*2ce0*/  LDC.64 R8, c[0x0][0x390] ;  /* 0x0000e400ff087b82 */ /* 0x000e220000000a00 */
[----:B------:R-:W-:Y:S01]  /*2cf0*/  IMAD.MOV.U32 R2, RZ, RZ, R3 ;  /* 0x000000ffff027224 */ /* 0x000fe200078e0003 */
[----:B------:R-:W1:Y:S01]  /*2d00*/  LDCU UR4, c[0x0][0x3a0] ;  /* 0x00007400ff0477ac */ /* 0x000e620008000800 */
[----:B------:R-:W2:Y:S05]  /*2d10*/  LDCU UR5, c[0x0][0x3ac] ;  /* 0x00007580ff0577ac */ /* 0x000eaa0008000800 */
[----:B------:R-:W3:Y:S02]  /*2d20*/  LDC.64 R10, c[0x0][0x398] ;  /* 0x0000e600ff0a7b82 */ /* 0x000ee40000000a00 */
.L_x_343:
[----:B------:R-:W-:Y:S01]  /*2d30*/  IADD3 R21, PT, PT, R19, R2, RZ ;  /* 0x0000000213157210 */ /* 0x000fe20007ffe0ff */
[----:B------:R-:W-:-:S03]  /*2d40*/  IMAD.IADD R13, R7, 0x1, R2 ;  /* 0x00000001070d7824 */ /* 0x000fc600078e0202 */
[----:B-1----:R-:W-:Y:S01]  /*2d50*/  ISETP.GE.AND P2, PT, R21, UR4, PT ;  /* 0x0000000415007c0c */ /* 0x002fe2000bf46270 */
[----:B------:R-:W-:Y:S02]  /*2d60*/  IMAD R15, R16, UR4, R21 ;  /* 0x00000004100f7c24 */ /* 0x000fe4000f8e0215 */
[----:B0-----:R-:W-:Y:S01]  /*2d70*/  IMAD.WIDE R12, R13, 0x4, R8 ;  /* 0x000000040d0c7825 */ /* 0x001fe200078e0208 */
[----:B------:R-:W-:-:S03]  /*2d80*/  ISETP.GT.AND P2, PT, R21, -0x1, !P2 ;  /* 0xffffffff1500780c */ /* 0x000fc60005744270 */
[----:B---3--:R-:W-:Y:S01]  /*2d90*/  IMAD.WIDE R14, R15, 0x4, R10 ;  /* 0x000000040f0e7825 */ /* 0x008fe200078e020a */
[----:B------:R-:W-:-:S13]  /*2da0*/  PLOP3.LUT P2, PT, P2, P0, PT, 0x80, 0x8 ;  /* 0x000000000008781c */ /* 0x000fda0001741070 */
[----:B------:R-:W-:Y:S04]  /*2db0*/  @!P2 STG.E desc[UR8][R12.64], RZ ;  /* 0x000000ff0c00a986 */ /* 0x000fe8000c101908 */
[----:B------:R-:W3:Y:S01]  /*2dc0*/  @P2 LDG.E R23, desc[UR8][R14.64] ;  /* 0x000000080e172981 */ /* 0x000ee2000c1e1900 */
[----:B------:R-:W-:-:S05]  /*2dd0*/  VIADD R20, R21, 0x1 ;  /* 0x0000000115147836 */ /* 0x000fca0000000000 */
[----:B------:R-:W-:-:S04]  /*2de0*/  ISETP.GE.AND P1, PT, R20, UR4, PT ;  /* 0x0000000414007c0c */ /* 0x000fc8000bf26270 */
[----:B------:R-:W-:-:S04]  /*2df0*/  ISETP.GT.AND P1, PT, R20, -0x1, !P1 ;  /* 0xffffffff1400780c */ /* 0x000fc80004f24270 */
[----:B------:R-:W-:-:S13]  /*2e00*/  PLOP3.LUT P1, PT, P1, P0, PT, 0x80, 0x8 ;  /* 0x000000000008781c */ /* 0x000fda0000f21070 */
[----:B------:R-:W-:Y:S04]  /*2e10*/  @!P1 STG.E desc[UR8][R12.64+0x4], RZ ;  /* 0x000004ff0c009986 */ /* 0x000fe8000c101908 */
[----:B---3--:R0:W-:Y:S04]  /*2e20*/  @P2 STG.E desc[UR8][R12.64], R23 ;  /* 0x000000170c002986 */ /* 0x0081e8000c101908 */
        /* <DEDUP_REMOVED lines=14> */
[----:B0-----:R-:W4:Y:S01]  /*2f10*/  @P1 LDG.E R23, desc[UR8][R14.64+0xc] ;  /* 0x00000c080e171981 */ /* 0x001f22000c1e1900 */
[----:B------:R-:W-:-:S05]  /*2f20*/  VIADD R20, R21, 0x4 ;  /* 0x0000000415147836 */ /* 0x000fca0000000000 */
[----:B------:R-:W-:-:S04]  /*2f30*/  ISETP.GE.AND P2, PT, R20, UR4, PT ;  /* 0x0000000414007c0c */ /* 0x000fc8000bf46270 */
[----:B------:R-:W-:-:S04]  /*2f40*/  ISETP.GT.AND P2, PT, R20, -0x1, !P2 ;  /* 0xffffffff1400780c */ /* 0x000fc80005744270 */
[----:B------:R-:W-:-:S13]  /*2f50*/  PLOP3.LUT P2, PT, P2, P0, PT, 0x80, 0x8 ;  /* 0x000000000008781c */ /* 0x000fda0001741070 */
[----:B------:R-:W-:Y:S04]  /*2f60*/  @!P2 STG.E desc[UR8][R12.64+0x10], RZ ;  /* 0x000010ff0c00a986 */ /* 0x000fe8000c101908 */
[----:B----4-:R0:W-:Y:S04]  /*2f70*/  @P1 STG.E desc[UR8][R12.64+0xc], R23 ;  /* 0x00000c170c001986 */ /* 0x0101e8000c101908 */
[----:B-1----:R-:W4:Y:S01]  /*2f80*/  @P2 LDG.E R25, desc[UR8][R14.64+0x10] ;  /* 0x000010080e192981 */ /* 0x002f22000c1e1900 */
[----:B------:R-:W-:-:S05]  /*2f90*/  VIADD R20, R21, 0x5 ;  /* 0x0000000515147836 */ /* 0x000fca0000000000 */
[----:B------:R-:W-:-:S04]  /*2fa0*/  ISETP.GE.AND P1, PT, R20, UR4, PT ;  /* 0x0000000414007c0c */ /* 0x000fc8000bf26270 */
[----:B------:R-:W-:-:S04]  /*2fb0*/  ISETP.GT.AND P1, PT, R20, -0x1, !P1 ;  /* 0xffffffff1400780c */ /* 0x000fc80004f24270 */
[----:B------:R-:W-:-:S13]  /*2fc0*/  PLOP3.LUT P1, PT, P1, P0, PT, 0x80, 0x8 ;  /* 0x000000000008781c */ /* 0x000fda0000f21070 */
[----:B------:R-:W-:Y:S04]  /*2fd0*/  @!P1 STG.E desc[UR8][R12.64+0x14], RZ ;  /* 0x000014ff0c009986 */ /* 0x000fe8000c101908 */
[----:B----4-:R2:W-:Y:S04]  /*2fe0*/  @P2 STG.E desc[UR8][R12.64+0x10], R25 ;  /* 0x000010190c002986 */ /* 0x0105e8000c101908 */
[----:B---3--:R-:W3:Y:S01]  /*2ff0*/  @P1 LDG.E R27, desc[UR8][R14.64+0x14] ;  /* 0x000014080e1b1981 */ /* 0x008ee2000c1e1900 */
[----:B------:R-:W-:-:S05]  /*3000*/  VIADD R20, R21, 0x6 ;  /* 0x0000000615147836 */ /* 0x000fca0000000000 */
[----:B------:R-:W-:-:S04]  /*3010*/  ISETP.GE.AND P2, PT, R20, UR4, PT ;  /* 0x0000000414007c0c */ /* 0x000fc8000bf46270 */
[----:B------:R-:W-:-:S04]  /*3020*/  ISETP.GT.AND P2, PT, R20, -0x1, !P2 ;  /* 0xffffffff1400780c */ /* 0x000fc80005744270 */
[----:B------:R-:W-:-:S13]  /*3030*/  PLOP3.LUT P2, PT, P2, P0, PT, 0x80, 0x8 ;  /* 0x000000000008781c */ /* 0x000fda0001741070 */
[----:B------:R4:W-:Y:S04]  /*3040*/  @!P2 STG.E desc[UR8][R12.64+0x18], RZ ;  /* 0x000018ff0c00a986 */ /* 0x0009e8000c101908 */
[----:B---3--:R4:W-:Y:S04]  /*3050*/  @P1 STG.E desc[UR8][R12.64+0x14], R27 ;  /* 0x0000141b0c001986 */ /* 0x0089e8000c101908 */
[----:B0-----:R-:W3:Y:S01]  /*3060*/  @P2 LDG.E R23, desc[UR8][R14.64+0x18] ;  /* 0x000018080e172981 */ /* 0x001ee2000c1e1900 */
[----:B------:R-:W-:-:S05]  /*3070*/  VIADD R21, R21, 0x7 ;  /* 0x0000000715157836 */ /* 0x000fca0000000000 */
[----:B------:R-:W-:-:S04]  /*3080*/  ISETP.GE.AND P1, PT, R21, UR4, PT ;  /* 0x0000000415007c0c */ /* 0x000fc8000bf26270 */
[----:B------:R-:W-:-:S04]  /*3090*/  ISETP.GT.AND P1, PT, R21, -0x1, !P1 ;  /* 0xffffffff1500780c */ /* 0x000fc80004f24270 */
[----:B------:R-:W-:-:S13]  /*30a0*/  PLOP3.LUT P1, PT, P1, P0, PT, 0x80, 0x8 ;  /* 0x000000000008781c */ /* 0x000fda0000f21070 */
[----:B------:R4:W-:Y:S04]  /*30b0*/  @!P1 STG.E desc[UR8][R12.64+0x1c], RZ ;  /* 0x00001cff0c009986 */ /* 0x0009e8000c101908 */
[----:B---3--:R4:W-:Y:S04]  /*30c0*/  @P2 STG.E desc[UR8][R12.64+0x18], R23 ;  /* 0x000018170c002986 */ /* 0x0089e8000c101908 */
[----:B------:R-:W3:Y:S01]  /*30d0*/  @P1 LDG.E R21, desc[UR8][R14.64+0x1c] ;  /* 0x00001c080e151981 */ /* 0x000ee2000c1e1900 */
[----:B------:R-:W-:-:S04]  /*30e0*/  VIADD R2, R2, 0x8 ;  /* 0x0000000802027836 */ /* 0x000fc80000000000 */
[----:B--2---:R-:W-:Y:S01]  /*30f0*/  VIADD R25, R2, UR5 ;  /* 0x0000000502197c36 */ /* 0x004fe20008000000 */
[----:B---3--:R4:W-:Y:S04]  /*3100*/  @P1 STG.E desc[UR8][R12.64+0x1c], R21 ;  /* 0x00001c150c001986 */ /* 0x0089e8000c101908 */
[----:B------:R-:W-:-:S13]  /*3110*/  ISETP.NE.AND P1, PT, R25, R4, PT ;  /* 0x000000041900720c */ /* 0x000fda0003f25270 */
[----:B----4-:R-:W-:Y:S05]  /*3120*/  @P1 BRA `(.L_x_343) ;  /* 0xfffffffc00001947 */ /* 0x010fea000383ffff */
.L_x_342:
        /* <DEDUP_REMOVED lines=39> */
.L_x_346:
[----:B------:R-:W-:Y:S05]  /*33a0*/  BSYNC.RECONVERGENT B0 ;  /* 0x0000000000007941 */ /* 0x000fea0003800200 */
.L_x_345:
[----:B------:R-:W-:-:S07]  /*33b0*/  VIADD R2, R2, 0x4 ;  /* 0x0000000402027836 */ /* 0x000fce0000000000 */
.L_x_344:
        /* <DEDUP_REMOVED lines=8> */
[----:B------:R-:W-:-:S03]  /*3440*/  IMAD R13, R16, UR4, R15 ;  /* 0x00000004100d7c24 */ /* 0x000fc6000f8e020f */
        /* <DEDUP_REMOVED lines=16> */
.L_x_349:
[----:B------:R-:W-:Y:S05]  /*3550*/  BSYNC.RECONVERGENT B0 ;  /* 0x0000000000007941 */ /* 0x000fea0003800200 */
.L_x_348:
[----:B------:R-:W-:-:S07]  /*3560*/  VIADD R2, R2, 0x2 ;  /* 0x0000000202027836 */ /* 0x000fce0000000000 */
.L_x_347:
[----:B------:R-:W2:Y:S01]  /*3570*/  LDCU UR4, c[0x0][0x3a0] ;  /* 0x00007400ff0477ac */ /* 0x000ea20008000800 */
[----:B0-----:R-:W-:Y:S01]  /*3580*/  IMAD.IADD R13, R19, 0x1, R2 ;  /* 0x00000001130d7824 */ /* 0x001fe200078e0202 */
[----:B------:R-:W-:Y:S04]  /*3590*/  BSSY.RECONVERGENT B0, `(.L_x_350) ;  /* 0x0000011000007945 */ /* 0x000fe80003800200 */
[----:B--2---:R-:W-:-:S04]  /*35a0*/  ISETP.GE.AND P1, PT, R13, UR4, PT ;  /* 0x000000040d007c0c */ /* 0x004fc8000bf26270 */
        /* <DEDUP_REMOVED lines=8> */
[----:B------:R-:W-:-:S04]  /*3630*/  IMAD R11, R16, UR4, R13 ;  /* 0x00000004100b7c24 */ /* 0x000fc8000f8e020d */
[----:B0-----:R-:W-:-:S03]  /*3640*/  IMAD.WIDE R8, R11, 0x4, R8 ;  /* 0x000000040b087825 */ /* 0x001fc600078e0208 */
[----:B------:R-:W0:Y:S03]  /*3650*/  LDC.64 R10, c[0x0][0x390] ;  /* 0x0000e400ff0a7b82 */ /* 0x000e260000000a00 */
[----:B------:R-:W2:Y:S01]  /*3660*/  LDG.E R9, desc[UR8][R8.64] ;  /* 0x0000000808097981 */ /* 0x000ea2000c1e1900 */
[----:B------:R-:W-:-:S04]  /*3670*/  IMAD.IADD R7, R7, 0x1, R2 ;  /* 0x0000000107077824 */ /* 0x000fc800078e0202 */
[----:B0-----:R-:W-:-:S05]  /*3680*/  IMAD.WIDE R10, R7, 0x4, R10 ;  /* 0x00000004070a7825 */ /* 0x001fca00078e020a */
[----:B--2---:R1:W-:Y:S02]  /*3690*/  STG.E desc[UR8][R10.64], R9 ;  /* 0x000000090a007986 */ /* 0x0043e4000c101908 */
.L_x_351:
[----:B------:R-:W-:Y:S05]  /*36a0*/  BSYNC.RECONVERGENT B0 ;  /* 0x0000000000007941 */ /* 0x000fea0003800200 */
.L_x_350:
[----:B------:R-:W-:Y:S05]  /*36b0*/  @P4 BRA `(.L_x_352) ;  /* 0xfffffff400584947 */ /* 0x000fea000383ffff */
[----:B------:R-:W-:Y:S05]  /*36c0*/  EXIT ;  /* 0x000000000000794d */ /* 0x000fea0003800000 */
.L_x_353:
        /* <DEDUP_REMOVED lines=11> */
.L_x_411:


//--------------------- .text._ZN3cub18CUB_300001_SM_10006detail8for_each13static_kernelINS2_12policy_hub_t12policy_500_tElN6thrust24THRUST_300001_SM_1000_NS8cuda_cub20__uninitialized_copy7functorINS7_6detail15normal_iteratorINS7_10device_ptrIjEEEENS7_7pointerIjNS8_3tagENS7_11use_defaultESI_EEEEEEvT0_T1_ --------------------------
	.section	.text._ZN3cub18CUB_300001_SM_10006detail8for_each13static_kernelINS2_12policy_hub_t12policy_500_tElN6thrust24THRUST_300001_SM_1000_NS8cuda_cub20__uninitialized_copy7functorINS7_6detail15normal_iteratorINS7_10device_ptrIjEEEENS7_7pointerIjNS8_3tagENS7_11use_defaultESI_EEEEEEvT0_T1_,"ax",@progbits
	.align	128
        .global         _ZN3cub18CUB_300001_SM_10006detail8for_each13static_kernelINS2_12policy_hub_t12policy_500_tElN6thrust24THRUST_300001_SM_1000_NS8cuda_cub20__uninitialized_copy7functorINS7_6detail15normal_iteratorINS7_10device_ptrIjEEEENS7_7pointerIjNS8_3tagENS7_11use_defaultESI_EEEEEEvT0_T1_
        .type           _ZN3cub18CUB_300001_SM_10006detail8for_each13static_kernelINS2_12policy_hub_t12policy_500_tElN6thrust24THRUST_300001_SM_1000_NS8cuda_cub20__uninitialized_copy7functorINS7_6detail15normal_iteratorINS7_10device_ptrIjEEEENS7_7pointerIjNS8_3tagENS7_11use_defaultESI_EEEEEEvT0_T1_,@function
        .size           _ZN3cub18CUB_300001_SM_10006detail8for_each13static_kernelINS2_12policy_hub_t12policy_500_tElN6thrust24THRUST_300001_SM_1000_NS8cuda_cub20__uninitialized_copy7functorINS7_6detail15normal_iteratorINS7_10device_ptrIjEEEENS7_7pointerIjNS8_3tagENS7_11use_defaultESI_EEEEEEvT0_T1_,(.L_x_412 - _ZN3cub18CUB_300001_SM_10006detail8for_each13static_kernelINS2_12policy_hub_t12policy_500_tElN6thrust24THRUST_300001_SM_1000_NS8cuda_cub20__uninitialized_copy7functorINS7_6detail15normal_iteratorINS7_10device_ptrIjEEEENS7_7pointerIjNS8_3tagENS7_11use_defaultESI_EEEEEEvT0_T1_)
        .other          _ZN3cub18CUB_300001_SM_10006detail8for_each13static_kernelINS2_12policy_hub_t12policy_500_tElN6thrust24THRUST_300001_SM_1000_NS8cuda_cub20__uninitialized_copy7functorINS7_6detail15normal_iteratorINS7_10device_ptrIjEEEENS7_7pointerIjNS8_3tagENS7_11use_defaultESI_EEEEEEvT0_T1_,@"STO_CUDA_ENTRY STV_DEFAULT"
_ZN3cub18CUB_300001_SM_10006detail8for_each13static_kernelINS2_12policy_hub_t12policy_500_tElN6thrust24THRUST_300001_SM_1000_NS8cuda_cub20__uninitialized_copy7functorINS7_6detail15normal_iteratorINS7_10device_ptrIjEEEENS7_7pointerIjNS8_3tagENS7_11use_defaultESI_EEEEEEvT0_T1_:
.text._ZN3cub18CUB_300001_SM_10006detail8for_each13static_kernelINS2_12policy_hub_t12policy_500_tElN6thrust24THRUST_300001_SM_1000_NS8cuda_cub20__uninitialized_copy7functorINS7_6detail15normal_iteratorINS7_10device_ptrIjEEEENS7_7pointerIjNS8_3tagENS7_11use_defaultESI_EEEEEEvT0_T1_:
        /* <DEDUP_REMOVED lines=10> */
[----:B------:R-:W0:Y:S01]  /*00a0*/  S2R R0, SR_TID.X ;  /* 0x0000000000007919 */ /* 0x000e220000002100 */
[----:B------:R-:W1:Y:S01]  /*00b0*/  LDCU.64 UR10, c[0x0][0x388] ;  /* 0x00007100ff0a77ac */ /* 0x000e620008000a00 */
[----:B0-----:R-:W-:-:S05]  /*00c0*/  IADD3 R0, P0, PT, R0, UR4, RZ ;  /* 0x0000000400007c10 */ /* 0x001fca000ff1e0ff */
[----:B------:R-:W-:Y:S02]  /*00d0*/  IMAD.X R3, RZ, RZ, UR5, P0 ;  /* 0x00000005ff037e24 */ /* 0x000fe400080e06ff */
[----:B------:R-:W-:-:S03]  /*00e0*/  IMAD.SHL.U32 R4, R0, 0x4, RZ ;  /* 0x0000000400047824 */ /* 0x000fc600078e00ff */
[----:B------:R-:W-:Y:S02]  /*00f0*/  SHF.L.U64.HI R0, R0, 0x2, R3 ;  /* 0x0000000200007819 */ /* 0x000fe40000010203 */
[----:B-1----:R-:W-:-:S04]  /*0100*/  IADD3 R2, P0, PT, R4, UR10, RZ ;  /* 0x0000000a04027c10 */ /* 0x002fc8000ff1e0ff */
[----:B------:R-:W-:Y:S01]  /*0110*/  IADD3.X R3, PT, PT, R0, UR11, RZ, P0, !PT ;  /* 0x0000000b00037c10 */ /* 0x000fe200087fe4ff */
[----:B------:R-:W0:Y:S04]  /*0120*/  LDCU.64 UR10, c[0x0][0x390] ;  /* 0x00007200ff0a77ac */ /* 0x000e280008000a00 */
[----:B------:R-:W2:Y:S01]  /*0130*/  LDG.E R7, desc[UR8][R2.64] ;  /* 0x0000000802077981 */ /* 0x000ea2000c1e1900 */
[----:B0-----:R-:W-:-:S04]  /*0140*/  IADD3 R4, P0, PT, R4, UR10, RZ ;  /* 0x0000000a04047c10 */ /* 0x001fc8000ff1e0ff */
[----:B------:R-:W-:-:S05]  /*0150*/  IADD3.X R5, PT, PT, R0, UR11, RZ, P0, !PT ;  /* 0x0000000b00057c10 */ /* 0x000fca00087fe4ff */
[----:B--2---:R-:W-:Y:S04]  /*0160*/  STG.E desc[UR8][R4.64], R7 ;  /* 0x0000000704007986 */ /* 0x004fe8000c101908 */
[----:B------:R-:W2:Y:S04]  /*0170*/  LDG.E R9, desc[UR8][R2.64+0x400] ;  /* 0x0004000802097981 */ /* 0x000ea8000c1e1900 */
[----:B--2---:R-:W-:Y:S01]  /*0180*/  STG.E desc[UR8][R4.64+0x400], R9 ;  /* 0x0004000904007986 */ /* 0x004fe2000c101908 */
[----:B------:R-:W-:Y:S05]  /*0190*/  EXIT ;  /* 0x000000000000794d */ /* 0x000fea0003800000 */
.L_x_354:
[----:B------:R-:W0:Y:S01]  /*01a0*/  S2R R0, SR_TID.X ;  /* 0x0000000000007919 */ /* 0x000e220000002100 */
[----:B------:R-:W-:Y:S01]  /*01b0*/  USHF.R.S32.HI UR7, URZ, 0x1f, UR6 ;  /* 0x0000001fff077899 */ /* 0x000fe20008011406 */
[----:B------:R-:W-:Y:S05]  /*01c0*/  BSSY.RECONVERGENT B0, `(.L_x_355) ;  /* 0x0000015000007945 */ /* 0x000fea0003800200 */
[----:B------:R-:W-:Y:S01]  /*01d0*/  IMAD.U32 R3, RZ, RZ, UR7 ;  /* 0x00000007ff037e24 */ /* 0x000fe2000f8e00ff */
[C---:B0-----:R-:W-:Y:S01]  /*01e0*/  ISETP.LT.U32.AND P0, PT, R0.reuse, UR6, PT ;  /* 0x0000000600007c0c */ /* 0x041fe2000bf01070 */
[----:B------:R-:W-:-:S03]  /*01f0*/  VIADD R2, R0, 0x100 ;  /* 0x0000010000027836 */ /* 0x000fc60000000000 */
[----:B------:R-:W-:Y:S02]  /*0200*/  ISETP.GT.AND.EX P0, PT, R3, RZ, PT, P0 ;  /* 0x000000ff0300720c */ /* 0x000fe40003f04300 */
[----:B------:R-:W-:Y:S01]  /*0210*/  ISETP.LT.U32.AND P1, PT, R2, UR6, PT ;  /* 0x0000000602007c0c */ /* 0x000fe2000bf21070 */
[----:B------:R-:W-:-:S05]  /*0220*/  IMAD.U32 R2, RZ, RZ, UR7 ;  /* 0x00000007ff027e24 */ /* 0x000fca000f8e00ff */
[----:B------:R-:W-:-:S05]  /*0230*/  ISETP.GT.AND.EX P1, PT, R2, RZ, PT, P1 ;  /* 0x000000ff0200720c */ /* 0x000fca0003f24310 */
[----:B------:R-:W-:Y:S08]  /*0240*/  @!P0 BRA `(.L_x_356) ;  /* 0x0000000000308947 */ /* 0x000ff00003800000 */
[----:B------:R-:W0:Y:S01]  /*0250*/  LDCU.64 UR10, c[0x0][0x388] ;  /* 0x00007100ff0a77ac */ /* 0x000e220008000a00 */
[----:B------:R-:W-:-:S05]  /*0260*/  IADD3 R2, P0, PT, R0, UR4, RZ ;  /* 0x0000000400027c10 */ /* 0x000fca000ff1e0ff */
[----:B------:R-:W-:Y:S02]  /*0270*/  IMAD.X R3, RZ, RZ, UR5, P0 ;  /* 0x00000005ff037e24 */ /* 0x000fe400080e06ff */
[----:B------:R-:W-:-:S03]  /*0280*/  IMAD.SHL.U32 R4, R2, 0x4, RZ ;  /* 0x0000000402047824 */ /* 0x000fc600078e00ff */
[----:B------:R-:W-:Y:S02]  /*0290*/  SHF.L.U64.HI R5, R2, 0x2, R3 ;  /* 0x0000000202057819 */ /* 0x000fe40000010203 */
[----:B0-----:R-:W-:-:S04]  /*02a0*/  IADD3 R2, P0, PT, R4, UR10, RZ ;  /* 0x0000000a04027c10 */ /* 0x001fc8000ff1e0ff */
[----:B------:R-:W-:Y:S01]  /*02b0*/  IADD3.X R3, PT, PT, R5, UR11, RZ, P0, !PT ;  /* 0x0000000b05037c10 */ /* 0x000fe200087fe4ff */
[----:B------:R-:W0:Y:S05]  /*02c0*/  LDCU.64 UR10, c[0x0][0x390] ;  /* 0x00007200ff0a77ac */ /* 0x000e2a0008000a00 */
[----:B------:R-:W2:Y:S01]  /*02d0*/  LDG.E R3, desc[UR8][R2.64] ;  /* 0x0000000802037981 */ /* 0x000ea2000c1e1900 */
[----:B0-----:R-:W-:-:S04]  /*02e0*/  IADD3 R4, P0, PT, R4, UR10, RZ ;  /* 0x0000000a04047c10 */ /* 0x001fc8000ff1e0ff */
[----:B------:R-:W-:-:S05]  /*02f0*/  IADD3.X R5, PT, PT, R5, UR11, RZ, P0, !PT ;  /* 0x0000000b05057c10 */ /* 0x000fca00087fe4ff */
[----:B--2---:R0:W-:Y:S04]  /*0300*/  STG.E desc[UR8][R4.64], R3 ;  /* 0x0000000304007986 */ /* 0x0041e8000c101908 */
.L_x_356:
[----:B------:R-:W-:Y:S05]  /*0310*/  BSYNC.RECONVERGENT B0 ;  /* 0x0000000000007941 */ /* 0x000fea0003800200 */
.L_x_355:
[----:B------:R-:W-:Y:S05]  /*0320*/  @!P1 EXIT ;  /* 0x000000000000994d */ /* 0x000fea0003800000 */
[----:B------:R-:W1:Y:S01]  /*0330*/  LDCU.64 UR6, c[0x0][0x388] ;  /* 0x00007100ff0677ac */ /* 0x000e620008000a00 */
[----:B------:R-:W-:-:S05]  /*0340*/  IADD3 R0, P0, PT, R0, UR4, RZ ;  /* 0x0000000400007c10 */ /* 0x000fca000ff1e0ff */
[----:B0-----:R-:W-:Y:S02]  /*0350*/  IMAD.X R3, RZ, RZ, UR5, P0 ;  /* 0x00000005ff037e24 */ /* 0x001fe400080e06ff */
[----:B------:R-:W-:-:S03]  /*0360*/  IMAD.SHL.U32 R4, R0, 0x4, RZ ;  /* 0x0000000400047824 */ /* 0x000fc600078e00ff */
[----:B------:R-:W-:Y:S02]  /*0370*/  SHF.L.U64.HI R0, R0, 0x2, R3 ;  /* 0x0000000200007819 */ /* 0x000fe40000010203 */
[----:B-1----:R-:W-:-:S04]  /*0380*/  IADD3 R2, P0, PT, R4, UR6, RZ ;  /* 0x0000000604027c10 */ /* 0x002fc8000ff1e0ff */
[----:B------:R-:W-:Y:S01]  /*0390*/  IADD3.X R3, PT, PT, R0, UR7, RZ, P0, !PT ;  /* 0x0000000700037c10 */ /* 0x000fe200087fe4ff */
[----:B------:R-:W0:Y:S05]  /*03a0*/  LDCU.64 UR6, c[0x0][0x390] ;  /* 0x00007200ff0677ac */ /* 0x000e2a0008000a00 */
[----:B------:R-:W2:Y:S01]  /*03b0*/  LDG.E R3, desc[UR8][R2.64+0x400] ;  /* 0x0004000802037981 */ /* 0x000ea2000c1e1900 */
[----:B0-----:R-:W-:-:S04]  /*03c0*/  IADD3 R4, P0, PT, R4, UR6, RZ ;  /* 0x0000000604047c10 */ /* 0x001fc8000ff1e0ff */
[----:B------:R-:W-:-:S05]  /*03d0*/  IADD3.X R5, PT, PT, R0, UR7, RZ, P0, !PT ;  /* 0x0000000700057c10 */ /* 0x000fca00087fe4ff */
[----:B--2---:R-:W-:Y:S01]  /*03e0*/  STG.E desc[UR8][R4.64+0x400], R3 ;  /* 0x0004000304007986 */ /* 0x004fe2000c101908 */
[----:B------:R-:W-:Y:S05]  /*03f0*/  EXIT ;  /* 0x000000000000794d */ /* 0x000fea0003800000 */
.L_x_357:
        /* <DEDUP_REMOVED lines=16> */
.L_x_412:


//--------------------- .text._ZN3cub18CUB_300001_SM_10006detail8for_each13static_kernelINS2_12policy_hub_t12policy_500_tElNS2_12op_wrapper_tIl11GetWindows2N6thrust24THRUST_300001_SM_1000_NS17counting_iteratorIiNS9_11use_defaultESB_SB_EEEEEEvT0_T1_ --------------------------
	.section	.text._ZN3cub18CUB_300001_SM_10006detail8for_each13static_kernelINS2_12policy_hub_t12policy_500_tElNS2_12op_wrapper_tIl11GetWindows2N6thrust24THRUST_300001_SM_1000_NS17counting_iteratorIiNS9_11use_defaultESB_SB_EEEEEEvT0_T1_,"ax",@progbits
	.align	128
        .global         _ZN3cub18CUB_300001_SM_10006detail8for_each13static_kernelINS2_12policy_hub_t12policy_500_tElNS2_12op_wrapper_tIl11GetWindows2N6thrust24THRUST_300001_SM_1000_NS17counting_iteratorIiNS9_11use_defaultESB_SB_EEEEEEvT0_T1_
        .type           _ZN3cub18CUB_300001_SM_10006detail8for_each13static_kernelINS2_12policy_hub_t12policy_500_tElNS2_12op_wrapper_tIl11GetWindows2N6thrust24THRUST_300001_SM_1000_NS17counting_iteratorIiNS9_11use_defaultESB_SB_EEEEEEvT0_T1_,@function
        .size           _ZN3cub18CUB_300001_SM_10006detail8for_each13static_kernelINS2_12policy_hub_t12policy_500_tElNS2_12op_wrapper_tIl11GetWindows2N6thrust24THRUST_300001_SM_1000_NS17counting_iteratorIiNS9_11use_defaultESB_SB_EEEEEEvT0_T1_,(.L_x_413 - _ZN3cub18CUB_300001_SM_10006detail8for_each13static_kernelINS2_12policy_hub_t12policy_500_tElNS2_12op_wrapper_tIl11GetWindows2N6thrust24THRUST_300001_SM_1000_NS17counting_iteratorIiNS9_11use_defaultESB_SB_EEEEEEvT0_T1_)
        .other          _ZN3cub18CUB_300001_SM_10006detail8for_each13static_kernelINS2_12policy_hub_t12policy_500_tElNS2_12op_wrapper_tIl11GetWindows2N6thrust24THRUST_300001_SM_1000_NS17counting_iteratorIiNS9_11use_defaultESB_SB_EEEEEEvT0_T1_,@"STO_CUDA_ENTRY STV_DEFAULT"
_ZN3cub18CUB_300001_SM_10006detail8for_each13static_kernelINS2_12policy_hub_t12policy_500_tElNS2_12op_wrapper_tIl11GetWindows2N6thrust24THRUST_300001_SM_1000_NS17counting_iteratorIiNS9_11use_defaultESB_SB_EEEEEEvT0_T1_:
.text._ZN3cub18CUB_300001_SM_10006detail8for_each13static_kernelINS2_12policy_hub_t12policy_500_tElNS2_12op_wrapper_tIl11GetWindows2N6thrust24THRUST_300001_SM_1000_NS17counting_iteratorIiNS9_11use_defaultESB_SB_EEEEEEvT0_T1_:
        /* <DEDUP_REMOVED lines=10> */
[----:B------:R-:W0:Y:S02]  /*00a0*/  LDCU UR9, c[0x0][0x3ac] ;  /* 0x00007580ff0977ac */ /* 0x000e240008000800 */
[----:B0-----:R-:W-:-:S13]  /*00b0*/  ISETP.LE.AND P0, PT, RZ, UR9, PT ;  /* 0x00000009ff007c0c */ /* 0x001fda000bf03270 */
[----:B------:R-:W-:Y:S05]  /*00c0*/  @!P0 EXIT ;  /* 0x000000000000894d */ /* 0x000fea0003800000 */
[----:B------:R-:W0:Y:S01]  /*00d0*/  LDC R9, c[0x0][0x3a0] ;  /* 0x0000e800ff097b82 */ /* 0x000e220000000800 */
[----:B------:R-:W1:Y:S01]  /*00e0*/  S2R R2, SR_TID.X ;  /* 0x0000000000027919 */ /* 0x000e620000002100 */
[----:B------:R-:W-:Y:S02]  /*00f0*/  UIADD3 UR8, UPT, UPT, -UR9, URZ, URZ ;  /* 0x000000ff09087290 */ /* 0x000fe4000fffe1ff */
[----:B------:R-:W-:Y:S02]  /*0100*/  USHF.L.U32 UR5, UR9, 0x1, URZ ;  /* 0x0000000109057899 */ /* 0x000fe400080006ff */
[----:B------:R-:W-:Y:S02]  /*0110*/  ULOP3.LUT UR12, UR9, 0x1, URZ, 0xc0, !UPT ;  /* 0x00000001090c7892 */ /* 0x000fe4000f8ec0ff */
[----:B------:R-:W1:Y:S01]  /*0120*/  LDC R3, c[0x0][0x388] ;  /* 0x0000e200ff037b82 */ /* 0x000e620000000800 */
[----:B------:R-:W-:-:S03]  /*0130*/  ULOP3.LUT UR7, UR5, 0x6, URZ, 0xc0, !UPT ;  /* 0x0000000605077892 */ /* 0x000fc6000f8ec0ff */
[----:B------:R-:W-:Y:S01]  /*0140*/  UMOV UR5, UR8 ;  /* 0x0000000800057c82 */ /* 0x000fe20008000000 */
[----:B0-----:R-:W-:-:S04]  /*0150*/  IABS R7, R9 ;  /* 0x0000000900077213 */ /* 0x001fc80000000000 */
[----:B------:R-:W0:Y:S01]  /*0160*/  I2F.RP R0, R7 ;  /* 0x0000000700007306 */ /* 0x000e220000209400 */
[----:B-1----:R-:W-:Y:S01]  /*0170*/  IADD3 R2, PT, PT, R2, UR4, R3 ;  /* 0x0000000402027c10 */ /* 0x002fe2000fffe003 */
[----:B------:R-:W-:-:S04]  /*0180*/  ULEA UR4, UR9, 0x1, 0x1 ;  /* 0x0000000109047891 */ /* 0x000fc8000f8e08ff */
[----:B------:R-:W-:Y:S02]  /*0190*/  ULOP3.LUT UR4, UR4, 0xfffffff8, URZ, 0xc0, !UPT ;  /* 0xfffffff804047892 */ /* 0x000fe4000f8ec0ff */
[----:B0-----:R-:W0:Y:S02]  /*01a0*/  MUFU.RCP R0, R0 ;  /* 0x0000000000007308 */ /* 0x001e240000001000 */
[----:B0-----:R-:W-:Y:S01]  /*01b0*/  VIADD R4, R0, 0xffffffe ;  /* 0x0ffffffe00047836 */ /* 0x001fe20000000000 */
[----:B------:R-:W-:-:S05]  /*01c0*/  IABS R0, R2 ;  /* 0x0000000200007213 */ /* 0x000fca0000000000 */
[----:B------:R0:W1:Y:S02]  /*01d0*/  F2I.FTZ.U32.TRUNC.NTZ R5, R4 ;  /* 0x0000000400057305 */ /* 0x000064000021f000 */
[----:B0-----:R-:W-:Y:S02]  /*01e0*/  IMAD.MOV.U32 R4, RZ, RZ, RZ ;  /* 0x000000ffff047224 */ /* 0x001fe400078e00ff */
[----:B-1----:R-:W-:-:S04]  /*01f0*/  IMAD.MOV R6, RZ, RZ, -R5 ;  /* 0x000000ffff067224 */ /* 0x002fc800078e0a05 */
[----:B------:R-:W-:-:S04]  /*0200*/  IMAD R3, R6, R7, RZ ;  /* 0x0000000706037224 */ /* 0x000fc800078e02ff */
[----:B------:R-:W-:-:S04]  /*0210*/  IMAD.HI.U32 R5, R5, R3, R4 ;  /* 0x0000000305057227 */ /* 0x000fc800078e0004 */
[----:B------:R-:W-:Y:S02]  /*0220*/  IMAD.SHL.U32 R4, R2, 0x100, RZ ;  /* 0x0000010002047824 */ /* 0x000fe400078e00ff */
[----:B------:R-:W-:-:S03]  /*0230*/  IMAD.HI.U32 R3, R5, R0, RZ ;  /* 0x0000000005037227 */ /* 0x000fc600078e00ff */
[----:B------:R-:W-:Y:S01]  /*0240*/  I2FP.F32.S32 R6, R4 ;  /* 0x0000000400067245 */ /* 0x000fe20000201400 */
[----:B------:R-:W-:-:S04]  /*0250*/  IMAD.MOV R5, RZ, RZ, -R3 ;  /* 0x000000ffff057224 */ /* 0x000fc800078e0a03 */
[----:B------:R-:W-:-:S05]  /*0260*/  IMAD R0, R7, R5, R0 ;  /* 0x0000000507007224 */ /* 0x000fca00078e0200 */
[----:B------:R-:W-:-:S13]  /*0270*/  ISETP.GT.U32.AND P1, PT, R7, R0, PT ;  /* 0x000000000700720c */ /* 0x000fda0003f24070 */
[-C--:B------:R-:W-:Y:S01]  /*0280*/  @!P1 IADD3 R0, PT, PT, R0, -R7.reuse, RZ ;  /* 0x8000000700009210 */ /* 0x080fe20007ffe0ff */
[----:B------:R-:W-:Y:S01]  /*0290*/  @!P1 VIADD R3, R3, 0x1 ;  /* 0x0000000103039836 */ /* 0x000fe20000000000 */
[----:B------:R-:W-:Y:S02]  /*02a0*/  ISETP.NE.AND P1, PT, R9, RZ, PT ;  /* 0x000000ff0900720c */ /* 0x000fe40003f25270 */
[----:B------:R-:W-:Y:S02]  /*02b0*/  ISETP.GE.U32.AND P0, PT, R0, R7, PT ;  /* 0x000000070000720c */ /* 0x000fe40003f06070 */
[----:B------:R-:W-:Y:S01]  /*02c0*/  LOP3.LUT R0, R2, R9, RZ, 0x3c, !PT ;  /* 0x0000000902007212 */ /* 0x000fe200078e3cff */
[----:B------:R-:W0:Y:S03]  /*02d0*/  LDC R7, c[0x0][0x3a8] ;  /* 0x0000ea00ff077b82 */ /* 0x000e260000000800 */
[----:B------:R-:W-:-:S07]  /*02e0*/  ISETP.GE.AND P2, PT, R0, RZ, PT ;  /* 0x000000ff0000720c */ /* 0x000fce0003f46270 */
[----:B------:R-:W-:-:S06]  /*02f0*/  @P0 VIADD R3, R3, 0x1 ;  /* 0x0000000103030836 */ /* 0x000fcc0000000000 */
[----:B------:R-:W-:Y:S01]  /*0300*/  @!P2 IMAD.MOV R3, RZ, RZ, -R3 ;  /* 0x000000ffff03a224 */ /* 0x000fe200078e0a03 */
[----:B------:R-:W-:-:S04]  /*0310*/  @!P1 LOP3.LUT R3, RZ, R9, RZ, 0x33, !PT ;  /* 0x00000009ff039212 */ /* 0x000fc800078e33ff */
[----:B------:R-:W-:Y:S01]  /*0320*/  IADD3 R5, PT, PT, -R3, RZ, RZ ;  /* 0x000000ff03057210 */ /* 0x000fe20007ffe1ff */
[----:B0-----:R-:W-:-:S04]  /*0330*/  IMAD R0, R2, R7, UR9 ;  /* 0x0000000902007e24 */ /* 0x001fc8000f8e0207 */
[----:B------:R-:W-:-:S07]  /*0340*/  IMAD R5, R9, R5, R2 ;  /* 0x0000000509057224 */ /* 0x000fce00078e0202 */
.L_x_367:
[----:B0-----:R-:W0:Y:S01]  /*0350*/  LDC.64 R10, c[0x0][0x3a8] ;  /* 0x0000ea00ff0a7b82 */ /* 0x001e220000000a00 */
[----:B------:R-:W1:Y:S01]  /*0360*/  LDCU UR9, c[0x0][0x3a4] ;  /* 0x00007480ff0977ac */ /* 0x000e620008000800 */
[----:B------:R-:W-:Y:S02]  /*0370*/  VIADD R8, R3, UR5 ;  /* 0x0000000503087c36 */ /* 0x000fe40008000000 */
[----:B------:R-:W-:Y:S01]  /*0380*/  VIADD R7, R0, UR5 ;  /* 0x0000000500077c36 */ /* 0x000fe20008000000 */
[----:B------:R-:W-:Y:S01]  /*0390*/  UMOV UR6, UR5 ;  /* 0x0000000500067c82 */ /* 0x000fe20008000000 */
[----:B------:R-:W-:Y:S01]  /*03a0*/  UIADD3 UR5, UPT, UPT, UR5, 0x1, URZ ;  /* 0x0000000105057890 */ /* 0x000fe2000fffe0ff */
[----:B-1----:R-:W-:-:S04]  /*03b0*/  ISETP.GE.AND P0, PT, R8, UR9, PT ;  /* 0x0000000908007c0c */ /* 0x002fc8000bf06270 */
[----:B------:R-:W-:Y:S01]  /*03c0*/  ISETP.GT.AND P0, PT, R8, -0x1, !P0 ;  /* 0xffffffff0800780c */ /* 0x000fe20004704270 */
[----:B0-----:R-:W-:Y:S01]  /*03d0*/  IMAD R7, R7, R10, R11 ;  /* 0x0000000a07077224 */ /* 0x001fe200078e020b */
[C---:B------:R-:W-:Y:S02]  /*03e0*/  ISETP.GE.U32.AND P1, PT, R11.reuse, 0x4, PT ;  /* 0x000000040b00780c */ /* 0x040fe40003f26070 */
[----:B------:R-:W-:Y:S01]  /*03f0*/  ISETP.NE.AND P3, PT, R11, UR6, PT ;  /* 0x000000060b007c0c */ /* 0x000fe2000bf65270 */
[----:B------:R-:W-:-:S10]  /*0400*/  UMOV UR6, UR8 ;  /* 0x0000000800067c82 */ /* 0x000fd40008000000 */
[----:B------:R-:W-:Y:S05]  /*0410*/  @!P1 BRA `(.L_x_359) ;  /* 0x0000000400549947 */ /* 0x000fea0003800000 */
[----:B------:R-:W0:Y:S01]  /*0420*/  LDC.64 R10, c[0x0][0x390] ;  /* 0x0000e400ff0a7b82 */ /* 0x000e220000000a00 */
[----:B------:R-:W1:Y:S01]  /*0430*/  LDCU UR13, c[0x0][0x3a0] ;  /* 0x00007400ff0d77ac */ /* 0x000e620008000800 */
[----:B------:R-:W2:Y:S06]  /*0440*/  LDCU UR14, c[0x0][0x3ac] ;  /* 0x00007580ff0e77ac */ /* 0x000eac0008000800 */
[----:B------:R-:W3:Y:S01]  /*0450*/  LDC.64 R12, c[0x0][0x398] ;  /* 0x0000e600ff0c7b82 */ /* 0x000ee20000000a00 */
[----:B------:R-:W-:-:S05]  /*0460*/  UMOV UR6, UR8 ;  /* 0x0000000800067c82 */ /* 0x000fca0008000000 */
.L_x_360:
[----:B----4-:R-:W-:-:S04]  /*0470*/  IADD3 R9, PT, PT, R5, UR6, RZ ;  /* 0x0000000605097c10 */ /* 0x010fc8000fffe0ff */
[----:B-1----:R-:W-:Y:S01]  /*0480*/  ISETP.GE.AND P1, PT, R9, UR13, PT ;  /* 0x0000000d09007c0c */ /* 0x002fe2000bf26270 */
[----:B------:R-:W-:-:S03]  /*0490*/  IMAD R15, R8, UR13, R9 ;  /* 0x0000000d080f7c24 */ /* 0x000fc6000f8e0209 */
[----:B------:R-:W-:Y:S01]  /*04a0*/  ISETP.GT.AND P1, PT, R9, -0x1, !P1 ;  /* 0xffffffff0900780c */ /* 0x000fe20004f24270 */
[----:B---3--:R-:W-:-:S03]  /*04b0*/  IMAD.WIDE R14, R15, 0x4, R12 ;  /* 0x000000040f0e7825 */ /* 0x008fc600078e020c */
[----:B------:R-:W-:-:S13]  /*04c0*/  PLOP3.LUT P1, PT, P1, P0, PT, 0x80, 0x8 ;  /* 0x000000000008781c */ /* 0x000fda0000f21070 */
[----:B------:R-:W3:Y:S01]  /*04d0*/  @P1 LDG.E R17, desc[UR10][R14.64] ;  /* 0x0000000a0e111981 */ /* 0x000ee2000c1e1900 */
[----:B------:R-:W-:Y:S02]  /*04e0*/  VIADD R16, R9, 0x1 ;  /* 0x0000000109107836 */ /* 0x000fe40000000000 */
[----:B------:R-:W-:-:S03]  /*04f0*/  IMAD.MOV.U32 R19, RZ, RZ, R4 ;  /* 0x000000ffff137224 */ /* 0x000fc600078e0004 */
[----:B------:R-:W-:-:S04]  /*0500*/  ISETP.GE.AND P2, PT, R16, UR13, PT ;  /* 0x0000000d10007c0c */ /* 0x000fc8000bf46270 */
[----:B------:R-:W-:-:S04]  /*0510*/  ISETP.GT.AND P2, PT, R16, -0x1, !P2 ;  /* 0xffffffff1000780c */ /* 0x000fc80005744270 */
[----:B------:R-:W-:Y:S01]  /*0520*/  PLOP3.LUT P2, PT, P2, P0, PT, 0x80, 0x8 ;  /* 0x000000000008781c */ /* 0x000fe20001741070 */
[----:B---3--:R-:W-:Y:S01]  /*0530*/  @P1 FADD R18, R6, R17 ;  /* 0x0000001106121221 */ /* 0x008fe20000000000 */
[----:B------:R-:W-:-:S03]  /*0540*/  VIADD R17, R7, UR6 ;  /* 0x0000000607117c36 */ /* 0x000fc60008000000 */
[----:B------:R-:W1:Y:S01]  /*0550*/  @P1 F2I.U32.TRUNC.NTZ R19, R18 ;  /* 0x0000001200131305 */ /* 0x000e62000020f000 */
[----:B0-----:R-:W-:-:S05]  /*0560*/  IMAD.WIDE R16, R17, 0x4, R10 ;  /* 0x0000000411107825 */ /* 0x001fca00078e020a */
[----:B-1----:R0:W-:Y:S04]  /*0570*/  STG.E desc[UR10][R16.64], R19 ;  /* 0x0000001310007986 */ /* 0x0021e8000c10190a */
[----:B------:R-:W3:Y:S01]  /*0580*/  @P2 LDG.E R23, desc[UR10][R14.64+0x4] ;  /* 0x0000040a0e172981 */ /* 0x000ee2000c1e1900 */
[----:B------:R-:W-:Y:S01]  /*0590*/  IADD3 R20, PT, PT, R9, 0x2, RZ ;  /* 0x0000000209147810 */ /* 0x000fe20007ffe0ff */
[----:B------:R-:W-:-:S03]  /*05a0*/  IMAD.MOV.U32 R21, RZ, RZ, R4 ;  /* 0x000000ffff157224 */ /* 0x000fc600078e0004 */
[----:B------:R-:W-:-:S04]  /*05b0*/  ISETP.GE.AND P1, PT, R20, UR13, PT ;  /* 0x0000000d14007c0c */ /* 0x000fc8000bf26270 */
[----:B------:R-:W-:-:S04]  /*05c0*/  ISETP.GT.AND P1, PT, R20, -0x1, !P1 ;  /* 0xffffffff1400780c */ /* 0x000fc80004f24270 */
[----:B------:R-:W-:Y:S01]  /*05d0*/  PLOP3.LUT P1, PT, P1, P0, PT, 0x80, 0x8 ;  /* 0x000000000008781c */ /* 0x000fe20000f21070 */
[----:B---3--:R-:W-:-:S04]  /*05e0*/  @P2 FADD R23, R6, R23 ;  /* 0x0000001706172221 */ /* 0x008fc80000000000 */
[----:B------:R-:W1:Y:S02]  /*05f0*/  @P2 F2I.U32.TRUNC.NTZ R21, R23 ;  /* 0x0000001700152305 */ /* 0x000e64000020f000 */
[----:B-1----:R1:W-:Y:S06]  /*0600*/  STG.E desc[UR10][R16.64+0x4], R21 ;  /* 0x0000041510007986 */ /* 0x0023ec000c10190a */
[----:B------:R-:W3:Y:S01]  /*0610*/  @P1 LDG.E R25, desc[UR10][R14.64+0x8] ;  /* 0x0000080a0e191981 */ /* 0x000ee2000c1e1900 */
[----:B------:R-:W-:Y:S02]  /*0620*/  VIADD R18, R9, 0x3 ;  /* 0x0000000309127836 */ /* 0x000fe40000000000 */
[----:B0-----:R-:W-:-:S03]  /*0630*/  IMAD.MOV.U32 R19, RZ, RZ, R4 ;  /* 0x000000ffff137224 */ /* 0x001fc600078e0004 */
[----:B------:R-:W-:-:S04]  /*0640*/  ISETP.GE.AND P2, PT, R18, UR13, PT ;  /* 0x0000000d12007c0c */ /* 0x000fc8000bf46270 */
[----:B------:R-:W-:-:S04]  /*0650*/  ISETP.GT.AND P2, PT, R18, -0x1, !P2 ;  /* 0xffffffff1200780c */ /* 0x000fc80005744270 */
[----:B------:R-:W-:Y:S01]  /*0660*/  PLOP3.LUT P2, PT, P2, P0, PT, 0x80, 0x8 ;  /* 0x000000000008781c */ /* 0x000fe20001741070 */
[----:B---3--:R-:W-:-:S04]  /*0670*/  @P1 FADD R25, R6, R25 ;  /* 0x0000001906191221 */ /* 0x008fc80000000000 */
[----:B------:R-:W0:Y:S02]  /*0680*/  @P1 F2I.U32.TRUNC.NTZ R19, R25 ;  /* 0x0000001900131305 */ /* 0x000e24000020f000 */
[----:B0-----:R0:W-:Y:S06]  /*0690*/  STG.E desc[UR10][R16.64+0x8], R19 ;  /* 0x0000081310007986 */ /* 0x0011ec000c10190a */
[----:B------:R-:W3:Y:S01]  /*06a0*/  @P2 LDG.E R23, desc[UR10][R14.64+0xc] ;  /* 0x00000c0a0e172981 */ /* 0x000ee2000c1e1900 */
[----:B------:R-:W-:Y:S01]  /*06b0*/  IADD3 R18, PT, PT, R9, 0x4, RZ ;  /* 0x0000000409127810 */ /* 0x000fe20007ffe0ff */
[----:B-1----:R-:W-:-:S03]  /*06c0*/  IMAD.MOV.U32 R21, RZ, RZ, R4 ;  /* 0x000000ffff157224 */ /* 0x002fc600078e0004 */
        /* <DEDUP_REMOVED lines=34> */
[----:B0-----:R-:W-:Y:S01]  /*08f0*/  MOV R19, R4 ;  /* 0x0000000400137202 */ /* 0x001fe20000000f00 */
[----:B------:R-:W-:-:S04]  /*0900*/  UIADD3 UR6, UPT, UPT, UR6, 0x8, URZ ;  /* 0x0000000806067890 */ /* 0x000fc8000fffe0ff */
[----:B--2---:R-:W-:-:S04]  /*0910*/  UIADD3 UR9, UPT, UPT, UR6, UR14, URZ ;  /* 0x0000000e06097290 */ /* 0x004fc8000fffe0ff */
[----:B------:R-:W-:Y:S01]  /*0920*/  UISETP.NE.AND UP0, UPT, UR9, UR4, UPT ;  /* 0x000000040900728c */ /* 0x000fe2000bf05270 */
[----:B---3--:R-:W-:-:S04]  /*0930*/  @P2 FADD R23, R6, R23 ;  /* 0x0000001706172221 */ /* 0x008fc80000000000 */
[----:B------:R-:W0:Y:S02]  /*0940*/  @P2 F2I.U32.TRUNC.NTZ R19, R23 ;  /* 0x0000001700132305 */ /* 0x000e24000020f000 */
[----:B0-----:R4:W-:Y:S02]  /*0950*/  STG.E desc[UR10][R16.64+0x1c], R19 ;  /* 0x00001c1310007986 */ /* 0x0019e4000c10190a */
[----:B------:R-:W-:Y:S05]  /*0960*/  BRA.U UP0, `(.L_x_360) ;  /* 0xfffffff900c07547 */ /* 0x000fea000b83ffff */
.L_x_359:
[----:B------:R-:W-:-:S09]  /*0970*/  UISETP.GE.U32.AND UP0, UPT, UR7, 0x3, UPT ;  /* 0x000000030700788c */ /* 0x000fd2000bf06070 */
[----:B------:R-:W-:Y:S05]  /*0980*/  BRA.U !UP0, `(.L_x_361) ;  /* 0x0000000108bc7547 */ /* 0x000fea000b800000 */
[----:B------:R-:W0:Y:S01]  /*0990*/  LDCU UR9, c[0x0][0x3a0] ;  /* 0x00007400ff0977ac */ /* 0x000e220008000800 */
[----:B------:R-:W1:Y:S01]  /*09a0*/  LDC.64 R10, c[0x0][0x398] ;  /* 0x0000e600ff0a7b82 */ /* 0x000e620000000a00 */
[----:B----4-:R-:W-:-:S07]  /*09b0*/  VIADD R21, R5, UR6 ;  /* 0x0000000605157c36 */ /* 0x010fce0008000000 */
[----:B------:R-:W2:Y:S01]  /*09c0*/  LDC.64 R12, c[0x0][0x390] ;  /* 0x0000e400ff0c7b82 */ /* 0x000ea20000000a00 */
[----:B0-----:R-:W-:Y:S01]  /*09d0*/  ISETP.GE.AND P1, PT, R21, UR9, PT ;  /* 0x0000000915007c0c */ /* 0x001fe2000bf26270 */
[----:B------:R-:W-:-:S03]  /*09e0*/  IMAD R9, R8, UR9, R21 ;  /* 0x0000000908097c24 */ /* 0x000fc6000f8e0215 */
[----:B------:R-:W-:Y:S01]  /*09f0*/  ISETP.GT.AND P1, PT, R21, -0x1, !P1 ;  /* 0xffffffff1500780c */ /* 0x000fe20004f24270 */
[----:B-1----:R-:W-:-:S03]  /*0a00*/  IMAD.WIDE R10, R9, 0x4, R10 ;  /* 0x00000004090a7825 */ /* 0x002fc600078e020a */
[----:B------:R-:W-:-:S13]  /*0a10*/  PLOP3.LUT P1, PT, P1, P0, PT, 0x80, 0x8 ;  /* 0x000000000008781c */ /* 0x000fda0000f21070 */
[----:B------:R-:W3:Y:S01]  /*0a20*/  @P1 LDG.E R15, desc[UR10][R10.64] ;  /* 0x0000000a0a0f1981 */ /* 0x000ee2000c1e1900 */
[----:B------:R-:W-:Y:S01]  /*0a30*/  VIADD R14, R21, 0x1 ;  /* 0x00000001150e7836 */ /* 0x000fe20000000000 */
[----:B------:R-:W-:Y:S01]  /*0a40*/  IADD3 R17, PT, PT, R7, UR6, RZ ;  /* 0x0000000607117c10 */ /* 0x000fe2000fffe0ff */
[----:B------:R-:W-:-:S03]  /*0a50*/  IMAD.MOV.U32 R9, RZ, RZ, R4 ;  /* 0x000000ffff097224 */ /* 0x000fc600078e0004 */
[----:B------:R-:W-:Y:S01]  /*0a60*/  ISETP.GE.AND P2, PT, R14, UR9, PT ;  /* 0x000000090e007c0c */ /* 0x000fe2000bf46270 */
[----:B--2---:R-:W-:-:S03]  /*0a70*/  IMAD.WIDE R12, R17, 0x4, R12 ;  /* 0x00000004110c7825 */ /* 0x004fc600078e020c */
[----:B------:R-:W-:-:S04]  /*0a80*/  ISETP.GT.AND P2, PT, R14, -0x1, !P2 ;  /* 0xffffffff0e00780c */ /* 0x000fc80005744270 */
[----:B------:R-:W-:Y:S01]  /*0a90*/  PLOP3.LUT P2, PT, P2, P0, PT, 0x80, 0x8 ;  /* 0x000000000008781c */ /* 0x000fe20001741070 */
[----:B---3--:R-:W-:-:S04]  /*0aa0*/  @P1 FADD R15, R6, R15 ;  /* 0x0000000f060f1221 */ /* 0x008fc80000000000 */
[----:B------:R-:W0:Y:S02]  /*0ab0*/  @P1 F2I.U32.TRUNC.NTZ R9, R15 ;  /* 0x0000000f00091305 */ /* 0x000e24000020f000 */
[----:B0-----:R0:W-:Y:S06]  /*0ac0*/  STG.E desc[UR10][R12.64], R9 ;  /* 0x000000090c007986 */ /* 0x0011ec000c10190a */
[----:B------:R-:W2:Y:S01]  /*0ad0*/  @P2 LDG.E R19, desc[UR10][R10.64+0x4] ;  /* 0x0000040a0a132981 */ /* 0x000ea2000c1e1900 */
[----:B------:R-:W-:Y:S02]  /*0ae0*/  VIADD R14, R21, 0x2 ;  /* 0x00000002150e7836 */ /* 0x000fe40000000000 */
[----:B------:R-:W-:-:S03]  /*0af0*/  IMAD.MOV.U32 R17, RZ, RZ, R4 ;  /* 0x000000ffff117224 */ /* 0x000fc600078e0004 */
[----:B------:R-:W-:-:S04]  /*0b00*/  ISETP.GE.AND P1, PT, R14, UR9, PT ;  /* 0x000000090e007c0c */ /* 0x000fc8000bf26270 */
[----:B------:R-:W-:-:S04]  /*0b10*/  ISETP.GT.AND P1, PT, R14, -0x1, !P1 ;  /* 0xffffffff0e00780c */ /* 0x000fc80004f24270 */
[----:B------:R-:W-:Y:S01]  /*0b20*/  PLOP3.LUT P1, PT, P1, P0, PT, 0x80, 0x8 ;  /* 0x000000000008781c */ /* 0x000fe20000f21070 */
[----:B--2---:R-:W-:-:S04]  /*0b30*/  @P2 FADD R19, R6, R19 ;  /* 0x0000001306132221 */ /* 0x004fc80000000000 */
[----:B------:R-:W1:Y:S02]  /*0b40*/  @P2 F2I.U32.TRUNC.NTZ R17, R19 ;  /* 0x0000001300112305 */ /* 0x000e64000020f000 */
[----:B-1----:R1:W-:Y:S06]  /*0b50*/  STG.E desc[UR10][R12.64+0x4], R17 ;  /* 0x000004110c007986 */ /* 0x0023ec000c10190a */
[----:B------:R-:W2:Y:S01]  /*0b60*/  @P1 LDG.E R15, desc[UR10][R10.64+0x8] ;  /* 0x0000080a0a0f1981 */ /* 0x000ea2000c1e1900 */
[--C-:B0-----:R-:W-:Y:S01]  /*0b70*/  IMAD.MOV.U32 R9, RZ, RZ, R4.reuse ;  /* 0x000000ffff097224 */ /* 0x101fe200078e0004 */
[----:B------:R-:W-:Y:S01]  /*0b80*/  IADD3 R14, PT, PT, R21, 0x3, RZ ;  /* 0x00000003150e7810 */ /* 0x000fe20007ffe0ff */
[----:B------:R-:W-:Y:S01]  /*0b90*/  BSSY.RECONVERGENT B0, `(.L_x_362) ;  /* 0x000000c000007945 */ /* 0x000fe20003800200 */
[----:B------:R-:W-:-:S02]  /*0ba0*/  IMAD.MOV.U32 R19, RZ, RZ, R4 ;  /* 0x000000ffff137224 */ /* 0x000fc400078e0004 */
[----:B------:R-:W-:Y:S01]  /*0bb0*/  ISETP.GE.AND P2, PT, R14, UR9, PT ;  /* 0x000000090e007c0c */ /* 0x000fe2000bf46270 */
[----:B--2---:R-:W-:-:S04]  /*0bc0*/  @P1 FADD R15, R6, R15 ;  /* 0x0000000f060f1221 */ /* 0x004fc80000000000 */
[----:B------:R-:W0:Y:S01]  /*0bd0*/  @P1 F2I.U32.TRUNC.NTZ R9, R15 ;  /* 0x0000000f00091305 */ /* 0x000e22000020f000 */
[----:B------:R-:W-:-:S04]  /*0be0*/  ISETP.GT.AND P1, PT, R14, -0x1, !P2 ;  /* 0xffffffff0e00780c */ /* 0x000fc80005724270 */
[----:B------:R-:W-:Y:S01]  /*0bf0*/  PLOP3.LUT P1, PT, P1, P0, PT, 0x80, 0x8 ;  /* 0x000000000008781c */ /* 0x000fe20000f21070 */
[----:B0-----:R1:W-:-:S12]  /*0c00*/  STG.E desc[UR10][R12.64+0x8], R9 ;  /* 0x000008090c007986 */ /* 0x0013d8000c10190a */
[----:B------:R-:W-:Y:S05]  /*0c10*/  @!P1 BRA `(.L_x_363) ;  /* 0x00000000000c9947 */ /* 0x000fea0003800000 */
[----:B------:R-:W2:Y:S02]  /*0c20*/  LDG.E R11, desc[UR10][R10.64+0xc] ;  /* 0x00000c0a0a0b7981 */ /* 0x000ea4000c1e1900 */
[----:B--2---:R-:W-:-:S06]  /*0c30*/  FADD R19, R6, R11 ;  /* 0x0000000b06137221 */ /* 0x004fcc0000000000 */
[----:B------:R-:W0:Y:S02]  /*0c40*/  F2I.U32.TRUNC.NTZ R19, R19 ;  /* 0x0000001300137305 */ /* 0x000e24000020f000 */
.L_x_363:
[----:B------:R-:W-:Y:S05]  /*0c50*/  BSYNC.RECONVERGENT B0 ;  /* 0x0000000000007941 */ /* 0x000fea0003800200 */
.L_x_362:
[----:B0-----:R0:W-:Y:S01]  /*0c60*/  STG.E desc[UR10][R12.64+0xc], R19 ;  /* 0x00000c130c007986 */ /* 0x0011e2000c10190a */
[----:B------:R-:W-:-:S12]  /*0c70*/  UIADD3 UR6, UPT, UPT, UR6, 0x4, URZ ;  /* 0x0000000406067890 */ /* 0x000fd8000fffe0ff */
.L_x_361:
[----:B------:R-:W-:-:S09]  /*0c80*/  UISETP.NE.AND UP0, UPT, UR12, URZ, UPT ;  /* 0x000000ff0c00728c */ /* 0x000fd2000bf05270 */
[----:B------:R-:W-:Y:S05]  /*0c90*/  BRA.U !UP0, `(.L_x_364) ;  /* 0x0000000108747547 */ /* 0x000fea000b800000 */
[----:B------:R-:W2:Y:S01]  /*0ca0*/  LDCU UR9, c[0x0][0x3a0] ;  /* 0x00007400ff0977ac */ /* 0x000ea20008000800 */
[----:B------:R-:W3:Y:S01]  /*0cb0*/  LDC.64 R10, c[0x0][0x398] ;  /* 0x0000e600ff0a7b82 */ /* 0x000ee20000000a00 */
[----:B-1--4-:R-:W-:-:S07]  /*0cc0*/  VIADD R17, R5, UR6 ;  /* 0x0000000605117c36 */ /* 0x012fce0008000000 */
[----:B0-----:R-:W0:Y:S01]  /*0cd0*/  LDC.64 R12, c[0x0][0x390] ;  /* 0x0000e400ff0c7b82 */ /* 0x001e220000000a00 */
[----:B--2---:R-:W-:Y:S01]  /*0ce0*/  ISETP.GE.AND P1, PT, R17, UR9, PT ;  /* 0x0000000911007c0c */ /* 0x004fe2000bf26270 */
[----:B------:R-:W-:-:S03]  /*0cf0*/  IMAD R9, R8, UR9, R17 ;  /* 0x0000000908097c24 */ /* 0x000fc6000f8e0211 */
[----:B------:R-:W-:Y:S01]  /*0d00*/  ISETP.GT.AND P1, PT, R17, -0x1, !P1 ;  /* 0xffffffff1100780c */ /* 0x000fe20004f24270 */
[----:B---3--:R-:W-:-:S03]  /*0d10*/  IMAD.WIDE R10, R9, 0x4, R10 ;  /* 0x00000004090a7825 */ /* 0x008fc600078e020a */
[----:B------:R-:W-:-:S13]  /*0d20*/  PLOP3.LUT P1, PT, P1, P0, PT, 0x80, 0x8 ;  /* 0x000000000008781c */ /* 0x000fda0000f21070 */
[----:B------:R-:W2:Y:S01]  /*0d30*/  @P1 LDG.E R15, desc[UR10][R10.64] ;  /* 0x0000000a0a0f1981 */ /* 0x000ea2000c1e1900 */
[----:B------:R-:W-:Y:S01]  /*0d40*/  IMAD.MOV.U32 R9, RZ, RZ, R4 ;  /* 0x000000ffff097224 */ /* 0x000fe200078e0004 */
[----:B------:R-:W-:Y:S01]  /*0d50*/  IADD3 R14, PT, PT, R17, 0x1, RZ ;  /* 0x00000001110e7810 */ /* 0x000fe20007ffe0ff */
[----:B------:R-:W-:Y:S01]  /*0d60*/  VIADD R17, R7, UR6 ;  /* 0x0000000607117c36 */ /* 0x000fe20008000000 */
[----:B------:R-:W-:Y:S02]  /*0d70*/  BSSY.RECONVERGENT B0, `(.L_x_365) ;  /* 0x000000d000007945 */ /* 0x000fe40003800200 */
[----:B------:R-:W-:Y:S01]  /*0d80*/  ISETP.GE.AND P2, PT, R14, UR9, PT ;  /* 0x000000090e007c0c */ /* 0x000fe2000bf46270 */
[----:B0-----:R-:W-:-:S04]  /*0d90*/  IMAD.WIDE R12, R17, 0x4, R12 ;  /* 0x00000004110c7825 */ /* 0x001fc800078e020c */
[----:B------:R-:W-:Y:S02]  /*0da0*/  IMAD.MOV.U32 R17, RZ, RZ, R4 ;  /* 0x000000ffff117224 */ /* 0x000fe400078e0004 */
        /* <DEDUP_REMOVED lines=8> */
[----:B------:R-:W1:Y:S02]  /*0e30*/  F2I.U32.TRUNC.NTZ R17, R17 ;  /* 0x0000001100117305 */ /* 0x000e64000020f000 */
.L_x_366:
[----:B------:R-:W-:Y:S05]  /*0e40*/  BSYNC.RECONVERGENT B0 ;  /* 0x0000000000007941 */ /* 0x000fea0003800200 */
.L_x_365:
[----:B-1----:R2:W-:Y:S01]  /*0e50*/  STG.E desc[UR10][R12.64+0x4], R17 ;  /* 0x000004110c007986 */ /* 0x0025e2000c10190a */
[----:B------:R-:W-:-:S12]  /*0e60*/  UIADD3 UR6, UPT, UPT, UR6, 0x2, URZ ;  /* 0x0000000206067890 */ /* 0x000fd8000fffe0ff */
.L_x_364:
[----:B01--4-:R-:W0:Y:S01]  /*0e70*/  LDC R9, c[0x0][0x3a0] ;  /* 0x0000e800ff097b82 */ /* 0x013e220000000800 */
[----:B--2---:R-:W-:-:S05]  /*0e80*/  VIADD R12, R5, UR6 ;  /* 0x00000006050c7c36 */ /* 0x004fca0008000000 */
[----:B0-----:R-:W-:-:S04]  /*0e90*/  ISETP.GE.AND P1, PT, R12, R9, PT ;  /* 0x000000090c00720c */ /* 0x001fc80003f26270 */
[----:B------:R-:W-:-:S04]  /*0ea0*/  ISETP.GT.AND P1, PT, R12, -0x1, !P1 ;  /* 0xffffffff0c00780c */ /* 0x000fc80004f24270 */
[----:B------:R-:W-:-:S13]  /*0eb0*/  PLOP3.LUT P1, PT, P1, P0, PT, 0x80, 0x8 ;  /* 0x000000000008781c */ /* 0x000fda0000f21070 */
[----:B------:R-:W0:Y:S01]  /*0ec0*/  @P1 LDC.64 R10, c[0x0][0x398] ;  /* 0x0000e600ff0a1b82 */ /* 0x000e220000000a00 */
[----:B------:R-:W-:-:S04]  /*0ed0*/  @P1 IMAD R13, R8, R9, R12 ;  /* 0x00000009080d1224 */ /* 0x000fc800078e020c */
[----:B0-----:R-:W-:-:S03]  /*0ee0*/  @P1 IMAD.WIDE R10, R13, 0x4, R10 ;  /* 0x000000040d0a1825 */ /* 0x001fc600078e020a */
[----:B------:R-:W0:Y:S03]  /*0ef0*/  LDC.64 R12, c[0x0][0x390] ;  /* 0x0000e400ff0c7b82 */ /* 0x000e260000000a00 */
[----:B------:R-:W2:Y:S01]  /*0f00*/  @P1 LDG.E R11, desc[UR10][R10.64] ;  /* 0x0000000a0a0b1981 */ /* 0x000ea2000c1e1900 */
[----:B------:R-:W-:Y:S01]  /*0f10*/  MOV R15, R4 ;  /* 0x00000004000f7202 */ /* 0x000fe20000000f00 */
[----:B------:R-:W-:-:S04]  /*0f20*/  VIADD R7, R7, UR6 ;  /* 0x0000000607077c36 */ /* 0x000fc80008000000 */
[----:B0-----:R-:W-:-:S04]  /*0f30*/  IMAD.WIDE R12, R7, 0x4, R12 ;  /* 0x00000004070c7825 */ /* 0x001fc800078e020c */
[----:B--2---:R-:W-:-:S04]  /*0f40*/  @P1 FADD R8, R6, R11 ;  /* 0x0000000b06081221 */ /* 0x004fc80000000000 */
[----:B------:R-:W0:Y:S02]  /*0f50*/  @P1 F2I.U32.TRUNC.NTZ R15, R8 ;  /* 0x00000008000f1305 */ /* 0x000e24000020f000 */
[----:B0-----:R0:W-:Y:S01]  /*0f60*/  STG.E desc[UR10][R12.64], R15 ;  /* 0x0000000f0c007986 */ /* 0x0011e2000c10190a */
[----:B------:R-:W-:Y:S05]  /*0f70*/  @P3 BRA `(.L_x_367) ;  /* 0xfffffff000f43947 */ /* 0x000fea000383ffff */
[----:B------:R-:W-:Y:S01]  /*0f80*/  IABS R8, R9 ;  /* 0x0000000900087213 */ /* 0x000fe20000000000 */
[----:B------:R-:W-:Y:S01]  /*0f90*/  UIADD3 UR9, UPT, UPT, -UR4, URZ, URZ ;  /* 0x000000ff04097290 */ /* 0x000fe2000fffe1ff */
[----:B------:R-:W-:Y:S01]  /*0fa0*/  IADD3 R4, PT, PT, R2, 0x100, RZ ;  /* 0x0000010002047810 */ /* 0x000fe20007ffe0ff */
[----:B------:R-:W-:Y:S01]  /*0fb0*/  IMAD.MOV.U32 R2, RZ, RZ, RZ ;  /* 0x000000ffff027224 */ /* 0x000fe200078e00ff */
[----:B------:R-:W1:Y:S01]  /*0fc0*/  I2F.RP R5, R8 ;  /* 0x0000000800057306 */ /* 0x000e620000209400 */
[----:B------:R-:W-:Y:S01]  /*0fd0*/  UMOV UR4, UR8 ;  /* 0x0000000800047c82 */ /* 0x000fe20008000000 */
[----:B------:R-:W-:-:S06]  /*0fe0*/  IABS R6, R4 ;  /* 0x0000000400067213 */ /* 0x000fcc0000000000 */
[----:B-1----:R-:W1:Y:S02]  /*0ff0*/  MUFU.RCP R5, R5 ;  /* 0x0000000500057308 */ /* 0x002e640000001000 */
[----:B-1----:R-:W-:-:S06]  /*1000*/  VIADD R7, R5, 0xffffffe ;  /* 0x0ffffffe05077836 */ /* 0x002fcc0000000000 */
[----:B------:R1:W2:Y:S02]  /*1010*/  F2I.FTZ.U32.TRUNC.NTZ R3, R7 ;  /* 0x0000000700037305 */ /* 0x0002a4000021f000 */
[----:B-1----:R-:W1:Y:S01]  /*1020*/  LDC R7, c[0x0][0x3a8] ;  /* 0x0000ea00ff077b82 */ /* 0x002e620000000800 */
[----:B--2---:R-:W-:-:S04]  /*1030*/  IMAD.MOV R11, RZ, RZ, -R3 ;  /* 0x000000ffff0b7224 */ /* 0x004fc800078e0a03 */
[----:B------:R-:W-:-:S04]  /*1040*/  IMAD R11, R11, R8, RZ ;  /* 0x000000080b0b7224 */ /* 0x000fc800078e02ff */
[----:B------:R-:W-:-:S04]  /*1050*/  IMAD.HI.U32 R2, R3, R11, R2 ;  /* 0x0000000b03027227 */ /* 0x000fc800078e0002 */
[----:B------:R-:W-:-:S04]  /*1060*/  IMAD.MOV.U32 R3, RZ, RZ, R6 ;  /* 0x000000ffff037224 */ /* 0x000fc800078e0006 */
[----:B------:R-:W-:-:S04]  /*1070*/  IMAD.HI.U32 R2, R2, R3, RZ ;  /* 0x0000000302027227 */ /* 0x000fc800078e00ff */
[----:B------:R-:W-:Y:S02]  /*1080*/  IMAD.MOV R6, RZ, RZ, -R2 ;  /* 0x000000ffff067224 */ /* 0x000fe400078e0a02 */
[----:B-1----:R-:W-:Y:S02]  /*1090*/  IMAD R0, R7, 0x100, R0 ;  /* 0x0000010007007824 */ /* 0x002fe400078e0200 */
[----:B------:R-:W-:-:S05]  /*10a0*/  IMAD R3, R8, R6, R3 ;  /* 0x0000000608037224 */ /* 0x000fca00078e0203 */
[----:B------:R-:W-:-:S13]  /*10b0*/  ISETP.GT.U32.AND P1, PT, R8, R3, PT ;  /* 0x000000030800720c */ /* 0x000fda0003f24070 */
[-C--:B------:R-:W-:Y:S01]  /*10c0*/  @!P1 IADD3 R3, PT, PT, R3, -R8.reuse, RZ ;  /* 0x8000000803039210 */ /* 0x080fe20007ffe0ff */
[----:B------:R-:W-:Y:S01]  /*10d0*/  @!P1 VIADD R2, R2, 0x1 ;  /* 0x0000000102029836 */ /* 0x000fe20000000000 */
[----:B------:R-:W-:Y:S02]  /*10e0*/  ISETP.NE.AND P1, PT, R9, RZ, PT ;  /* 0x000000ff0900720c */ /* 0x000fe40003f25270 */
[----:B------:R-:W-:Y:S02]  /*10f0*/  ISETP.GE.U32.AND P0, PT, R3, R8, PT ;  /* 0x000000080300720c */ /* 0x000fe40003f06070 */
[----:B------:R-:W-:-:S04]  /*1100*/  LOP3.LUT R3, R4, R9, RZ, 0x3c, !PT ;  /* 0x0000000904037212 */ /* 0x000fc800078e3cff */
[----:B------:R-:W-:Y:S01]  /*1110*/  ISETP.GE.AND P2, PT, R3, RZ, PT ;  /* 0x000000ff0300720c */ /* 0x000fe20003f46270 */
[----:B------:R-:W-:-:S06]  /*1120*/  IMAD.SHL.U32 R3, R4, 0x100, RZ ;  /* 0x0000010004037824 */ /* 0x000fcc00078e00ff */
[----:B------:R-:W-:-:S06]  /*1130*/  @P0 VIADD R2, R2, 0x1 ;  /* 0x0000000102020836 */ /* 0x000fcc0000000000 */
[----:B------:R-:W-:Y:S01]  /*1140*/  @!P2 IMAD.MOV R2, RZ, RZ, -R2 ;  /* 0x000000ffff02a224 */ /* 0x000fe200078e0a02 */
[----:B------:R-:W-:-:S04]  /*1150*/  @!P1 LOP3.LUT R2, RZ, R9, RZ, 0x33, !PT ;  /* 0x00000009ff029212 */ /* 0x000fc800078e33ff */
[----:B------:R-:W-:-:S05]  /*1160*/  IADD3 R5, PT, PT, -R2, RZ, RZ ;  /* 0x000000ff02057210 */ /* 0x000fca0007ffe1ff */
[----:B------:R-:W-:Y:S01]  /*1170*/  IMAD R4, R9, R5, R4 ;  /* 0x0000000509047224 */ /* 0x000fe200078e0204 */
[----:B------:R-:W-:-:S07]  /*1180*/  I2FP.F32.S32 R5, R3 ;  /* 0x0000000300057245 */ /* 0x000fce0000201400 */
.L_x_376:
[----:B------:R-:W1:Y:S01]  /*1190*/  LDCU.64 UR14, c[0x0][0x3a8] ;  /* 0x00007500ff0e77ac */ /* 0x000e620008000a00 */
[----:B0-----:R-:W-:Y:S01]  /*11a0*/  VIADD R7, R2, UR4 ;  /* 0x0000000402077c36 */ /* 0x001fe20008000000 */
[----:B------:R-:W-:Y:S01]  /*11b0*/  IADD3 R6, PT, PT, R0, UR4, RZ ;  /* 0x0000000400067c10 */ /* 0x000fe2000fffe0ff */
[----:B------:R-:W2:Y:S01]  /*11c0*/  LDCU UR5, c[0x0][0x3a4] ;  /* 0x00007480ff0577ac */ /* 0x000ea20008000800 */
[----:B-1----:R-:W-:-:S03]  /*11d0*/  UISETP.GE.U32.AND UP0, UPT, UR15, 0x4, UPT ;  /* 0x000000040f00788c */ /* 0x002fc6000bf06070 */
[----:B------:R-:W-:Y:S01]  /*11e0*/  IMAD R19, R6, UR14, RZ ;  /* 0x0000000e06137c24 */ /* 0x000fe2000f8e02ff */
[----:B--2---:R-:W-:-:S03]  /*11f0*/  ISETP.GE.AND P0, PT, R7, UR5, PT ;  /* 0x0000000507007c0c */ /* 0x004fc6000bf06270 */
[----:B------:R-:W-:Y:S01]  /*1200*/  VIADD R6, R19, UR15 ;  /* 0x0000000f13067c36 */ /* 0x000fe20008000000 */
[----:B------:R-:W-:Y:S01]  /*1210*/  UMOV UR5, UR8 ;  /* 0x0000000800057c82 */ /* 0x000fe20008000000 */
[----:B------:R-:W-:Y:S01]  /*1220*/  ISETP.GT.AND P0, PT, R7, -0x1, !P0 ;  /* 0xffffffff0700780c */ /* 0x000fe20004704270 */
[----:B------:R-:W-:-:S12]  /*1230*/  BRA.U !UP0, `(.L_x_368) ;  /* 0x0000000508647547 */ /* 0x000fd8000b800000 */
[----:B------:R-:W1:Y:S01]  /*1240*/  LDC.64 R8, c[0x0][0x390] ;  /* 0x0000e400ff087b82 */ /* 0x000e620000000a00 */
[----:B------:R-:W2:Y:S01]  /*1250*/  LDCU UR6, c[0x0][0x3a0] ;  /* 0x00007400ff0677ac */ /* 0x000ea20008000800 */
[----:B------:R-:W-:Y:S01]  /*1260*/  VIADD R16, R4, -UR15 ;  /* 0x8000000f04107c36 */ /* 0x000fe20008000000 */
[----:B------:R-:W3:Y:S05]  /*1270*/  LDCU UR13, c[0x0][0x3a0] ;  /* 0x00007400ff0d77ac */ /* 0x000eea0008000800 */
[----:B------:R-:W4:Y:S01]  /*1280*/  LDC.64 R10, c[0x0][0x398] ;  /* 0x0000e600ff0a7b82 */ /* 0x000f220000000a00 */
[----:B------:R-:W-:Y:S01]  /*1290*/  UIADD3 UR5, UPT, UPT, -UR15, 0x3, URZ ;  /* 0x000000030f057890 */ /* 0x000fe2000fffe1ff */
[----:B--2---:R-:W-:Y:S01]  /*12a0*/  IMAD R17, R7, UR6, R16 ;  /* 0x0000000607117c24 */ /* 0x004fe2000f8e0210 */
[----:B------:R-:W-:-:S10]  /*12b0*/  UMOV UR6, UR9 ;  /* 0x0000000900067c82 */ /* 0x000fd40008000000 */
.L_x_369:
[----:B---3--:R-:W-:Y:S01]  /*12c0*/  ISETP.GE.AND P1, PT, R16, UR13, PT ;  /* 0x0000000d10007c0c */ /* 0x008fe2000bf26270 */
[----:B0---4-:R-:W-:-:S03]  /*12d0*/  IMAD.WIDE R12, R17, 0x4, R10 ;  /* 0x00000004110c7825 */ /* 0x011fc600078e020a */
[----:B------:R-:W-:-:S04]  /*12e0*/  ISETP.GT.AND P1, PT, R16, -0x1, !P1 ;  /* 0xffffffff1000780c */ /* 0x000fc80004f24270 */
[----:B------:R-:W-:-:S13]  /*12f0*/  PLOP3.LUT P1, PT, P1, P0, PT, 0x80, 0x8 ;  /* 0x000000000008781c */ /* 0x000fda0000f21070 */
[----:B--2---:R-:W2:Y:S01]  /*1300*/  @P1 LDG.E R14, desc[UR10][R12.64] ;  /* 0x0000000a0c0e1981 */ /* 0x004ea2000c1e1900 */
[----:B------:R-:W-:Y:S01]  /*1310*/  VIADD R15, R16, 0x1 ;  /* 0x00000001100f7836 */ /* 0x000fe20000000000 */
[----:B------:R-:W-:-:S04]  /*1320*/  MOV R21, R3 ;  /* 0x0000000300157202 */ /* 0x000fc80000000f00 */
[----:B------:R-:W-:-:S04]  /*1330*/  ISETP.GE.AND P2, PT, R15, UR13, PT ;  /* 0x0000000d0f007c0c */ /* 0x000fc8000bf46270 */
[----:B------:R-:W-:-:S04]  /*1340*/  ISETP.GT.AND P2, PT, R15, -0x1, !P2 ;  /* 0xffffffff0f00780c */ /* 0x000fc80005744270 */
[----:B------:R-:W-:Y:S01]  /*1350*/  PLOP3.LUT P2, PT, P2, P0, PT, 0x80, 0x8 ;  /* 0x000000000008781c */ /* 0x000fe20001741070 */
[----:B--2---:R-:W-:Y:S01]  /*1360*/  @P1 FADD R18, R5, R14 ;  /* 0x0000000e05121221 */ /* 0x004fe20000000000 */
[----:B-1----:R-:W-:-:S03]  /*1370*/  IMAD.WIDE R14, R19, 0x4, R8 ;  /* 0x00000004130e7825 */ /* 0x002fc600078e0208 */
        /* <DEDUP_REMOVED lines=12> */
[----:B------:R-:W-:Y:S01]  /*1440*/  VIADD R22, R16, 0x3 ;  /* 0x0000000310167836 */ /* 0x000fe20000000000 */
[----:B0-----:R-:W-:-:S04]  /*1450*/  MOV R21, R3 ;  /* 0x0000000300157202 */ /* 0x001fc80000000f00 */
[----:B------:R-:W-:-:S04]  /*1460*/  ISETP.GE.AND P2, PT, R22, UR13, PT ;  /* 0x0000000d16007c0c */ /* 0x000fc8000bf46270 */
[----:B------:R-:W-:-:S04]  /*1470*/  ISETP.GT.AND P2, PT, R22, -0x1, !P2 ;  /* 0xffffffff1600780c */ /* 0x000fc80005744270 */
[----:B------:R-:W-:Y:S01]  /*1480*/  PLOP3.LUT P2, PT, P2, P0, PT, 0x80, 0x8 ;  /* 0x000000000008781c */ /* 0x000fe20001741070 */
[----:B--2---:R-:W-:-:S04]  /*1490*/  @P1 FADD R18, R5, R18 ;  /* 0x0000001205121221 */ /* 0x004fc80000000000 */
[----:B------:R-:W0:Y:S02]  /*14a0*/  @P1 F2I.U32.TRUNC.NTZ R21, R18 ;  /* 0x0000001200151305 */ /* 0x000e24000020f000 */
[----:B0-----:R0:W-:Y:S06]  /*14b0*/  STG.E desc[UR10][R14.64+0x8], R21 ;  /* 0x000008150e007986 */ /* 0x0011ec000c10190a */
[----:B------:R-:W2:Y:S01]  /*14c0*/  @P2 LDG.E R20, desc[UR10][R12.64+0xc] ;  /* 0x00000c0a0c142981 */ /* 0x000ea2000c1e1900 */
[----:B------:R-:W-:Y:S02]  /*14d0*/  VIADD R22, R16, 0x4 ;  /* 0x0000000410167836 */ /* 0x000fe40000000000 */
[----:B-1----:R-:W-:-:S03]  /*14e0*/  IMAD.MOV.U32 R23, RZ, RZ, R3 ;  /* 0x000000ffff177224 */ /* 0x002fc600078e0003 */
        /* <DEDUP_REMOVED lines=33> */
[----:B------:R-:W3:Y:S01]  /*1700*/  @P2 LDG.E R20, desc[UR10][R12.64+0x1c] ;  /* 0x00001c0a0c142981 */ /* 0x000ee2000c1e1900 */
[----:B-1----:R-:W-:Y:S01]  /*1710*/  IMAD.MOV.U32 R23, RZ, RZ, R3 ;  /* 0x000000ffff177224 */ /* 0x002fe200078e0003 */
[----:B------:R-:W-:Y:S01]  /*1720*/  UIADD3 UR6, UPT, UPT, UR6, 0x8, URZ ;  /* 0x0000000806067890 */ /* 0x000fe2000fffe0ff */
[----:B------:R-:W-:Y:S01]  /*1730*/  VIADD R19, R19, 0x8 ;  /* 0x0000000813137836 */ /* 0x000fe20000000000 */
[----:B------:R-:W-:Y:S01]  /*1740*/  IADD3 R16, PT, PT, R16, 0x8, RZ ;  /* 0x0000000810107810 */ /* 0x000fe20007ffe0ff */
[----:B------:R-:W-:Y:S01]  /*1750*/  VIADD R17, R17, 0x8 ;  /* 0x0000000811117836 */ /* 0x000fe20000000000 */
[----:B------:R-:W-:-:S02]  /*1760*/  UISETP.NE.AND UP0, UPT, UR6, URZ, UPT ;  /* 0x000000ff0600728c */ /* 0x000fc4000bf05270 */
[----:B------:R-:W-:Y:S01]  /*1770*/  UIADD3 UR5, UPT, UPT, UR5, 0x8, URZ ;  /* 0x0000000805057890 */ /* 0x000fe2000fffe0ff */
[----:B---3--:R-:W-:-:S04]  /*1780*/  @P2 FADD R20, R5, R20 ;  /* 0x0000001405142221 */ /* 0x008fc80000000000 */
[----:B------:R-:W0:Y:S02]  /*1790*/  @P2 F2I.U32.TRUNC.NTZ R23, R20 ;  /* 0x0000001400172305 */ /* 0x000e24000020f000 */
[----:B0-----:R2:W-:Y:S01]  /*17a0*/  STG.E desc[UR10][R14.64+0x1c], R23 ;  /* 0x00001c170e007986 */ /* 0x0015e2000c10190a */
[----:B------:R-:W-:Y:S05]  /*17b0*/  BRA.U UP0, `(.L_x_369) ;  /* 0xfffffff900c07547 */ /* 0x000fea000b83ffff */
[----:B------:R-:W-:-:S12]  /*17c0*/  UIADD3 UR5, UPT, UPT, UR5, -0x3, URZ ;  /* 0xfffffffd05057890 */ /* 0x000fd8000fffe0ff */
.L_x_368:
[----:B------:R-:W-:-:S09]  /*17d0*/  UISETP.GE.U32.AND UP0, UPT, UR7, 0x3, UPT ;  /* 0x000000030700788c */ /* 0x000fd2000bf06070 */
[----:B------:R-:W-:Y:S05]  /*17e0*/  BRA.U !UP0, `(.L_x_370) ;  /* 0x0000000108bc7547 */ /* 0x000fea000b800000 */
[----:B------:R-:W1:Y:S01]  /*17f0*/  LDCU UR6, c[0x0][0x3a0] ;  /* 0x00007400ff0677ac */ /* 0x000e620008000800 */
[----:B------:R-:W3:Y:S01]  /*1800*/  LDC.64 R8, c[0x0][0x398] ;  /* 0x0000e600ff087b82 */ /* 0x000ee20000000a00 */
[----:B------:R-:W-:-:S05]  /*1810*/  VIADD R18, R4, UR5 ;  /* 0x0000000504127c36 */ /* 0x000fca0008000000 */
[----:B-1----:R-:W-:Y:S01]  /*1820*/  ISETP.GE.AND P1, PT, R18, UR6, PT ;  /* 0x0000000612007c0c */ /* 0x002fe2000bf26270 */
[----:B------:R-:W-:-:S03]  /*1830*/  IMAD R11, R7, UR6, R18 ;  /* 0x00000006070b7c24 */ /* 0x000fc6000f8e0212 */
[----:B------:R-:W-:Y:S01]  /*1840*/  ISETP.GT.AND P1, PT, R18, -0x1, !P1 ;  /* 0xffffffff1200780c */ /* 0x000fe20004f24270 */
[----:B---3--:R-:W-:-:S03]  /*1850*/  IMAD.WIDE R8, R11, 0x4, R8 ;  /* 0x000000040b087825 */ /* 0x008fc600078e0208 */
[----:B------:R-:W-:Y:S01]  /*1860*/  PLOP3.LUT P1, PT, P1, P0, PT, 0x80, 0x8 ;  /* 0x000000000008781c */ /* 0x000fe20000f21070 */
[----:B------:R-:W1:-:S12]  /*1870*/  LDC.64 R10, c[0x0][0x390] ;  /* 0x0000e400ff0a7b82 */ /* 0x000e580000000a00 */
[----:B0-----:R-:W3:Y:S01]  /*1880*/  @P1 LDG.E R12, desc[UR10][R8.64] ;  /* 0x0000000a080c1981 */ /* 0x001ee2000c1e1900 */
[----:B--2---:R-:W-:Y:S01]  /*1890*/  VIADD R14, R18, 0x1 ;  /* 0x00000001120e7836 */ /* 0x004fe20000000000 */
[----:B------:R-:W-:Y:S01]  /*18a0*/  IADD3 R15, PT, PT, R6, UR5, RZ ;  /* 0x00000005060f7c10 */ /* 0x000fe2000fffe0ff */
[----:B------:R-:W-:-:S03]  /*18b0*/  IMAD.MOV.U32 R13, RZ, RZ, R3 ;  /* 0x000000ffff0d7224 */ /* 0x000fc600078e0003 */
[----:B------:R-:W-:-:S04]  /*18c0*/  ISETP.GE.AND P2, PT, R14, UR6, PT ;  /* 0x000000060e007c0c */ /* 0x000fc8000bf46270 */
[----:B------:R-:W-:Y:S01]  /*18d0*/  ISETP.GT.AND P2, PT, R14, -0x1, !P2 ;  /* 0xffffffff0e00780c */ /* 0x000fe20005744270 */
[----:B-1----:R-:W-:-:S03]  /*18e0*/  IMAD.WIDE R10, R15, 0x4, R10 ;  /* 0x000000040f0a7825 */ /* 0x002fc600078e020a */
        /* <DEDUP_REMOVED lines=28> */
.L_x_372:
[----:B------:R-:W-:Y:S05]  /*1ab0*/  BSYNC.RECONVERGENT B0 ;  /* 0x0000000000007941 */ /* 0x000fea0003800200 */
.L_x_371:
[----:B0-----:R3:W-:Y:S01]  /*1ac0*/  STG.E desc[UR10][R10.64+0xc], R17 ;  /* 0x00000c110a007986 */ /* 0x0017e2000c10190a */
[----:B------:R-:W-:-:S12]  /*1ad0*/  UIADD3 UR5, UPT, UPT, UR5, 0x4, URZ ;  /* 0x0000000405057890 */ /* 0x000fd8000fffe0ff */
.L_x_370:
[----:B------:R-:W-:-:S09]  /*1ae0*/  UISETP.NE.AND UP0, UPT, UR12, URZ, UPT ;  /* 0x000000ff0c00728c */ /* 0x000fd2000bf05270 */
[----:B------:R-:W-:Y:S05]  /*1af0*/  BRA.U !UP0, `(.L_x_373) ;  /* 0x0000000108747547 */ /* 0x000fea000b800000 */
[----:B------:R-:W4:Y:S01]  /*1b00*/  LDCU UR6, c[0x0][0x3a0] ;  /* 0x00007400ff0677ac */ /* 0x000f220008000800 */
[----:B------:R-:W5:Y:S01]  /*1b10*/  LDC.64 R8, c[0x0][0x398] ;  /* 0x0000e600ff087b82 */ /* 0x000f620000000a00 */
[----:B--2---:R-:W-:-:S05]  /*1b20*/  VIADD R14, R4, UR5 ;  /* 0x00000005040e7c36 */ /* 0x004fca0008000000 */
[----:B----4-:R-:W-:Y:S01]  /*1b30*/  ISETP.GE.AND P1, PT, R14, UR6, PT ;  /* 0x000000060e007c0c */ /* 0x010fe2000bf26270 */
[----:B-1-3--:R-:W-:-:S03]  /*1b40*/  IMAD R11, R7, UR6, R14 ;  /* 0x00000006070b7c24 */ /* 0x00afc6000f8e020e */
[----:B------:R-:W-:Y:S01]  /*1b50*/  ISETP.GT.AND P1, PT, R14, -0x1, !P1 ;  /* 0xffffffff0e00780c */ /* 0x000fe20004f24270 */
[----:B-----5:R-:W-:-:S03]  /*1b60*/  IMAD.WIDE R8, R11, 0x4, R8 ;  /* 0x000000040b087825 */ /* 0x020fc600078e0208 */
[----:B------:R-:W-:Y:S01]  /*1b70*/  PLOP3.LUT P1, PT, P1, P0, PT, 0x80, 0x8 ;  /* 0x000000000008781c */ /* 0x000fe20000f21070 */
[----:B------:R-:W1:-:S12]  /*1b80*/  LDC.64 R10, c[0x0][0x390] ;  /* 0x0000e400ff0a7b82 */ /* 0x000e580000000a00 */
[----:B0-----:R-:W2:Y:S01]  /*1b90*/  @P1 LDG.E R12, desc[UR10][R8.64] ;  /* 0x0000000a080c1981 */ /* 0x001ea2000c1e1900 */
[----:B------:R-:W-:Y:S01]  /*1ba0*/  IMAD.MOV.U32 R13, RZ, RZ, R3 ;  /* 0x000000ffff0d7224 */ /* 0x000fe200078e0003 */
[----:B------:R-:W-:Y:S01]  /*1bb0*/  IADD3 R14, PT, PT, R14, 0x1, RZ ;  /* 0x000000010e0e7810 */ /* 0x000fe20007ffe0ff */
[----:B------:R-:W-:Y:S01]  /*1bc0*/  VIADD R15, R6, UR5 ;  /* 0x00000005060f7c36 */ /* 0x000fe20008000000 */
[----:B------:R-:W-:Y:S02]  /*1bd0*/  BSSY.RECONVERGENT B0, `(.L_x_374) ;  /* 0x000000d000007945 */ /* 0x000fe40003800200 */
[----:B------:R-:W-:Y:S01]  /*1be0*/  ISETP.GE.AND P2, PT, R14, UR6, PT ;  /* 0x000000060e007c0c */ /* 0x000fe2000bf46270 */
[----:B-1----:R-:W-:-:S04]  /*1bf0*/  IMAD.WIDE R10, R15, 0x4, R10 ;  /* 0x000000040f0a7825 */ /* 0x002fc800078e020a */
        /* <DEDUP_REMOVED lines=10> */
.L_x_375:
[----:B------:R-:W-:Y:S05]  /*1ca0*/  BSYNC.RECONVERGENT B0 ;  /* 0x0000000000007941 */ /* 0x000fea0003800200 */
.L_x_374:
[----:B-1----:R4:W-:Y:S01]  /*1cb0*/  STG.E desc[UR10][R10.64+0x4], R15 ;  /* 0x0000040f0a007986 */ /* 0x0029e2000c10190a */
[----:B------:R-:W-:-:S12]  /*1cc0*/  UIADD3 UR5, UPT, UPT, UR5, 0x2, URZ ;  /* 0x0000000205057890 */ /* 0x000fd8000fffe0ff */
.L_x_373:
[----:B------:R-:W5:Y:S01]  /*1cd0*/  LDCU UR6, c[0x0][0x3a0] ;  /* 0x00007400ff0677ac */ /* 0x000f620008000800 */
[----:B01-34-:R-:W-:Y:S01]  /*1ce0*/  VIADD R10, R4, UR5 ;  /* 0x00000005040a7c36 */ /* 0x01bfe20008000000 */
[----:B--2---:R-:W0:Y:S04]  /*1cf0*/  LDC R14, c[0x0][0x3ac] ;  /* 0x0000eb00ff0e7b82 */ /* 0x004e280000000800 */
[----:B-----5:R-:W-:-:S04]  /*1d00*/  ISETP.GE.AND P1, PT, R10, UR6, PT ;  /* 0x000000060a007c0c */ /* 0x020fc8000bf26270 */
[----:B------:R-:W-:-:S04]  /*1d10*/  ISETP.GT.AND P1, PT, R10, -0x1, !P1 ;  /* 0xffffffff0a00780c */ /* 0x000fc80004f24270 */
[----:B------:R-:W-:-:S13]  /*1d20*/  PLOP3.LUT P1, PT, P1, P0, PT, 0x80, 0x8 ;  /* 0x000000000008781c */ /* 0x000fda0000f21070 */
[----:B------:R-:W1:Y:S01]  /*1d30*/  @P1 LDC.64 R8, c[0x0][0x398] ;  /* 0x0000e600ff081b82 */ /* 0x000e620000000a00 */
[----:B------:R-:W-:-:S07]  /*1d40*/  @P1 IMAD R7, R7, UR6, R10 ;  /* 0x0000000607071c24 */ /* 0x000fce000f8e020a */
[----:B------:R-:W2:Y:S01]  /*1d50*/  LDC.64 R10, c[0x0][0x390] ;  /* 0x0000e400ff0a7b82 */ /* 0x000ea20000000a00 */
[----:B-1----:R-:W-:-:S06]  /*1d60*/  @P1 IMAD.WIDE R8, R7, 0x4, R8 ;  /* 0x0000000407081825 */ /* 0x002fcc00078e0208 */
[----:B------:R-:W3:Y:S01]  /*1d70*/  @P1 LDG.E R8, desc[UR10][R8.64] ;  /* 0x0000000a08081981 */ /* 0x000ee2000c1e1900 */
[----:B------:R-:W-:Y:S01]  /*1d80*/  MOV R13, R3 ;  /* 0x00000003000d7202 */ /* 0x000fe20000000f00 */
[----:B------:R-:W-:Y:S01]  /*1d90*/  VIADD R7, R6, UR5 ;  /* 0x0000000506077c36 */ /* 0x000fe20008000000 */
[----:B0-----:R-:W-:-:S03]  /*1da0*/  ISETP.NE.AND P0, PT, R14, UR4, PT ;  /* 0x000000040e007c0c */ /* 0x001fc6000bf05270 */
[----:B--2---:R-:W-:-:S04]  /*1db0*/  IMAD.WIDE R6, R7, 0x4, R10 ;  /* 0x0000000407067825 */ /* 0x004fc800078e020a */
[----:B---3--:R-:W-:-:S04]  /*1dc0*/  @P1 FADD R12, R5, R8 ;  /* 0x00000008050c1221 */ /* 0x008fc80000000000 */
[----:B------:R-:W0:Y:S02]  /*1dd0*/  @P1 F2I.U32.TRUNC.NTZ R13, R12 ;  /* 0x0000000c000d1305 */ /* 0x000e24000020f000 */
[----:B0-----:R0:W-:Y:S01]  /*1de0*/  STG.E desc[UR10][R6.64], R13 ;  /* 0x0000000d06007986 */ /* 0x0011e2000c10190a */
[----:B------:R-:W-:Y:S05]  /*1df0*/  @!P0 EXIT ;  /* 0x000000000000894d */ /* 0x000fea0003800000 */
[----:B------:R-:W-:Y:S01]  /*1e00*/  UIADD3 UR4, UPT, UPT, UR4, 0x1, URZ ;  /* 0x0000000104047890 */ /* 0x000fe2000fffe0ff */
[----:B------:R-:W-:Y:S11]  /*1e10*/  BRA `(.L_x_376) ;  /* 0xfffffff000dc7947 */ /* 0x000ff6000383ffff */
.L_x_358:
[----:B------:R-:W0:Y:S02]  /*1e20*/  LDCU UR7, c[0x0][0x3ac] ;  /* 0x00007580ff0777ac */ /* 0x000e240008000800 */
[----:B0-----:R-:W-:-:S05]  /*1e30*/  IMAD.U32 R23, RZ, RZ, UR7 ;  /* 0x00000007ff177e24 */ /* 0x001fca000f8e00ff */
[----:B------:R-:W-:-:S13]  /*1e40*/  ISETP.GE.AND P0, PT, R23, RZ, PT ;  /* 0x000000ff1700720c */ /* 0x000fda0003f06270 */
[----:B------:R-:W-:Y:S05]  /*1e50*/  @!P0 EXIT ;  /* 0x000000000000894d */ /* 0x000fea0003800000 */
[----:B------:R-:W0:Y:S01]  /*1e60*/  S2R R0, SR_TID.X ;  /* 0x0000000000007919 */ /* 0x000e220000002100 */
[----:B------:R-:W-:Y:S01]  /*1e70*/  USHF.R.S32.HI UR7, URZ, 0x1f, UR6 ;  /* 0x0000001fff077899 */ /* 0x000fe20008011406 */
[----:B------:R-:W-:Y:S01]  /*1e80*/  SHF.L.U32 R5, R23, 0x1, RZ ;  /* 0x0000000117057819 */ /* 0x000fe200000006ff */
[----:B------:R-:W1:Y:S01]  /*1e90*/  LDCU UR5, c[0x0][0x388] ;  /* 0x00007100ff0577ac */ /* 0x000e620008000800 */
[----:B------:R-:W-:Y:S02]  /*1ea0*/  BSSY.RECONVERGENT B0, `(.L_x_377) ;  /* 0x00000f0000007945 */ /* 0x000fe40003800200 */
[C---:B------:R-:W-:Y:S01]  /*1eb0*/  LOP3.LUT R4, R5.reuse, 0x6, RZ, 0xc0, !PT ;  /* 0x0000000605047812 */ /* 0x040fe200078ec0ff */
[----:B------:R-:W-:Y:S01]  /*1ec0*/  IMAD.U32 R2, RZ, RZ, UR7 ;  /* 0x00000007ff027e24 */ /* 0x000fe2000f8e00ff */
[----:B------:R-:W2:Y:S01]  /*1ed0*/  LDCU UR12, c[0x0][0x3a0] ;  /* 0x00007400ff0c77ac */ /* 0x000ea20008000800 */
[C---:B------:R-:W-:Y:S01]  /*1ee0*/  VIADD R3, R5.reuse, 0x1 ;  /* 0x0000000105037836 */ /* 0x040fe20000000000 */
[----:B------:R-:W-:Y:S01]  /*1ef0*/  LOP3.LUT R5, R5, 0x2, RZ, 0xc0, !PT ;  /* 0x0000000205057812 */ /* 0x000fe200078ec0ff */
[----:B------:R-:W3:Y:S01]  /*1f00*/  LDCU UR13, c[0x0][0x3ac] ;  /* 0x00007580ff0d77ac */ /* 0x000ee20008000800 */
[----:B-1----:R-:W-:Y:S01]  /*1f10*/  UIADD3 UR4, UPT, UPT, UR4, UR5, URZ ;  /* 0x0000000504047290 */ /* 0x002fe2000fffe0ff */
[----:B0-----:R-:W-:-:S04]  /*1f20*/  ISETP.LT.U32.AND P0, PT, R0, UR6, PT ;  /* 0x0000000600007c0c */ /* 0x001fc8000bf01070 */
[----:B------:R-:W-:Y:S01]  /*1f30*/  ISETP.GT.AND.EX P0, PT, R2, RZ, PT, P0 ;  /* 0x000000ff0200720c */ /* 0x000fe20003f04300 */
[----:B------:R-:W-:-:S12]  /*1f40*/  IMAD.MOV R2, RZ, RZ, -R23 ;  /* 0x000000ffff027224 */ /* 0x000fd800078e0a17 */
[----:B--23--:R-:W-:Y:S05]  /*1f50*/  @!P0 BRA `(.L_x_378) ;  /* 0x0000000c00908947 */ /* 0x00cfea0003800000 */
[----:B------:R-:W0:Y:S01]  /*1f60*/  LDC R11, c[0x0][0x3a0] ;  /* 0x0000e800ff0b7b82 */ /* 0x000e220000000800 */
[----:B------:R-:W-:Y:S01]  /*1f70*/  VIADD R10, R0, UR4 ;  /* 0x00000004000a7c36 */ /* 0x000fe20008000000 */
[----:B------:R-:W1:Y:S01]  /*1f80*/  LDCU UR5, c[0x0][0x3a8] ;  /* 0x00007500ff0577ac */ /* 0x000e620008000800 */
[----:B------:R-:W-:-:S03]  /*1f90*/  IMAD.MOV.U32 R6, RZ, RZ, RZ ;  /* 0x000000ffff067224 */ /* 0x000fc600078e00ff */
[----:B------:R-:W-:Y:S02]  /*1fa0*/  IABS R14, R10 ;  /* 0x0000000a000e7213 */ /* 0x000fe40000000000 */
[----:B0-----:R-:W-:-:S04]  /*1fb0*/  IABS R12, R11 ;  /* 0x0000000b000c7213 */ /* 0x001fc80000000000 */
[----:B------:R-:W0:Y:S08]  /*1fc0*/  I2F.RP R8, R12 ;  /* 0x0000000c00087306 */ /* 0x000e300000209400 */
[----:B0-----:R-:W0:Y:S02]  /*1fd0*/  MUFU.RCP R8, R8 ;  /* 0x0000000800087308 */ /* 0x001e240000001000 */
[----:B0-----:R-:W-:-:S06]  /*1fe0*/  VIADD R9, R8, 0xffffffe ;  /* 0x0ffffffe08097836 */ /* 0x001fcc0000000000 */
[----:B------:R-:W0:Y:S02]  /*1ff0*/  F2I.FTZ.U32.TRUNC.NTZ R7, R9 ;  /* 0x0000000900077305 */ /* 0x000e24000021f000 */
[----:B0-----:R-:W-:-:S05]  /*2000*/  IADD3 R13, PT, PT, RZ, -R7, RZ ;  /* 0x80000007ff0d7210 */ /* 0x001fca0007ffe0ff */
[----:B------:R-:W-:-:S04]  /*2010*/  IMAD R13, R13, R12, RZ ;  /* 0x0000000c0d0d7224 */ /* 0x000fc800078e02ff */
[----:B------:R-:W-:-:S04]  /*2020*/  IMAD.HI.U32 R6, R7, R13, R6 ;  /* 0x0000000d07067227 */ /* 0x000fc800078e0006 */
[----:B------:R-:W-:-:S04]  /*2030*/  IMAD.MOV.U32 R7, RZ, RZ, R14 ;  /* 0x000000ffff077224 */ /* 0x000fc800078e000e */
[----:B------:R-:W-:-:S05]  /*2040*/  IMAD.HI.U32 R6, R6, R7, RZ ;  /* 0x0000000706067227 */ /* 0x000fca00078e00ff */
[----:B------:R-:W-:-:S05]  /*2050*/  IADD3 R8, PT, PT, -R6, RZ, RZ ;  /* 0x000000ff06087210 */ /* 0x000fca0007ffe1ff */
[----:B------:R-:W-:Y:S02]  /*2060*/  IMAD R7, R12, R8, R7 ;  /* 0x000000080c077224 */ /* 0x000fe400078e0207 */
[----:B-1----:R-:W-:-:S03]  /*2070*/  IMAD R8, R10, UR5, R23 ;  /* 0x000000050a087c24 */ /* 0x002fc6000f8e0217 */
[----:B------:R-:W-:-:S13]  /*2080*/  ISETP.GT.U32.AND P1, PT, R12, R7, PT ;  /* 0x000000070c00720c */ /* 0x000fda0003f24070 */
[----:B------:R-:W-:Y:S02]  /*2090*/  @!P1 IMAD.IADD R7, R7, 0x1, -R12 ;  /* 0x0000000107079824 */ /* 0x000fe400078e0a0c */
[----:B------:R-:W-:Y:S01]  /*20a0*/  @!P1 VIADD R6, R6, 0x1 ;  /* 0x0000000106069836 */ /* 0x000fe20000000000 */
[----:B------:R-:W-:Y:S02]  /*20b0*/  ISETP.NE.AND P1, PT, R11, RZ, PT ;  /* 0x000000ff0b00720c */ /* 0x000fe40003f25270 */
[----:B------:R-:W-:Y:S02]  /*20c0*/  ISETP.GE.U32.AND P0, PT, R7, R12, PT ;  /* 0x0000000c0700720c */ /* 0x000fe40003f06070 */
[----:B------:R-:W-:-:S04]  /*20d0*/  LOP3.LUT R7, R10, R11, RZ, 0x3c, !PT ;  /* 0x0000000b0a077212 */ /* 0x000fc800078e3cff */
[----:B------:R-:W-:Y:S01]  /*20e0*/  ISETP.GE.AND P2, PT, R7, RZ, PT ;  /* 0x000000ff0700720c */ /* 0x000fe20003f46270 */
[----:B------:R-:W-:-:S06]  /*20f0*/  IMAD.SHL.U32 R7, R10, 0x100, RZ ;  /* 0x000001000a077824 */ /* 0x000fcc00078e00ff */
[----:B------:R-:W-:-:S06]  /*2100*/  @P0 VIADD R6, R6, 0x1 ;  /* 0x0000000106060836 */ /* 0x000fcc0000000000 */
[----:B------:R-:W-:Y:S02]  /*2110*/  @!P2 IADD3 R6, PT, PT, -R6, RZ, RZ ;  /* 0x000000ff0606a210 */ /* 0x000fe40007ffe1ff */
[----:B------:R-:W-:-:S05]  /*2120*/  @!P1 LOP3.LUT R6, RZ, R11, RZ, 0x33, !PT ;  /* 0x0000000bff069212 */ /* 0x000fca00078e33ff */
[----:B------:R-:W-:-:S04]  /*2130*/  IMAD.MOV R9, RZ, RZ, -R6 ;  /* 0x000000ffff097224 */ /* 0x000fc800078e0a06 */
[----:B------:R-:W-:Y:S01]  /*2140*/  IMAD R9, R11, R9, R10 ;  /* 0x000000090b097224 */ /* 0x000fe200078e020a */
[----:B------:R-:W-:Y:S01]  /*2150*/  I2FP.F32.S32 R10, R7 ;  /* 0x00000007000a7245 */ /* 0x000fe20000201400 */
[----:B------:R-:W-:-:S07]  /*2160*/  IMAD.MOV.U32 R11, RZ, RZ, R2 ;  /* 0x000000ffff0b7224 */ /* 0x000fce00078e0002 */
.L_x_387:
[----:B0-----:R-:W0:Y:S01]  /*2170*/  LDCU.64 UR8, c[0x0][0x3a8] ;  /* 0x00007500ff0877ac */ /* 0x001e220008000a00 */
[--C-:B------:R-:W-:Y:S01]  /*2180*/  IMAD.IADD R20, R6, 0x1, R11.reuse ;  /* 0x0000000106147824 */ /* 0x100fe200078e020b */
[----:B------:R-:W-:Y:S01]  /*2190*/  ISETP.GE.U32.AND P2, PT, R4, 0x3, PT ;  /* 0x000000030400780c */ /* 0x000fe20003f46070 */
[----:B------:R-:W-:Y:S01]  /*21a0*/  IMAD.IADD R12, R8, 0x1, R11 ;  /* 0x00000001080c7824 */ /* 0x000fe200078e020b */
[----:B------:R-:W1:Y:S01]  /*21b0*/  LDCU UR5, c[0x0][0x3a4] ;  /* 0x00007480ff0577ac */ /* 0x000e620008000800 */
[----:B------:R-:W-:Y:S01]  /*21c0*/  IMAD.MOV.U32 R22, RZ, RZ, R2 ;  /* 0x000000ffff167224 */ /* 0x000fe200078e0002 */
[----:B0-----:R-:W-:-:S04]  /*21d0*/  MOV R23, UR9 ;  /* 0x0000000900177c02 */ /* 0x001fc80008000f00 */
[----:B------:R-:W-:Y:S01]  /*21e0*/  ISETP.GE.U32.AND P1, PT, R23, 0x4, PT ;  /* 0x000000041700780c */ /* 0x000fe20003f26070 */
[----:B------:R-:W-:Y:S01]  /*21f0*/  IMAD R21, R12, UR8, R23 ;  /* 0x000000080c157c24 */ /* 0x000fe2000f8e0217 */
[C---:B-1----:R-:W-:Y:S02]  /*2200*/  ISETP.GE.AND P0, PT, R20.reuse, UR5, PT ;  /* 0x0000000514007c0c */ /* 0x042fe4000bf06270 */
[----:B------:R-:W-:Y:S02]  /*2210*/  ISETP.NE.AND P3, PT, R11, R23, PT ;  /* 0x000000170b00720c */ /* 0x000fe40003f65270 */
[----:B------:R-:W-:-:S07]  /*2220*/  ISETP.GT.AND P0, PT, R20, -0x1, !P0 ;  /* 0xffffffff1400780c */ /* 0x000fce0004704270 */
[----:B--2---:R-:W-:Y:S06]  /*2230*/  @!P1 BRA `(.L_x_379) ;  /* 0x0000000400549947 */ /* 0x004fec0003800000 */
[----:B------:R-:W0:Y:S01]  /*2240*/  LDC.64 R12, c[0x0][0x390] ;  /* 0x0000e400ff0c7b82 */ /* 0x000e220000000a00 */
[----:B------:R-:W-:Y:S02]  /*2250*/  MOV R22, R2 ;  /* 0x0000000200167202 */ /* 0x000fe40000000f00 */
[----:B------:R-:W-:-:S05]  /*2260*/  LOP3.LUT R24, R3, 0xfffffff8, RZ, 0xc0, !PT ;  /* 0xfffffff803187812 */ /* 0x000fca00078ec0ff */
[----:B------:R-:W1:Y:S02]  /*2270*/  LDC.64 R14, c[0x0][0x398] ;  /* 0x0000e600ff0e7b82 */ /* 0x000e640000000a00 */
.L_x_380:
[----:B------:R-:W-:-:S04]  /*2280*/  IMAD.IADD R23, R9, 0x1, R22 ;  /* 0x0000000109177824 */ /* 0x000fc800078e0216 */
[----:B------:R-:W-:Y:S01]  /*2290*/  IMAD R17, R20, UR12, R23 ;  /* 0x0000000c14117c24 */ /* 0x000fe2000f8e0217 */
[----:B------:R-:W-:-:S03]  /*22a0*/  ISETP.GE.AND P1, PT, R23, UR12, PT ;  /* 0x0000000c17007c0c */ /* 0x000fc6000bf26270 */
[----:B-1----:R-:W-:Y:S01]  /*22b0*/  IMAD.WIDE R16, R17, 0x4, R14 ;  /* 0x0000000411107825 */ /* 0x002fe200078e020e */
[----:B------:R-:W-:-:S04]  /*22c0*/  ISETP.GT.AND P1, PT, R23, -0x1, !P1 ;  /* 0xffffffff1700780c */ /* 0x000fc80004f24270 */
[----:B------:R-:W-:-:S13]  /*22d0*/  PLOP3.LUT P1, PT, P1, P0, PT, 0x80, 0x8 ;  /* 0x000000000008781c */ /* 0x000fda0000f21070 */
[----:B--2---:R-:W2:Y:S01]  /*22e0*/  @P1 LDG.E R19, desc[UR10][R16.64] ;  /* 0x0000000a10131981 */ /* 0x004ea2000c1e1900 */
[----:B------:R-:W-:Y:S02]  /*22f0*/  VIADD R18, R23, 0x1 ;  /* 0x0000000117127836 */ /* 0x000fe40000000000 */
[----:B------:R-:W-:-:S03]  /*2300*/  IMAD.MOV.U32 R25, RZ, RZ, R7 ;  /* 0x000000ffff197224 */ /* 0x000fc600078e0007 */
[----:B------:R-:W-:-:S04]  /*2310*/  ISETP.GE.AND P4, PT, R18, UR12, PT ;  /* 0x0000000c12007c0c */ /* 0x000fc8000bf86270 */
[----:B------:R-:W-:-:S04]  /*2320*/  ISETP.GT.AND P4, PT, R18, -0x1, !P4 ;  /* 0xffffffff1200780c */ /* 0x000fc80006784270 */
[----:B------:R-:W-:Y:S01]  /*2330*/  PLOP3.LUT P4, PT, P4, P0, PT, 0x80, 0x8 ;  /* 0x000000000008781c */ /* 0x000fe20002781070 */
[----:B--2---:R-:W-:Y:S01]  /*2340*/  @P1 FADD R26, R10, R19 ;  /* 0x000000130a1a1221 */ /* 0x004fe20000000000 */
[----:B------:R-:W-:-:S03]  /*2350*/  IADD3 R19, PT, PT, R21, R22, RZ ;  /* 0x0000001615137210 */ /* 0x000fc60007ffe0ff */
[----:B------:R-:W1:Y:S02]  /*2360*/  @P1 F2I.U32.TRUNC.NTZ R25, R26 ;  /* 0x0000001a00191305 */ /* 0x000e64000020f000 */
[----:B0-----:R-:W-:-:S05]  /*2370*/  IMAD.WIDE R18, R19, 0x4, R12 ;  /* 0x0000000413127825 */ /* 0x001fca00078e020c */
[----:B-1----:R0:W-:Y:S04]  /*2380*/  STG.E desc[UR10][R18.64], R25 ;  /* 0x0000001912007986 */ /* 0x0021e8000c10190a */
[----:B------:R-:W2:Y:S01]  /*2390*/  @P4 LDG.E R27, desc[UR10][R16.64+0x4] ;  /* 0x0000040a101b4981 */ /* 0x000ea2000c1e1900 */
[----:B------:R-:W-:-:S05]  /*23a0*/  VIADD R29, R23, 0x2 ;  /* 0x00000002171d7836 */ /* 0x000fca0000000000 */
[----:B------:R-:W-:-:S04]  /*23b0*/  ISETP.GE.AND P1, PT, R29, UR12, PT ;  /* 0x0000000c1d007c0c */ /* 0x000fc8000bf26270 */
[----:B------:R-:W-:-:S04]  /*23c0*/  ISETP.GT.AND P1, PT, R29, -0x1, !P1 ;  /* 0xffffffff1d00780c */ /* 0x000fc80004f24270 */
[----:B------:R-:W-:Y:S01]  /*23d0*/  PLOP3.LUT P1, PT, P1, P0, PT, 0x80, 0x8 ;  /* 0x000000000008781c */ /* 0x000fe20000f21070 */
[----:B--2---:R-:W-:Y:S01]  /*23e0*/  @P4 FADD R28, R10, R27 ;  /* 0x0000001b0a1c4221 */ /* 0x004fe20000000000 */
[----:B------:R-:W-:-:S06]  /*23f0*/  IMAD.MOV.U32 R27, RZ, RZ, R7 ;  /* 0x000000ffff1b7224 */ /* 0x000fcc00078e0007 */
[----:B------:R-:W1:Y:S02]  /*2400*/  @P4 F2I.U32.TRUNC.NTZ R27, R28 ;  /* 0x0000001c001b4305 */ /* 0x000e64000020f000 */
[----:B-1----:R1:W-:Y:S04]  /*2410*/  STG.E desc[UR10][R18.64+0x4], R27 ;  /* 0x0000041b12007986 */ /* 0x0023e8000c10190a */
[----:B------:R-:W2:Y:S01]  /*2420*/  @P1 LDG.E R29, desc[UR10][R16.64+0x8] ;  /* 0x0000080a101d1981 */ /* 0x000ea2000c1e1900 */
[----:B0-----:R-:W-:Y:S01]  /*2430*/  IMAD.MOV.U32 R25, RZ, RZ, R7 ;  /* 0x000000ffff197224 */ /* 0x001fe200078e0007 */
[----:B------:R-:W-:Y:S01]  /*2440*/  IADD3 R26, PT, PT, R23, 0x3, RZ ;  /* 0x00000003171a7810 */ /* 0x000fe20007ffe0ff */
[----:B--2---:R-:W-:-:S04]  /*2450*/  @P1 FADD R29, R10, R29 ;  /* 0x0000001d0a1d1221 */ /* 0x004fc80000000000 */
[----:B------:R-:W0:Y:S01]  /*2460*/  @P1 F2I.U32.TRUNC.NTZ R25, R29 ;  /* 0x0000001d00191305 */ /* 0x000e22000020f000 */
[----:B------:R-:W-:-:S04]  /*2470*/  ISETP.GE.AND P1, PT, R26, UR12, PT ;  /* 0x0000000c1a007c0c */ /* 0x000fc8000bf26270 */
[----:B------:R-:W-:-:S04]  /*2480*/  ISETP.GT.AND P1, PT, R26, -0x1, !P1 ;  /* 0xffffffff1a00780c */ /* 0x000fc80004f24270 */
[----:B------:R-:W-:Y:S01]  /*2490*/  PLOP3.LUT P1, PT, P1, P0, PT, 0x80, 0x8 ;  /* 0x000000000008781c */ /* 0x000fe20000f21070 */
[----:B0-----:R0:W-:-:S12]  /*24a0*/  STG.E desc[UR10][R18.64+0x8], R25 ;  /* 0x0000081912007986 */ /* 0x0011d8000c10190a */
[----:B------:R-:W2:Y:S01]  /*24b0*/  @P1 LDG.E R26, desc[UR10][R16.64+0xc] ;  /* 0x00000c0a101a1981 */ /* 0x000ea2000c1e1900 */
[----:B-1----:R-:W-:Y:S02]  /*24c0*/  IMAD.MOV.U32 R27, RZ, RZ, R7 ;  /* 0x000000ffff1b7224 */ /* 0x002fe400078e0007 */
[----:B------:R-:W-:Y:S02]  /*24d0*/  VIADD R28, R23, 0x4 ;  /* 0x00000004171c7836 */ /* 0x000fe40000000000 */
[----:B--2---:R-:W-:-:S04]  /*24e0*/  @P1 FADD R26, R10, R26 ;  /* 0x0000001a0a1a1221 */ /* 0x004fc80000000000 */
[----:B------:R-:W1:Y:S01]  /*24f0*/  @P1 F2I.U32.TRUNC.NTZ R27, R26 ;  /* 0x0000001a001b1305 */ /* 0x000e62000020f000 */
[----:B------:R-:W-:-:S04]  /*2500*/  ISETP.GE.AND P1, PT, R28, UR12, PT ;  /* 0x0000000c1c007c0c */ /* 0x000fc8000bf26270 */
[----:B------:R-:W-:-:S04]  /*2510*/  ISETP.GT.AND P1, PT, R28, -0x1, !P1 ;  /* 0xffffffff1c00780c */ /* 0x000fc80004f24270 */
[----:B------:R-:W-:Y:S01]  /*2520*/  PLOP3.LUT P1, PT, P1, P0, PT, 0x80, 0x8 ;  /* 0x000000000008781c */ /* 0x000fe20000f21070 */
[----:B-1----:R1:W-:-:S12]  /*2530*/  STG.E desc[UR10][R18.64+0xc], R27 ;  /* 0x00000c1b12007986 */ /* 0x0023d8000c10190a */
        /* <DEDUP_REMOVED lines=28> */
[----:B-1----:R-:W-:Y:S02]  /*2700*/  IMAD.MOV.U32 R27, RZ, RZ, R7 ;  /* 0x000000ffff1b7224 */ /* 0x002fe400078e0007 */
[----:B------:R-:W-:-:S02]  /*2710*/  VIADD R22, R22, 0x8 ;  /* 0x0000000816167836 */ /* 0x000fc40000000000 */
[----:B---3--:R-:W-:Y:S01]  /*2720*/  @P4 FADD R26, R10, R23 ;  /* 0x000000170a1a4221 */ /* 0x008fe20000000000 */
[----:B------:R-:W-:-:S03]  /*2730*/  IMAD.U32 R23, RZ, RZ, UR13 ;  /* 0x0000000dff177e24 */ /* 0x000fc6000f8e00ff */
[----:B------:R-:W0:Y:S02]  /*2740*/  @P4 F2I.U32.TRUNC.NTZ R27, R26 ;  /* 0x0000001a001b4305 */ /* 0x000e24000020f000 */
[----:B------:R-:W-:-:S04]  /*2750*/  IADD3 R28, PT, PT, R22, R23, RZ ;  /* 0x00000017161c7210 */ /* 0x000fc80007ffe0ff */
[----:B------:R-:W-:Y:S01]  /*2760*/  ISETP.NE.AND P1, PT, R28, R24, PT ;  /* 0x000000181c00720c */ /* 0x000fe20003f25270 */
[----:B0-----:R2:W-:-:S12]  /*2770*/  STG.E desc[UR10][R18.64+0x1c], R27 ;  /* 0x00001c1b12007986 */ /* 0x0015d8000c10190a */
[----:B------:R-:W-:Y:S05]  /*2780*/  @P1 BRA `(.L_x_380) ;  /* 0xfffffff800bc1947 */ /* 0x000fea000383ffff */
.L_x_379:
[----:B------:R-:W-:Y:S01]  /*2790*/  VIADD R11, R11, 0x1 ;  /* 0x000000010b0b7836 */ /* 0x000fe20000000000 */
[----:B------:R-:W-:Y:S06]  /*27a0*/  @!P2 BRA `(.L_x_381) ;  /* 0x0000000000bca947 */ /* 0x000fec0003800000 */
[----:B------:R-:W0:Y:S01]  /*27b0*/  LDCU UR5, c[0x0][0x3a0] ;  /* 0x00007400ff0577ac */ /* 0x000e220008000800 */
[----:B------:R-:W1:Y:S01]  /*27c0*/  LDC.64 R14, c[0x0][0x398] ;  /* 0x0000e600ff0e7b82 */ /* 0x000e620000000a00 */
[----:B------:R-:W-:-:S05]  /*27d0*/  IMAD.IADD R17, R9, 0x1, R22 ;  /* 0x0000000109117824 */ /* 0x000fca00078e0216 */
[----:B0-----:R-:W-:Y:S01]  /*27e0*/  ISETP.GE.AND P1, PT, R17, UR5, PT ;  /* 0x0000000511007c0c */ /* 0x001fe2000bf26270 */
[----:B------:R-:W-:-:S03]  /*27f0*/  IMAD R13, R20, UR5, R17 ;  /* 0x00000005140d7c24 */ /* 0x000fc6000f8e0211 */
[----:B------:R-:W-:Y:S01]  /*2800*/  ISETP.GT.AND P1, PT, R17, -0x1, !P1 ;  /* 0xffffffff1100780c */ /* 0x000fe20004f24270 */
[----:B-1----:R-:W-:-:S03]  /*2810*/  IMAD.WIDE R14, R13, 0x4, R14 ;  /* 0x000000040d0e7825 */ /* 0x002fc600078e020e */
[----:B------:R-:W-:Y:S01]  /*2820*/  PLOP3.LUT P1, PT, P1, P0, PT, 0x80, 0x8 ;  /* 0x000000000008781c */ /* 0x000fe20000f21070 */
[----:B------:R-:W0:-:S12]  /*2830*/  LDC.64 R12, c[0x0][0x390] ;  /* 0x0000e400ff0c7b82 */ /* 0x000e180000000a00 */
[----:B--2---:R-:W2:Y:S01]  /*2840*/  @P1 LDG.E R25, desc[UR10][R14.64] ;  /* 0x0000000a0e191981 */ /* 0x004ea2000c1e1900 */
[----:B------:R-:W-:Y:S01]  /*2850*/  VIADD R16, R17, 0x1 ;  /* 0x0000000111107836 */ /* 0x000fe20000000000 */
[----:B------:R-:W-:Y:S01]  /*2860*/  MOV R19, R7 ;  /* 0x0000000700137202 */ /* 0x000fe20000000f00 */
[----:B------:R-:W-:-:S03]  /*2870*/  IMAD.IADD R27, R21, 0x1, R22 ;  /* 0x00000001151b7824 */ /* 0x000fc600078e0216 */
[----:B------:R-:W-:-:S04]  /*2880*/  ISETP.GE.AND P2, PT, R16, UR5, PT ;  /* 0x0000000510007c0c */ /* 0x000fc8000bf46270 */
[----:B------:R-:W-:Y:S01]  /*2890*/  ISETP.GT.AND P2, PT, R16, -0x1, !P2 ;  /* 0xffffffff1000780c */ /* 0x000fe20005744270 */
[----:B0-----:R-:W-:-:S03]  /*28a0*/  IMAD.WIDE R12, R27, 0x4, R12 ;  /* 0x000000041b0c7825 */ /* 0x001fc600078e020c */
[----:B------:R-:W-:Y:S01]  /*28b0*/  PLOP3.LUT P2, PT, P2, P0, PT, 0x80, 0x8 ;  /* 0x000000000008781c */ /* 0x000fe20001741070 */
[----:B--2---:R-:W-:-:S04]  /*28c0*/  @P1 FADD R25, R10, R25 ;  /* 0x000000190a191221 */ /* 0x004fc80000000000 */
        /* <DEDUP_REMOVED lines=12> */
[----:B0-----:R-:W-:Y:S01]  /*2990*/  MOV R19, R7 ;  /* 0x0000000700137202 */ /* 0x001fe20000000f00 */
[----:B------:R-:W-:Y:S01]  /*29a0*/  VIADD R17, R17, 0x3 ;  /* 0x0000000311117836 */ /* 0x000fe20000000000 */
[----:B------:R-:W-:Y:S04]  /*29b0*/  BSSY.RECONVERGENT B1, `(.L_x_382) ;  /* 0x000000c000017945 */ /* 0x000fe80003800200 */
[----:B------:R-:W-:Y:S01]  /*29c0*/  ISETP.GE.AND P2, PT, R17, UR5, PT ;  /* 0x0000000511007c0c */ /* 0x000fe2000bf46270 */
[----:B--2---:R-:W-:-:S04]  /*29d0*/  @P1 FADD R25, R10, R25 ;  /* 0x000000190a191221 */ /* 0x004fc80000000000 */
[----:B------:R-:W0:Y:S01]  /*29e0*/  @P1 F2I.U32.TRUNC.NTZ R19, R25 ;  /* 0x0000001900131305 */ /* 0x000e22000020f000 */
[----:B------:R-:W-:Y:S01]  /*29f0*/  ISETP.GT.AND P1, PT, R17, -0x1, !P2 ;  /* 0xffffffff1100780c */ /* 0x000fe20005724270 */
[----:B------:R-:W-:-:S03]  /*2a00*/  IMAD.MOV.U32 R17, RZ, RZ, R7 ;  /* 0x000000ffff117224 */ /* 0x000fc600078e0007 */
[----:B------:R-:W-:Y:S01]  /*2a10*/  PLOP3.LUT P1, PT, P1, P0, PT, 0x80, 0x8 ;  /* 0x000000000008781c */ /* 0x000fe20000f21070 */
[----:B0-----:R1:W-:-:S12]  /*2a20*/  STG.E desc[UR10][R12.64+0x8], R19 ;  /* 0x000008130c007986 */ /* 0x0013d8000c10190a */
[----:B------:R-:W-:Y:S05]  /*2a30*/  @!P1 BRA `(.L_x_383) ;  /* 0x00000000000c9947 */ /* 0x000fea0003800000 */
[----:B------:R-:W2:Y:S02]  /*2a40*/  LDG.E R15, desc[UR10][R14.64+0xc] ;  /* 0x00000c0a0e0f7981 */ /* 0x000ea4000c1e1900 */
[----:B--2---:R-:W-:-:S06]  /*2a50*/  FADD R17, R10, R15 ;  /* 0x0000000f0a117221 */ /* 0x004fcc0000000000 */
[----:B------:R-:W0:Y:S02]  /*2a60*/  F2I.U32.TRUNC.NTZ R17, R17 ;  /* 0x0000001100117305 */ /* 0x000e24000020f000 */
.L_x_383:
[----:B------:R-:W-:Y:S05]  /*2a70*/  BSYNC.RECONVERGENT B1 ;  /* 0x0000000000017941 */ /* 0x000fea0003800200 */
.L_x_382:
[----:B0-----:R0:W-:Y:S01]  /*2a80*/  STG.E desc[UR10][R12.64+0xc], R17 ;  /* 0x00000c110c007986 */ /* 0x0011e2000c10190a */
[----:B------:R-:W-:-:S07]  /*2a90*/  VIADD R22, R22, 0x4 ;  /* 0x0000000416167836 */ /* 0x000fce0000000000 */
.L_x_381:
[----:B------:R-:W-:-:S13]  /*2aa0*/  ISETP.NE.AND P1, PT, R5, RZ, PT ;  /* 0x000000ff0500720c */ /* 0x000fda0003f25270 */
[----:B------:R-:W-:Y:S05]  /*2ab0*/  @!P1 BRA `(.L_x_384) ;  /* 0x0000000000749947 */ /* 0x000fea0003800000 */
[----:B------:R-:W3:Y:S01]  /*2ac0*/  LDCU UR5, c[0x0][0x3a0] ;  /* 0x00007400ff0577ac */ /* 0x000ee20008000800 */
[----:B01----:R-:W0:Y:S01]  /*2ad0*/  LDC.64 R12, c[0x0][0x398] ;  /* 0x0000e600ff0c7b82 */ /* 0x003e220000000a00 */
[----:B--2---:R-:W-:-:S04]  /*2ae0*/  IADD3 R25, PT, PT, R9, R22, RZ ;  /* 0x0000001609197210 */ /* 0x004fc80007ffe0ff */
[----:B---3--:R-:W-:Y:S01]  /*2af0*/  ISETP.GE.AND P1, PT, R25, UR5, PT ;  /* 0x0000000519007c0c */ /* 0x008fe2000bf26270 */
[----:B------:R-:W-:-:S03]  /*2b00*/  IMAD R15, R20, UR5, R25 ;  /* 0x00000005140f7c24 */ /* 0x000fc6000f8e0219 */
[----:B------:R-:W-:Y:S01]  /*2b10*/  ISETP.GT.AND P1, PT, R25, -0x1, !P1 ;  /* 0xffffffff1900780c */ /* 0x000fe20004f24270 */
[----:B0-----:R-:W-:-:S03]  /*2b20*/  IMAD.WIDE R12, R15, 0x4, R12 ;  /* 0x000000040f0c7825 */ /* 0x001fc600078e020c */
[----:B------:R-:W-:Y:S01]  /*2b30*/  PLOP3.LUT P1, PT, P1, P0, PT, 0x80, 0x8 ;  /* 0x000000000008781c */ /* 0x000fe20000f21070 */
[----:B------:R-:W0:-:S12]  /*2b40*/  LDC.64 R14, c[0x0][0x390] ;  /* 0x0000e400ff0e7b82 */ /* 0x000e180000000a00 */
[----:B------:R-:W2:Y:S01]  /*2b50*/  @P1 LDG.E R19, desc[UR10][R12.64] ;  /* 0x0000000a0c131981 */ /* 0x000ea2000c1e1900 */
[----:B------:R-:W-:Y:S01]  /*2b60*/  IMAD.MOV.U32 R17, RZ, RZ, R7 ;  /* 0x000000ffff117224 */ /* 0x000fe200078e0007 */
[----:B------:R-:W-:Y:S01]  /*2b70*/  BSSY.RECONVERGENT B1, `(.L_x_385) ;  /* 0x000000f000017945 */ /* 0x000fe20003800200 */
[----:B------:R-:W-:Y:S02]  /*2b80*/  VIADD R16, R25, 0x1 ;  /* 0x0000000119107836 */ /* 0x000fe40000000000 */
[----:B------:R-:W-:-:S03]  /*2b90*/  IMAD.IADD R25, R21, 0x1, R22 ;  /* 0x0000000115197824 */ /* 0x000fc600078e0216 */
[----:B------:R-:W-:Y:S01]  /*2ba0*/  ISETP.GE.AND P2, PT, R16, UR5, PT ;  /* 0x0000000510007c0c */ /* 0x000fe2000bf46270 */
[----:B0-----:R-:W-:Y:S01]  /*2bb0*/  IMAD.WIDE R14, R25, 0x4, R14 ;  /* 0x00000004190e7825 */ /* 0x001fe200078e020e */
[----:B------:R-:W-:-:S03]  /*2bc0*/  MOV R25, R7 ;  /* 0x0000000700197202 */ /* 0x000fc60000000f00 */
        /* <DEDUP_REMOVED lines=9> */
.L_x_386:
[----:B------:R-:W-:Y:S05]  /*2c60*/  BSYNC.RECONVERGENT B1 ;  /* 0x0000000000017941 */ /* 0x000fea0003800200 */
.L_x_385:
[----:B-1----:R3:W-:Y:S01]  /*2c70*/  STG.E desc[UR10][R14.64+0x4], R25 ;  /* 0x000004190e007986 */ /* 0x0027e2000c10190a */
[----:B------:R-:W-:-:S07]  /*2c80*/  VIADD R22, R22, 0x2 ;  /* 0x0000000216167836 */ /* 0x000fce0000000000 */
.L_x_384:
[----:B------:R-:W4:Y:S01]  /*2c90*/  LDCU UR5, c[0x0][0x3a0] ;  /* 0x00007400ff0577ac */ /* 0x000f220008000800 */
[----:B0--3--:R-:W-:-:S05]  /*2ca0*/  IMAD.IADD R15, R9, 0x1, R22 ;  /* 0x00000001090f7824 */ /* 0x009fca00078e0216 */
[----:B----4-:R-:W-:-:S04]  /*2cb0*/  ISETP.GE.AND P1, PT, R15, UR5, PT ;  /* 0x000000050f007c0c */ /* 0x010fc8000bf26270 */
[----:B------:R-:W-:-:S04]  /*2cc0*/  ISETP.GT.AND P1, PT, R15, -0x1, !P1 ;  /* 0xffffffff0f00780c */ /* 0x000fc80004f24270 */
[----:B------:R-:W-:-:S13]  /*2cd0*/  PLOP3.LUT P1, PT, P1, P0, PT, 0x80, 0x8 ;  /* 0x000000000008781c */ /* 0x000fda0000f21070 */
[----:B-1----:R-:W0:Y:S01]  /*2ce0*/  @P1 LDC.64 R12, c[0x0][0x398] ;  /* 0x0000e600ff0c1b82 */ /* 0x002e220000000a00 */
[----:B------:R-:W-:-:S04]  /*2cf0*/  @P1 IMAD R15, R20, UR5, R15 ;  /* 0x00000005140f1c24 */ /* 0x000fc8000f8e020f */
[----:B0-----:R-:W-:-:S03]  /*2d00*/  @P1 IMAD.WIDE R14, R15, 0x4, R12 ;  /* 0x000000040f0e1825 */ /* 0x001fc600078e020c */
[----:B------:R-:W0:Y:S03]  /*2d10*/  LDC.64 R12, c[0x0][0x390] ;  /* 0x0000e400ff0c7b82 */ /* 0x000e260000000a00 */
[----:B------:R-:W3:Y:S01]  /*2d20*/  @P1 LDG.E R15, desc[UR10][R14.64] ;  /* 0x0000000a0e0f1981 */ /* 0x000ee2000c1e1900 */
[----:B------:R-:W-:Y:S01]  /*2d30*/  IMAD.MOV.U32 R17, RZ, RZ, R7 ;  /* 0x000000ffff117224 */ /* 0x000fe200078e0007 */
[----:B------:R-:W-:-:S05]  /*2d40*/  IADD3 R21, PT, PT, R21, R22, RZ ;  /* 0x0000001615157210 */ /* 0x000fca0007ffe0ff */
[----:B0-----:R-:W-:-:S04]  /*2d50*/  IMAD.WIDE R12, R21, 0x4, R12 ;  /* 0x00000004150c7825 */ /* 0x001fc800078e020c */
[----:B---3--:R-:W-:-:S04]  /*2d60*/  @P1 FADD R16, R10, R15 ;  /* 0x0000000f0a101221 */ /* 0x008fc80000000000 */
[----:B------:R-:W0:Y:S02]  /*2d70*/  @P1 F2I.U32.TRUNC.NTZ R17, R16 ;  /* 0x0000001000111305 */ /* 0x000e24000020f000 */
[----:B0-----:R0:W-:Y:S01]  /*2d80*/  STG.E desc[UR10][R12.64], R17 ;  /* 0x000000110c007986 */ /* 0x0011e2000c10190a */
[----:B------:R-:W-:Y:S05]  /*2d90*/  @P3 BRA `(.L_x_387) ;  /* 0xfffffff000f43947 */ /* 0x000fea000383ffff */
.L_x_378:
[----:B------:R-:W-:Y:S05]  /*2da0*/  BSYNC.RECONVERGENT B0 ;  /* 0x0000000000007941 */ /* 0x000fea0003800200 */
.L_x_377:
[----:B------:R-:W-:Y:S02]  /*2db0*/  VIADD R0, R0, 0x100 ;  /* 0x0000010000007836 */ /* 0x000fe40000000000 */
[----:B------:R-:W-:-:S03]  /*2dc0*/  IMAD.U32 R6, RZ, RZ, UR7 ;  /* 0x00000007ff067e24 */ /* 0x000fc6000f8e00ff */
[----:B------:R-:W-:-:S04]  /*2dd0*/  ISETP.LT.U32.AND P0, PT, R0, UR6, PT ;  /* 0x0000000600007c0c */ /* 0x000fc8000bf01070 */
[----:B------:R-:W-:-:S13]  /*2de0*/  ISETP.GT.AND.EX P0, PT, R6, RZ, PT, P0 ;  /* 0x000000ff0600720c */ /* 0x000fda0003f04300 */
[----:B------:R-:W-:Y:S05]  /*2df0*/  @!P0 EXIT ;  /* 0x000000000000894d */ /* 0x000fea0003800000 */
[----:B------:R-:W1:Y:S01]  /*2e00*/  LDC R9, c[0x0][0x3a0] ;  /* 0x0000e800ff097b82 */ /* 0x000e620000000800 */
[----:B------:R-:W-:Y:S01]  /*2e10*/  VIADD R8, R0, UR4 ;  /* 0x0000000400087c36 */ /* 0x000fe20008000000 */
[----:B------:R-:W3:Y:S01]  /*2e20*/  LDCU UR4, c[0x0][0x3a8] ;  /* 0x00007500ff0477ac */ /* 0x000ee20008000800 */
[----:B------:R-:W-:Y:S01]  /*2e30*/  LOP3.LUT R20, R3, 0xfffffff8, RZ, 0xc0, !PT ;  /* 0xfffffff803147812 */ /* 0x000fe200078ec0ff */
[----:B--2---:R-:W-:Y:S02]  /*2e40*/  IMAD.MOV.U32 R19, RZ, RZ, R2 ;  /* 0x000000ffff137224 */ /* 0x004fe400078e0002 */
[----:B------:R-:W-:Y:S01]  /*2e50*/  IABS R0, R8 ;  /* 0x0000000800007213 */ /* 0x000fe20000000000 */
[----:B---3--:R-:W-:Y:S01]  /*2e60*/  IMAD R23, R8, UR4, R23 ;  /* 0x0000000408177c24 */ /* 0x008fe2000f8e0217 */
[----:B-1----:R-:W-:-:S04]  /*2e70*/  IABS R11, R9 ;  /* 0x00000009000b7213 */ /* 0x002fc80000000000 */
[----:B------:R-:W1:Y:S08]  /*2e80*/  I2F.RP R10, R11 ;  /* 0x0000000b000a7306 */ /* 0x000e700000209400 */
[----:B-1----:R-:W0:Y:S02]  /*2e90*/  MUFU.RCP R10, R10 ;  /* 0x0000000a000a7308 */ /* 0x002e240000001000 */
[----:B0-----:R-:W-:-:S06]  /*2ea0*/  VIADD R12, R10, 0xffffffe ;  /* 0x0ffffffe0a0c7836 */ /* 0x001fcc0000000000 */
[----:B------:R-:W0:Y:S02]  /*2eb0*/  F2I.FTZ.U32.TRUNC.NTZ R7, R12 ;  /* 0x0000000c00077305 */ /* 0x000e24000021f000 */
[----:B0-----:R-:W-:-:S05]  /*2ec0*/  IADD3 R6, PT, PT, RZ, -R7, RZ ;  /* 0x80000007ff067210 */ /* 0x001fca0007ffe0ff */
[----:B------:R-:W-:Y:S02]  /*2ed0*/  IMAD R13, R6, R11, RZ ;  /* 0x0000000b060d7224 */ /* 0x000fe400078e02ff */
[----:B------:R-:W-:-:S04]  /*2ee0*/  IMAD.MOV.U32 R6, RZ, RZ, RZ ;  /* 0x000000ffff067224 */ /* 0x000fc800078e00ff */
[----:B------:R-:W-:-:S04]  /*2ef0*/  IMAD.HI.U32 R13, R7, R13, R6 ;  /* 0x0000000d070d7227 */ /* 0x000fc800078e0006 */
[----:B------:R-:W-:-:S04]  /*2f00*/  IMAD.MOV.U32 R6, RZ, RZ, R0 ;  /* 0x000000ffff067224 */ /* 0x000fc800078e0000 */
[----:B------:R-:W-:-:S05]  /*2f10*/  IMAD.HI.U32 R0, R13, R6, RZ ;  /* 0x000000060d007227 */ /* 0x000fca00078e00ff */
[----:B------:R-:W-:-:S05]  /*2f20*/  IADD3 R7, PT, PT, -R0, RZ, RZ ;  /* 0x000000ff00077210 */ /* 0x000fca0007ffe1ff */
[----:B------:R-:W-:-:S05]  /*2f30*/  IMAD R6, R11, R7, R6 ;  /* 0x000000070b067224 */ /* 0x000fca00078e0206 */
[----:B------:R-:W-:-:S13]  /*2f40*/  ISETP.GT.U32.AND P1, PT, R11, R6, PT ;  /* 0x000000060b00720c */ /* 0x000fda0003f24070 */
[----:B------:R-:W-:Y:S02]  /*2f50*/  @!P1 IMAD.IADD R6, R6, 0x1, -R11 ;  /* 0x0000000106069824 */ /* 0x000fe400078e0a0b */
[----:B------:R-:W-:Y:S01]  /*2f60*/  @!P1 VIADD R0, R0, 0x1 ;  /* 0x0000000100009836 */ /* 0x000fe20000000000 */
[----:B------:R-:W-:Y:S02]  /*2f70*/  ISETP.NE.AND P1, PT, R9, RZ, PT ;  /* 0x000000ff0900720c */ /* 0x000fe40003f25270 */
[----:B------:R-:W-:Y:S02]  /*2f80*/  ISETP.GE.U32.AND P0, PT, R6, R11, PT ;  /* 0x0000000b0600720c */ /* 0x000fe40003f06070 */
[----:B------:R-:W-:-:S04]  /*2f90*/  LOP3.LUT R6, R8, R9, RZ, 0x3c, !PT ;  /* 0x0000000908067212 */ /* 0x000fc800078e3cff */
[----:B------:R-:W-:Y:S01]  /*2fa0*/  ISETP.GE.AND P2, PT, R6, RZ, PT ;  /* 0x000000ff0600720c */ /* 0x000fe20003f46270 */
[----:B------:R-:W-:-:S05]  /*2fb0*/  IMAD.SHL.U32 R6, R8, 0x100, RZ ;  /* 0x0000010008067824 */ /* 0x000fca00078e00ff */
[----:B------:R-:W-:Y:S01]  /*2fc0*/  I2FP.F32.S32 R18, R6 ;  /* 0x0000000600127245 */ /* 0x000fe20000201400 */
[----:B------:R-:W-:-:S06]  /*2fd0*/  @P0 VIADD R0, R0, 0x1 ;  /* 0x0000000100000836 */ /* 0x000fcc0000000000 */
[----:B------:R-:W-:Y:S02]  /*2fe0*/  @!P2 IADD3 R0, PT, PT, -R0, RZ, RZ ;  /* 0x000000ff0000a210 */ /* 0x000fe40007ffe1ff */
[----:B------:R-:W-:-:S05]  /*2ff0*/  @!P1 LOP3.LUT R0, RZ, R9, RZ, 0x33, !PT ;  /* 0x00000009ff009212 */ /* 0x000fca00078e33ff */
[----:B------:R-:W-:-:S04]  /*3000*/  IMAD.MOV R7, RZ, RZ, -R0 ;  /* 0x000000ffff077224 */ /* 0x000fc800078e0a00 */
[----:B------:R-:W-:-:S07]  /*3010*/  IMAD R7, R9, R7, R8 ;  /* 0x0000000709077224 */ /* 0x000fce00078e0208 */
.L_x_396:
[----:B0-----:R-:W0:Y:S01]  /*3020*/  LDC.64 R10, c[0x0][0x3a8] ;  /* 0x0000ea00ff0a7b82 */ /* 0x001e220000000a00 */
[----:B------:R-:W1:Y:S01]  /*3030*/  LDCU UR4, c[0x0][0x3a4] ;  /* 0x00007480ff0477ac */ /* 0x000e620008000800 */
[----:B------:R-:W-:Y:S01]  /*3040*/  IADD3 R9, PT, PT, R0, R19, RZ ;  /* 0x0000001300097210 */ /* 0x000fe20007ffe0ff */
[----:B------:R-:W-:Y:S01]  /*3050*/  IMAD.IADD R3, R23, 0x1, R19 ;  /* 0x0000000117037824 */ /* 0x000fe200078e0213 */
[----:B------:R-:W-:Y:S01]  /*3060*/  ISETP.GE.U32.AND P2, PT, R4, 0x3, PT ;  /* 0x000000030400780c */ /* 0x000fe20003f46070 */
[----:B------:R-:W-:Y:S01]  /*3070*/  IMAD.MOV.U32 R8, RZ, RZ, R2 ;  /* 0x000000ffff087224 */ /* 0x000fe200078e0002 */
[----:B-1----:R-:W-:-:S04]  /*3080*/  ISETP.GE.AND P0, PT, R9, UR4, PT ;  /* 0x0000000409007c0c */ /* 0x002fc8000bf06270 */
[----:B------:R-:W-:Y:S01]  /*3090*/  ISETP.GT.AND P0, PT, R9, -0x1, !P0 ;  /* 0xffffffff0900780c */ /* 0x000fe20004704270 */
[----:B0-----:R-:W-:Y:S01]  /*30a0*/  IMAD R3, R3, R10, R11 ;  /* 0x0000000a03037224 */ /* 0x001fe200078e020b */
[----:B------:R-:W-:Y:S02]  /*30b0*/  ISETP.GE.U32.AND P1, PT, R11, 0x4, PT ;  /* 0x000000040b00780c */ /* 0x000fe40003f26070 */
[----:B------:R-:W-:-:S11]  /*30c0*/  ISETP.NE.AND P3, PT, R19, R11, PT ;  /* 0x0000000b1300720c */ /* 0x000fd60003f65270 */
[----:B----4-:R-:W-:Y:S05]  /*30d0*/  @!P1 BRA `(.L_x_388) ;  /* 0x0000000400549947 */ /* 0x010fea0003800000 */
[----:B------:R-:W0:Y:S01]  /*30e0*/  LDC.64 R10, c[0x0][0x390] ;  /* 0x0000e400ff0a7b82 */ /* 0x000e220000000a00 */
[----:B------:R-:W-:Y:S01]  /*30f0*/  IMAD.MOV.U32 R8, RZ, RZ, R2 ;  /* 0x000000ffff087224 */ /* 0x000fe200078e0002 */
[----:B------:R-:W1:Y:S01]  /*3100*/  LDCU UR4, c[0x0][0x3a0] ;  /* 0x00007400ff0477ac */ /* 0x000e620008000800 */
[----:B------:R-:W2:Y:S05]  /*3110*/  LDCU UR5, c[0x0][0x3ac] ;  /* 0x00007580ff0577ac */ /* 0x000eaa0008000800 */
[----:B------:R-:W3:Y:S02]  /*3120*/  LDC.64 R12, c[0x0][0x398] ;  /* 0x0000e600ff0c7b82 */ /* 0x000ee40000000a00 */
.L_x_389:
[----:B------:R-:W-:-:S04]  /*3130*/  IADD3 R22, PT, PT, R7, R8, RZ ;  /* 0x0000000807167210 */ /* 0x000fc80007ffe0ff */
[----:B-1----:R-:W-:Y:S01]  /*3140*/  ISETP.GE.AND P1, PT, R22, UR4, PT ;  /* 0x0000000416007c0c */ /* 0x002fe2000bf26270 */
[----:B------:R-:W-:-:S03]  /*3150*/  IMAD R15, R9, UR4, R22 ;  /* 0x00000004090f7c24 */ /* 0x000fc6000f8e0216 */
[----:B------:R-:W-:Y:S01]  /*3160*/  ISETP.GT.AND P1, PT, R22, -0x1, !P1 ;  /* 0xffffffff1600780c */ /* 0x000fe20004f24270 */
[----:B---3--:R-:W-:-:S03]  /*3170*/  IMAD.WIDE R14, R15, 0x4, R12 ;  /* 0x000000040f0e7825 */ /* 0x008fc600078e020c */
[----:B------:R-:W-:-:S13]  /*3180*/  PLOP3.LUT P1, PT, P1, P0, PT, 0x80, 0x8 ;  /* 0x000000000008781c */ /* 0x000fda0000f21070 */
[----:B----4-:R-:W3:Y:S01]  /*3190*/  @P1 LDG.E R17, desc[UR10][R14.64] ;  /* 0x0000000a0e111981 */ /* 0x010ee2000c1e1900 */
[----:B------:R-:W-:Y:S02]  /*31a0*/  VIADD R16, R22, 0x1 ;  /* 0x0000000116107836 */ /* 0x000fe40000000000 */
[----:B------:R-:W-:-:S03]  /*31b0*/  IMAD.MOV.U32 R21, RZ, RZ, R6 ;  /* 0x000000ffff157224 */ /* 0x000fc600078e0006 */
[----:B------:R-:W-:-:S04]  /*31c0*/  ISETP.GE.AND P4, PT, R16, UR4, PT ;  /* 0x0000000410007c0c */ /* 0x000fc8000bf86270 */
[----:B------:R-:W-:Y:S01]  /*31d0*/  ISETP.GT.AND P4, PT, R16, -0x1, !P4 ;  /* 0xffffffff1000780c */ /* 0x000fe20006784270 */
[----:B---3--:R-:W-:Y:S01]  /*31e0*/  @P1 FADD R24, R18, R17 ;  /* 0x0000001112181221 */ /* 0x008fe20000000000 */
[----:B------:R-:W-:-:S03]  /*31f0*/  IMAD.IADD R17, R3, 0x1, R8 ;  /* 0x0000000103117824 */ /* 0x000fc600078e0208 */
[----:B------:R-:W1:Y:S01]  /*3200*/  @P1 F2I.U32.TRUNC.NTZ R21, R24 ;  /* 0x0000001800151305 */ /* 0x000e62000020f000 */
[----:B------:R-:W-:Y:S01]  /*3210*/  PLOP3.LUT P1, PT, P4, P0, PT, 0x80, 0x8 ;  /* 0x000000000008781c */ /* 0x000fe20002721070 */
[----:B0-----:R-:W-:-:S05]  /*3220*/  IMAD.WIDE R16, R17, 0x4, R10 ;  /* 0x0000000411107825 */ /* 0x001fca00078e020a */
[----:B-1----:R0:W-:Y:S07]  /*3230*/  STG.E desc[UR10][R16.64], R21 ;  /* 0x0000001510007986 */ /* 0x0021ee000c10190a */
[----:B------:R-:W3:Y:S01]  /*3240*/  @P1 LDG.E R25, desc[UR10][R14.64+0x4] ;  /* 0x0000040a0e191981 */ /* 0x000ee2000c1e1900 */
[----:B------:R-:W-:-:S04]  /*3250*/  IADD3 R27, PT, PT, R22, 0x2, RZ ;  /* 0x00000002161b7810 */ /* 0x000fc80007ffe0ff */
[----:B------:R-:W-:-:S04]  /*3260*/  ISETP.GE.AND P4, PT, R27, UR4, PT ;  /* 0x000000041b007c0c */ /* 0x000fc8000bf86270 */
[----:B------:R-:W-:Y:S01]  /*3270*/  ISETP.GT.AND P4, PT, R27, -0x1, !P4 ;  /* 0xffffffff1b00780c */ /* 0x000fe20006784270 */
[----:B---3--:R-:W-:Y:S01]  /*3280*/  @P1 FADD R26, R18, R25 ;  /* 0x00000019121a1221 */ /* 0x008fe20000000000 */
[----:B------:R-:W-:-:S06]  /*3290*/  IMAD.MOV.U32 R25, RZ, RZ, R6 ;  /* 0x000000ffff197224 */ /* 0x000fcc00078e0006 */
[----:B------:R-:W1:Y:S01]  /*32a0*/  @P1 F2I.U32.TRUNC.NTZ R25, R26 ;  /* 0x0000001a00191305 */ /* 0x000e62000020f000 */
[----:B------:R-:W-:Y:S01]  /*32b0*/  PLOP3.LUT P1, PT, P4, P0, PT, 0x80, 0x8 ;  /* 0x000000000008781c */ /* 0x000fe20002721070 */
[----:B-1----:R1:W-:-:S12]  /*32c0*/  STG.E desc[UR10][R16.64+0x4], R25 ;  /* 0x0000041910007986 */ /* 0x0023d8000c10190a */
[----:B------:R-:W3:Y:S01]  /*32d0*/  @P1 LDG.E R27, desc[UR10][R14.64+0x8] ;  /* 0x0000080a0e1b1981 */ /* 0x000ee2000c1e1900 */
[----:B------:R-:W-:Y:S02]  /*32e0*/  VIADD R24, R22, 0x3 ;  /* 0x0000000316187836 */ /* 0x000fe40000000000 */
[----:B0-----:R-:W-:-:S03]  /*32f0*/  IMAD.MOV.U32 R21, RZ, RZ, R6 ;  /* 0x000000ffff157224 */ /* 0x001fc600078e0006 */
[----:B------:R-:W-:-:S04]  /*3300*/  ISETP.GE.AND P4, PT, R24, UR4, PT ;  /* 0x0000000418007c0c */ /* 0x000fc8000bf86270 */
[----:B------:R-:W-:Y:S01]  /*3310*/  ISETP.GT.AND P4, PT, R24, -0x1, !P4 ;  /* 0xffffffff1800780c */ /* 0x000fe20006784270 */
[----:B---3--:R-:W-:-:S04]  /*3320*/  @P1 FADD R27, R18, R27 ;  /* 0x0000001b121b1221 */ /* 0x008fc80000000000 */
[----:B------:R-:W0:Y:S01]  /*3330*/  @P1 F2I.U32.TRUNC.NTZ R21, R27 ;  /* 0x0000001b00151305 */ /* 0x000e22000020f000 */
[----:B------:R-:W-:Y:S01]  /*3340*/  PLOP3.LUT P1, PT, P4, P0, PT, 0x80, 0x8 ;  /* 0x000000000008781c */ /* 0x000fe20002721070 */
[----:B0-----:R0:W-:-:S12]  /*3350*/  STG.E desc[UR10][R16.64+0x8], R21 ;  /* 0x0000081510007986 */ /* 0x0011d8000c10190a */
[----:B------:R-:W3:Y:S01]  /*3360*/  @P1 LDG.E R29, desc[UR10][R14.64+0xc] ;  /* 0x00000c0a0e1d1981 */ /* 0x000ee2000c1e1900 */
[----:B------:R-:W-:Y:S01]  /*3370*/  IADD3 R24, PT, PT, R22, 0x4, RZ ;  /* 0x0000000416187810 */ /* 0x000fe20007ffe0ff */
[----:B-1----:R-:W-:-:S03]  /*3380*/  IMAD.MOV.U32 R25, RZ, RZ, R6 ;  /* 0x000000ffff197224 */ /* 0x002fc600078e0006 */
[----:B------:R-:W-:-:S04]  /*3390*/  ISETP.GE.AND P4, PT, R24, UR4, PT ;  /* 0x0000000418007c0c */ /* 0x000fc8000bf86270 */
[----:B------:R-:W-:Y:S01]  /*33a0*/  ISETP.GT.AND P4, PT, R24, -0x1, !P4 ;  /* 0xffffffff1800780c */ /* 0x000fe20006784270 */
[----:B---3--:R-:W-:-:S04]  /*33b0*/  @P1 FADD R29, R18, R29 ;  /* 0x0000001d121d1221 */ /* 0x008fc80000000000 */
        /* <DEDUP_REMOVED lines=31> */
[----:B-1----:R-:W-:Y:S01]  /*35b0*/  MOV R25, R6 ;  /* 0x0000000600197202 */ /* 0x002fe20000000f00 */
[----:B------:R-:W-:-:S04]  /*35c0*/  VIADD R8, R8, 0x8 ;  /* 0x0000000808087836 */ /* 0x000fc80000000000 */
[----:B--2---:R-:W-:-:S05]  /*35d0*/  VIADD R22, R8, UR5 ;  /* 0x0000000508167c36 */ /* 0x004fca0008000000 */
[----:B------:R-:W-:Y:S01]  /*35e0*/  ISETP.NE.AND P1, PT, R22, R20, PT ;  /* 0x000000141600720c */ /* 0x000fe20003f25270 */
[----:B---3--:R-:W-:-:S04]  /*35f0*/  @P4 FADD R29, R18, R29 ;  /* 0x0000001d121d4221 */ /* 0x008fc80000000000 */
[----:B------:R-:W0:Y:S02]  /*3600*/  @P4 F2I.U32.TRUNC.NTZ R25, R29 ;  /* 0x0000001d00194305 */ /* 0x000e24000020f000 */
[----:B0-----:R4:W-:Y:S06]  /*3610*/  STG.E desc[UR10][R16.64+0x1c], R25 ;  /* 0x00001c1910007986 */ /* 0x0019ec000c10190a */
[----:B------:R-:W-:Y:S05]  /*3620*/  @P1 BRA `(.L_x_389) ;  /* 0xfffffff800c01947 */ /* 0x000fea000383ffff */
.L_x_388:
[----:B------:R-:W-:Y:S01]  /*3630*/  VIADD R19, R19, 0x1 ;  /* 0x0000000113137836 */ /* 0x000fe20000000000 */
[----:B------:R-:W-:Y:S06]  /*3640*/  @!P2 BRA `(.L_x_390) ;  /* 0x0000000000bca947 */ /* 0x000fec0003800000 */
[----:B------:R-:W0:Y:S01]  /*3650*/  LDCU UR4, c[0x0][0x3a0] ;  /* 0x00007400ff0477ac */ /* 0x000e220008000800 */
[----:B------:R-:W1:Y:S01]  /*3660*/  LDC.64 R12, c[0x0][0x398] ;  /* 0x0000e600ff0c7b82 */ /* 0x000e620000000a00 */
[----:B------:R-:W-:-:S04]  /*3670*/  IADD3 R14, PT, PT, R7, R8, RZ ;  /* 0x00000008070e7210 */ /* 0x000fc80007ffe0ff */
[----:B0-----:R-:W-:Y:S01]  /*3680*/  ISETP.GE.AND P1, PT, R14, UR4, PT ;  /* 0x000000040e007c0c */ /* 0x001fe2000bf26270 */
[----:B------:R-:W-:-:S03]  /*3690*/  IMAD R11, R9, UR4, R14 ;  /* 0x00000004090b7c24 */ /* 0x000fc6000f8e020e */
[----:B------:R-:W-:Y:S01]  /*36a0*/  ISETP.GT.AND P1, PT, R14, -0x1, !P1 ;  /* 0xffffffff0e00780c */ /* 0x000fe20004f24270 */
[----:B-1----:R-:W-:-:S03]  /*36b0*/  IMAD.WIDE R12, R11, 0x4, R12 ;  /* 0x000000040b0c7825 */ /* 0x002fc600078e020c */
[----:B------:R-:W-:Y:S01]  /*36c0*/  PLOP3.LUT P1, PT, P1, P0, PT, 0x80, 0x8 ;  /* 0x000000000008781c */ /* 0x000fe20000f21070 */
[----:B------:R-:W0:-:S12]  /*36d0*/  LDC.64 R10, c[0x0][0x390] ;  /* 0x0000e400ff0a7b82 */ /* 0x000e180000000a00 */
[----:B----4-:R-:W2:Y:S01]  /*36e0*/  @P1 LDG.E R17, desc[UR10][R12.64] ;  /* 0x0000000a0c111981 */ /* 0x010ea2000c1e1900 */
[----:B------:R-:W-:Y:S02]  /*36f0*/  VIADD R16, R14, 0x1 ;  /* 0x000000010e107836 */ /* 0x000fe40000000000 */
[----:B------:R-:W-:Y:S02]  /*3700*/  IMAD.MOV.U32 R15, RZ, RZ, R6 ;  /* 0x000000ffff0f7224 */ /* 0x000fe400078e0006 */
[----:B------:R-:W-:Y:S01]  /*3710*/  IMAD.IADD R21, R3, 0x1, R8 ;  /* 0x0000000103157824 */ /* 0x000fe200078e0208 */
        /* <DEDUP_REMOVED lines=8> */
[----:B------:R-:W-:Y:S01]  /*37a0*/  IADD3 R16, PT, PT, R14, 0x2, RZ ;  /* 0x000000020e107810 */ /* 0x000fe20007ffe0ff */
        /* <DEDUP_REMOVED lines=8> */
[----:B0-----:R-:W-:Y:S01]  /*3830*/  IMAD.MOV.U32 R15, RZ, RZ, R6 ;  /* 0x000000ffff0f7224 */ /* 0x001fe200078e0006 */
[----:B------:R-:W-:Y:S01]  /*3840*/  BSSY.RECONVERGENT B0, `(.L_x_391) ;  /* 0x000000d000007945 */ /* 0x000fe20003800200 */
[----:B------:R-:W-:Y:S01]  /*3850*/  VIADD R14, R14, 0x3 ;  /* 0x000000030e0e7836 */ /* 0x000fe20000000000 */
[----:B------:R-:W-:-:S04]  /*3860*/  MOV R25, R6 ;  /* 0x0000000600197202 */ /* 0x000fc80000000f00 */
        /* <DEDUP_REMOVED lines=10> */
.L_x_392:
[----:B------:R-:W-:Y:S05]  /*3910*/  BSYNC.RECONVERGENT B0 ;  /* 0x0000000000007941 */ /* 0x000fea0003800200 */
.L_x_391:
[----:B0-----:R0:W-:Y:S01]  /*3920*/  STG.E desc[UR10][R10.64+0xc], R25 ;  /* 0x00000c190a007986 */ /* 0x0011e2000c10190a */
[----:B------:R-:W-:-:S07]  /*3930*/  VIADD R8, R8, 0x4 ;  /* 0x0000000408087836 */ /* 0x000fce0000000000 */
.L_x_390:
[----:B------:R-:W-:-:S13]  /*3940*/  ISETP.NE.AND P1, PT, R5, RZ, PT ;  /* 0x000000ff0500720c */ /* 0x000fda0003f25270 */
[----:B------:R-:W-:Y:S05]  /*3950*/  @!P1 BRA `(.L_x_393) ;  /* 0x0000000000749947 */ /* 0x000fea0003800000 */
[----:B------:R-:W2:Y:S01]  /*3960*/  LDCU UR4, c[0x0][0x3a0] ;  /* 0x00007400ff0477ac */ /* 0x000ea20008000800 */
[----:B01----:R-:W0:Y:S01]  /*3970*/  LDC.64 R10, c[0x0][0x398] ;  /* 0x0000e600ff0a7b82 */ /* 0x003e220000000a00 */
[----:B------:R-:W-:-:S05]  /*3980*/  IMAD.IADD R14, R7, 0x1, R8 ;  /* 0x00000001070e7824 */ /* 0x000fca00078e0208 */
[----:B--2---:R-:W-:Y:S01]  /*3990*/  ISETP.GE.AND P1, PT, R14, UR4, PT ;  /* 0x000000040e007c0c */ /* 0x004fe2000bf26270 */
[----:B------:R-:W-:-:S03]  /*39a0*/  IMAD R13, R9, UR4, R14 ;  /* 0x00000004090d7c24 */ /* 0x000fc6000f8e020e */
[----:B------:R-:W-:Y:S01]  /*39b0*/  ISETP.GT.AND P1, PT, R14, -0x1, !P1 ;  /* 0xffffffff0e00780c */ /* 0x000fe20004f24270 */
[----:B0-----:R-:W-:-:S03]  /*39c0*/  IMAD.WIDE R10, R13, 0x4, R10 ;  /* 0x000000040d0a7825 */ /* 0x001fc600078e020a */
[----:B------:R-:W-:Y:S01]  /*39d0*/  PLOP3.LUT P1, PT, P1, P0, PT, 0x80, 0x8 ;  /* 0x000000000008781c */ /* 0x000fe20000f21070 */
[----:B------:R-:W0:-:S12]  /*39e0*/  LDC.64 R12, c[0x0][0x390] ;  /* 0x0000e400ff0c7b82 */ /* 0x000e180000000a00 */
[----:B----4-:R-:W2:Y:S01]  /*39f0*/  @P1 LDG.E R17, desc[UR10][R10.64] ;  /* 0x0000000a0a111981 */ /* 0x010ea2000c1e1900 */
[----:B------:R-:W-:Y:S01]  /*3a00*/  IMAD.MOV.U32 R15, RZ, RZ, R6 ;  /* 0x000000ffff0f7224 */ /* 0x000fe200078e0006 */
[----:B------:R-:W-:Y:S01]  /*3a10*/  IADD3 R14, PT, PT, R14, 0x1, RZ ;  /* 0x000000010e0e7810 */ /* 0x000fe20007ffe0ff */
[----:B------:R-:W-:Y:S01]  /*3a20*/  IMAD.IADD R21, R3, 0x1, R8 ;  /* 0x0000000103157824 */ /* 0x000fe200078e0208 */
        /* <DEDUP_REMOVED lines=13> */
.L_x_395:
[----:B------:R-:W-:Y:S05]  /*3b00*/  BSYNC.RECONVERGENT B0 ;  /* 0x0000000000007941 */ /* 0x000fea0003800200 */
.L_x_394:
[----:B-1----:R2:W-:Y:S01]  /*3b10*/  STG.E desc[UR10][R12.64+0x4], R21 ;  /* 0x000004150c007986 */ /* 0x0025e2000c10190a */
[----:B------:R-:W-:-:S07]  /*3b20*/  VIADD R8, R8, 0x2 ;  /* 0x0000000208087836 */ /* 0x000fce0000000000 */
.L_x_393:
[----:B------:R-:W3:Y:S01]  /*3b30*/  LDCU UR4, c[0x0][0x3a0] ;  /* 0x00007400ff0477ac */ /* 0x000ee20008000800 */
[----:B0-2---:R-:W-:-:S04]  /*3b40*/  IADD3 R12, PT, PT, R7, R8, RZ ;  /* 0x00000008070c7210 */ /* 0x005fc80007ffe0ff */
[----:B---3--:R-:W-:-:S04]  /*3b50*/  ISETP.GE.AND P1, PT, R12, UR4, PT ;  /* 0x000000040c007c0c */ /* 0x008fc8000bf26270 */
[----:B------:R-:W-:-:S04]  /*3b60*/  ISETP.GT.AND P1, PT, R12, -0x1, !P1 ;  /* 0xffffffff0c00780c */ /* 0x000fc80004f24270 */
[----:B------:R-:W-:-:S13]  /*3b70*/  PLOP3.LUT P1, PT, P1, P0, PT, 0x80, 0x8 ;  /* 0x000000000008781c */ /* 0x000fda0000f21070 */
[----:B-1----:R-:W0:Y:S01]  /*3b80*/  @P1 LDC.64 R10, c[0x0][0x398] ;  /* 0x0000e600ff0a1b82 */ /* 0x002e220000000a00 */
[----:B------:R-:W-:-:S04]  /*3b90*/  @P1 IMAD R13, R9, UR4, R12 ;  /* 0x00000004090d1c24 */ /* 0x000fc8000f8e020c */
[----:B0-----:R-:W-:-:S03]  /*3ba0*/  @P1 IMAD.WIDE R12, R13, 0x4, R10 ;  /* 0x000000040d0c1825 */ /* 0x001fc600078e020a */
[----:B------:R-:W0:Y:S03]  /*3bb0*/  LDC.64 R10, c[0x0][0x390] ;  /* 0x0000e400ff0a7b82 */ /* 0x000e260000000a00 */
[----:B------:R-:W2:Y:S01]  /*3bc0*/  @P1 LDG.E R13, desc[UR10][R12.64] ;  /* 0x0000000a0c0d1981 */ /* 0x000ea2000c1e1900 */
[----:B------:R-:W-:Y:S02]  /*3bd0*/  IMAD.MOV.U32 R9, RZ, RZ, R6 ;  /* 0x000000ffff097224 */ /* 0x000fe400078e0006 */
[----:B------:R-:W-:-:S04]  /*3be0*/  IMAD.IADD R3, R3, 0x1, R8 ;  /* 0x0000000103037824 */ /* 0x000fc800078e0208 */
[----:B0-----:R-:W-:-:S04]  /*3bf0*/  IMAD.WIDE R10, R3, 0x4, R10 ;  /* 0x00000004030a7825 */ /* 0x001fc800078e020a */
[----:B--2---:R-:W-:-:S04]  /*3c00*/  @P1 FADD R14, R18, R13 ;  /* 0x0000000d120e1221 */ /* 0x004fc80000000000 */
[----:B------:R-:W0:Y:S02]  /*3c10*/  @P1 F2I.U32.TRUNC.NTZ R9, R14 ;  /* 0x0000000e00091305 */ /* 0x000e24000020f000 */
[----:B0-----:R0:W-:Y:S01]  /*3c20*/  STG.E desc[UR10][R10.64], R9 ;  /* 0x000000090a007986 */ /* 0x0011e2000c10190a */
[----:B------:R-:W-:Y:S05]  /*3c30*/  @P3 BRA `(.L_x_396) ;  /* 0xfffffff000f83947 */ /* 0x000fea000383ffff */
[----:B------:R-:W-:Y:S05]  /*3c40*/  EXIT ;  /* 0x000000000000794d */ /* 0x000fea0003800000 */
.L_x_397:
        /* <DEDUP_REMOVED lines=11> */
.L_x_413:


//--------------------- .text._ZN3cub18CUB_300001_SM_10006detail8for_each13static_kernelINS2_12policy_hub_t12policy_500_tEmN6thrust24THRUST_300001_SM_1000_NS8cuda_cub20__uninitialized_fill7functorINS7_10device_ptrIfEEfEEEEvT0_T1_ --------------------------
	.section	.text._ZN3cub18CUB_300001_SM_10006detail8for_each13static_kernelINS2_12policy_hub_t12policy_500_tEmN6thrust24THRUST_300001_SM_1000_NS8cuda_cub20__uninitialized_fill7functorINS7_10device_ptrIfEEfEEEEvT0_T1_,"ax",@progbits
	.align	128
        .global         _ZN3cub18CUB_300001_SM_10006detail8for_each13static_kernelINS2_12policy_hub_t12policy_500_tEmN6thrust24THRUST_300001_SM_1000_NS8cuda_cub20__uninitialized_fill7functorINS7_10device_ptrIfEEfEEEEvT0_T1_
        .type           _ZN3cub18CUB_300001_SM_10006detail8for_each13static_kernelINS2_12policy_hub_t12policy_500_tEmN6thrust24THRUST_300001_SM_1000_NS8cuda_cub20__uninitialized_fill7functorINS7_10device_ptrIfEEfEEEEvT0_T1_,@function
        .size           _ZN3cub18CUB_300001_SM_10006detail8for_each13static_kernelINS2_12policy_hub_t12policy_500_tEmN6thrust24THRUST_300001_SM_1000_NS8cuda_cub20__uninitialized_fill7functorINS7_10device_ptrIfEEfEEEEvT0_T1_,(.L_x_414 - _ZN3cub18CUB_300001_SM_10006detail8for_each13static_kernelINS2_12policy_hub_t12policy_500_tEmN6thrust24THRUST_300001_SM_1000_NS8cuda_cub20__uninitialized_fill7functorINS7_10device_ptrIfEEfEEEEvT0_T1_)
        .other          _ZN3cub18CUB_300001_SM_10006detail8for_each13static_kernelINS2_12policy_hub_t12policy_500_tEmN6thrust24THRUST_300001_SM_1000_NS8cuda_cub20__uninitialized_fill7functorINS7_10device_ptrIfEEfEEEEvT0_T1_,@"STO_CUDA_ENTRY STV_DEFAULT"
_ZN3cub18CUB_300001_SM_10006detail8for_each13static_kernelINS2_12policy_hub_t12policy_500_tEmN6thrust24THRUST_300001_SM_1000_NS8cuda_cub20__uninitialized_fill7functorINS7_10device_ptrIfEEfEEEEvT0_T1_:
.text._ZN3cub18CUB_300001_SM_10006detail8for_each13static_kernelINS2_12policy_hub_t12policy_500_tEmN6thrust24THRUST_300001_SM_1000_NS8cuda_cub20__uninitialized_fill7functorINS7_10device_ptrIfEEfEEEEvT0_T1_:
        /* <DEDUP_REMOVED lines=8> */
[----:B------:R-:W-:-:S09]  /*0080*/  UISETP.GE.U32.AND.EX UP0, UPT, UR7, URZ, UPT, UP0 ;  /* 0x000000ff0700728c */ /* 0x000fd2000bf06100 */
[----:B--2---:R-:W-:Y:S05]  /*0090*/  BRA.U !UP0, `(.L_x_398) ;  /* 0x0000000108287547 */ /* 0x004fea000b800000 */
[----:B------:R-:W0:Y:S01]  /*00a0*/  S2R R0, SR_TID.X ;  /* 0x0000000000007919 */ /* 0x000e220000002100 */
[----:B------:R-:W1:Y:S01]  /*00b0*/  LDCU.64 UR6, c[0x0][0x388] ;  /* 0x00007100ff0677ac */ /* 0x000e620008000a00 */
[----:B------:R-:W2:Y:S01]  /*00c0*/  LDC R5, c[0x0][0x390] ;  /* 0x0000e400ff057b82 */ /* 0x000ea20000000800 */
[----:B0-----:R-:W-:-:S05]  /*00d0*/  IADD3 R0, P0, PT, R0, UR4, RZ ;  /* 0x0000000400007c10 */ /* 0x001fca000ff1e0ff */
[----:B------:R-:W-:Y:S01]  /*00e0*/  IMAD.X R3, RZ, RZ, UR5, P0 ;  /* 0x00000005ff037e24 */ /* 0x000fe200080e06ff */
[----:B-1----:R-:W-:-:S04]  /*00f0*/  LEA R2, P0, R0, UR6, 0x2 ;  /* 0x0000000600027c11 */ /* 0x002fc8000f8010ff */
[----:B------:R-:W-:-:S05]  /*0100*/  LEA.HI.X R3, R0, UR7, R3, 0x2, P0 ;  /* 0x0000000700037c11 */ /* 0x000fca00080f1403 */
[----:B--2---:R-:W-:Y:S04]  /*0110*/  STG.E desc[UR8][R2.64], R5 ;  /* 0x0000000502007986 */ /* 0x004fe8000c101908 */
[----:B------:R-:W-:Y:S01]  /*0120*/  STG.E desc[UR8][R2.64+0x400], R5 ;  /* 0x0004000502007986 */ /* 0x000fe2000c101908 */
[----:B------:R-:W-:Y:S05]  /*0130*/  EXIT ;  /* 0x000000000000794d */ /* 0x000fea0003800000 */
.L_x_398:
[----:B------:R-:W0:Y:S01]  /*0140*/  S2R R0, SR_TID.X ;  /* 0x0000000000007919 */ /* 0x000e220000002100 */
[----:B------:R-:W-:Y:S01]  /*0150*/  IMAD.U32 R2, RZ, RZ, UR7 ;  /* 0x00000007ff027e24 */ /* 0x000fe2000f8e00ff */
[----:B------:R-:W1:Y:S01]  /*0160*/  LDCU.64 UR10, c[0x0][0x388] ;  /* 0x00007100ff0a77ac */ /* 0x000e620008000a00 */
[----:B------:R-:W-:Y:S01]  /*0170*/  IMAD.U32 R4, RZ, RZ, UR7 ;  /* 0x00000007ff047e24 */ /* 0x000fe2000f8e00ff */
[----:B0-----:R-:W-:-:S04]  /*0180*/  ISETP.LT.U32.AND P0, PT, R0, UR6, PT ;  /* 0x0000000600007c0c */ /* 0x001fc8000bf01070 */
[----:B------:R-:W-:Y:S01]  /*0190*/  ISETP.GT.U32.AND.EX P0, PT, R2, RZ, PT, P0 ;  /* 0x000000ff0200720c */ /* 0x000fe20003f04100 */
[C---:B------:R-:W-:Y:S01]  /*01a0*/  VIADD R2, R0.reuse, 0x100 ;  /* 0x0000010000027836 */ /* 0x040fe20000000000 */
[----:B------:R-:W-:-:S04]  /*01b0*/  IADD3 R0, P2, PT, R0, UR4, RZ ;  /* 0x0000000400007c10 */ /* 0x000fc8000ff5e0ff */
[----:B------:R-:W-:Y:S01]  /*01c0*/  ISETP.LT.U32.AND P1, PT, R2, UR6, PT ;  /* 0x0000000602007c0c */ /* 0x000fe2000bf21070 */
[----:B------:R-:W-:Y:S01]  /*01d0*/  IMAD.X R3, RZ, RZ, UR5, P2 ;  /* 0x00000005ff037e24 */ /* 0x000fe200090e06ff */
[----:B-1----:R-:W-:Y:S02]  /*01e0*/  LEA R2, P2, R0, UR10, 0x2 ;  /* 0x0000000a00027c11 */ /* 0x002fe4000f8410ff */
[----:B------:R-:W-:Y:S02]  /*01f0*/  ISETP.GT.U32.AND.EX P1, PT, R4, RZ, PT, P1 ;  /* 0x000000ff0400720c */ /* 0x000fe40003f24110 */
[----:B------:R-:W-:Y:S01]  /*0200*/  LEA.HI.X R3, R0, UR11, R3, 0x2, P2 ;  /* 0x0000000b00037c11 */ /* 0x000fe200090f1403 */
[----:B------:R-:W0:Y:S04]  /*0210*/  @P0 LDC R5, c[0x0][0x390] ;  /* 0x0000e400ff050b82 */ /* 0x000e280000000800 */
[----:B0-----:R0:W-:Y:S06]  /*0220*/  @P0 STG.E desc[UR8][R2.64], R5 ;  /* 0x0000000502000986 */ /* 0x0011ec000c101908 */
[----:B------:R-:W-:Y:S05]  /*0230*/  @!P1 EXIT ;  /* 0x000000000000994d */ /* 0x000fea0003800000 */
[----:B0-----:R-:W0:Y:S02]  /*0240*/  LDC R5, c[0x0][0x390] ;  /* 0x0000e400ff057b82 */ /* 0x001e240000000800 */
[----:B0-----:R-:W-:Y:S01]  /*0250*/  STG.E desc[UR8][R2.64+0x400], R5 ;  /* 0x0004000502007986 */ /* 0x001fe2000c101908 */
[----:B------:R-:W-:Y:S05]  /*0260*/  EXIT ;  /* 0x000000000000794d */ /* 0x000fea0003800000 */
.L_x_399:
        /* <DEDUP_REMOVED lines=9> */
.L_x_414:


//--------------------- .text._ZN3cub18CUB_300001_SM_10006detail8for_each13static_kernelINS2_12policy_hub_t12policy_500_tEmN6thrust24THRUST_300001_SM_1000_NS8cuda_cub20__uninitialized_fill7functorINS7_10device_ptrIjEEjEEEEvT0_T1_ --------------------------
	.section	.text._ZN3cub18CUB_300001_SM_10006detail8for_each13static_kernelINS2_12policy_hub_t12policy_500_tEmN6thrust24THRUST_300001_SM_1000_NS8cuda_cub20__uninitialized_fill7functorINS7_10device_ptrIjEEjEEEEvT0_T1_,"ax",@progbits
	.align	128
        .global         _ZN3cub18CUB_300001_SM_10006detail8for_each13static_kernelINS2_12policy_hub_t12policy_500_tEmN6thrust24THRUST_300001_SM_1000_NS8cuda_cub20__uninitialized_fill7functorINS7_10device_ptrIjEEjEEEEvT0_T1_
        .type           _ZN3cub18CUB_300001_SM_10006detail8for_each13static_kernelINS2_12policy_hub_t12policy_500_tEmN6thrust24THRUST_300001_SM_1000_NS8cuda_cub20__uninitialized_fill7functorINS7_10device_ptrIjEEjEEEEvT0_T1_,@function
        .size           _ZN3cub18CUB_300001_SM_10006detail8for_each13static_kernelINS2_12policy_hub_t12policy_500_tEmN6thrust24THRUST_300001_SM_1000_NS8cuda_cub20__uninitialized_fill7functorINS7_10device_ptrIjEEjEEEEvT0_T1_,(.L_x_415 - _ZN3cub18CUB_300001_SM_10006detail8for_each13static_kernelINS2_12policy_hub_t12policy_500_tEmN6thrust24THRUST_300001_SM_1000_NS8cuda_cub20__uninitialized_fill7functorINS7_10device_ptrIjEEjEEEEvT0_T1_)
        .other          _ZN3cub18CUB_300001_SM_10006detail8for_each13static_kernelINS2_12policy_hub_t12policy_500_tEmN6thrust24THRUST_300001_SM_1000_NS8cuda_cub20__uninitialized_fill7functorINS7_10device_ptrIjEEjEEEEvT0_T1_,@"STO_CUDA_ENTRY STV_DEFAULT"
_ZN3cub18CUB_300001_SM_10006detail8for_each13static_kernelINS2_12policy_hub_t12policy_500_tEmN6thrust24THRUST_300001_SM_1000_NS8cuda_cub20__uninitialized_fill7functorINS7_10device_ptrIjEEjEEEEvT0_T1_:
.text._ZN3cub18CUB_300001_SM_10006detail8for_each13static_kernelINS2_12policy_hub_t12policy_500_tEmN6thrust24THRUST_300001_SM_1000_NS8cuda_cub20__uninitialized_fill7functorINS7_10device_ptrIjEEjEEEEvT0_T1_:
        /* <DEDUP_REMOVED lines=20> */
.L_x_400:
        /* <DEDUP_REMOVED lines=19> */
.L_x_401:
        /* <DEDUP_REMOVED lines=9> */
.L_x_415:


//--------------------- .text._ZN3cub18CUB_300001_SM_10006detail11EmptyKernelIvEEvv --------------------------
	.section	.text._ZN3cub18CUB_300001_SM_10006detail11EmptyKernelIvEEvv,"ax",@progbits
	.align	128
        .global         _ZN3cub18CUB_300001_SM_10006detail11EmptyKernelIvEEvv
        .type           _ZN3cub18CUB_300001_SM_10006detail11EmptyKernelIvEEvv,@function
        .size           _ZN3cub18CUB_300001_SM_10006detail11EmptyKernelIvEEvv,(.L_x_416 - _ZN3cub18CUB_300001_SM_10006detail11EmptyKernelIvEEvv)
        .other          _ZN3cub18CUB_300001_SM_10006detail11EmptyKernelIvEEvv,@"STO_CUDA_ENTRY STV_DEFAULT"
_ZN3cub18CUB_300001_SM_10006detail11EmptyKernelIvEEvv:
.text._ZN3cub18CUB_300001_SM_10006detail11EmptyKernelIvEEvv:
[----:B------:R-:W-:Y:S01]  /*0000*/  LDC R1, c[0x0][0x37c] ;  /* 0x0000df00ff017b82 */ /* 0x000fe20000000800 */
[----:B------:R-:W-:Y:S05]  /*0010*/  EXIT ;  /* 0x000000000000794d */ /* 0x000fea0003800000 */
.L_x_402:
        /* <DEDUP_REMOVED lines=14> */
.L_x_416:


//--------------------- .nv.shared._ZN3cub18CUB_300001_SM_10006detail10radix_sort29DeviceRadixSortOnesweepKernelINS1_5radix10policy_hubIjNS0_8NullTypeEyE10Policy1000ELNS0_9SortOrderE0EjS6_yiiNS1_21identity_decomposer_tEEEvPT5_SC_PT3_PKSD_PT1_PKSH_PT2_PKSL_T4_iiT6_ --------------------------
	.section	.nv.shared._ZN3cub18CUB_300001_SM_10006detail10radix_sort29DeviceRadixSortOnesweepKernelINS1_5radix10policy_hubIjNS0_8NullTypeEyE10Policy1000ELNS0_9SortOrderE0EjS6_yiiNS1_21identity_decomposer_tEEEvPT5_SC_PT3_PKSD_PT1_PKSH_PT2_PKSL_T4_iiT6_,"aw",@nobits
	.sectionflags	@""
	.align	16
.nv.shared._ZN3cub18CUB_300001_SM_10006detail10radix_sort29DeviceRadixSortOnesweepKernelINS1_5radix10policy_hubIjNS0_8NullTypeEyE10Policy1000ELNS0_9SortOrderE0EjS6_yiiNS1_21identity_decomposer_tEEEvPT5_SC_PT3_PKSD_PT1_PKSH_PT2_PKSL_T4_iiT6_:
	.zero		32256


//--------------------- .nv.shared.reserved.0     --------------------------
	.section	.nv.shared.reserved.0,"aw",@nobits
	.weak		__nv_reservedSMEM_offset_0_alias
	.size		__nv_reservedSMEM_offset_0_alias, 0, 64
	.other		__nv_reservedSMEM_offset_0_alias,@"STO_CUDA_RESERVED_SHARED STV_DEFAULT"
__nv_reservedSMEM_offset_0_alias:
	.zero		0
	.zero		64


//--------------------- .nv.global                --------------------------
	.section	.nv.global,"aw",@nobits
.nv.global:
	.type		_ZN34_INTERNAL_f31aae69_4_k_cu_2dee42636thrust24THRUST_300001_SM_1000_NS12placeholders2_8E,@object
	.size		_ZN34_INTERNAL_f31aae69_4_k_cu_2dee42636thrust24THRUST_300001_SM_1000_NS12placeholders2_8E,(_ZN34_INTERNAL_f31aae69_4_k_cu_2dee42634cuda3std3__436_GLOBAL__N__f31aae69_4_k_cu_2dee42636ignoreE - _ZN34_INTERNAL_f31aae69_4_k_cu_2dee42636thrust24THRUST_300001_SM_1000_NS12placeholders2_8E)
_ZN34_INTERNAL_f31aae69_4_k_cu_2dee42636thrust24THRUST_300001_SM_1000_NS12placeholders2_8E:
	.zero		1
	.type		_ZN34_INTERNAL_f31aae69_4_k_cu_2dee42634cuda3std3__436_GLOBAL__N__f31aae69_4_k_cu_2dee42636ignoreE,@object
	.size		_ZN34_INTERNAL_f31aae69_4_k_cu_2dee42634cuda3std3__436_GLOBAL__N__f31aae69_4_k_cu_2dee42636ignoreE,(_ZN34_INTERNAL_f31aae69_4_k_cu_2dee42634cuda3std6ranges3__45__cpo4dataE - _ZN34_INTERNAL_f31aae69_4_k_cu_2dee42634cuda3std3__436_GLOBAL__N__f31aae69_4_k_cu_2dee42636ignoreE)
_ZN34_INTERNAL_f31aae69_4_k_cu_2dee42634cuda3std3__436_GLOBAL__N__f31aae69_4_k_cu_2dee42636ignoreE:
	.zero		1
	.type		_ZN34_INTERNAL_f31aae69_4_k_cu_2dee42634cuda3std6ranges3__45__cpo4dataE,@object
	.size		_ZN34_INTERNAL_f31aae69_4_k_cu_2dee42634cuda3std6ranges3__45__cpo4dataE,(_ZN34_INTERNAL_f31aae69_4_k_cu_2dee42636thrust24THRUST_300001_SM_1000_NS6system3cpp3parE - _ZN34_INTERNAL_f31aae69_4_k_cu_2dee42634cuda3std6ranges3__45__cpo4dataE)
_ZN34_INTERNAL_f31aae69_4_k_cu_2dee42634cuda3std6ranges3__45__cpo4dataE:
	.zero		1
	.type		_ZN34_INTERNAL_f31aae69_4_k_cu_2dee42636thrust24THRUST_300001_SM_1000_NS6system3cpp3parE,@object
	.size		_ZN34_INTERNAL_f31aae69_4_k_cu_2dee42636thrust24THRUST_300001_SM_1000_NS6system3cpp3parE,(_ZN34_INTERNAL_f31aae69_4_k_cu_2dee42634cuda3std3__45__cpo5beginE - _ZN34_INTERNAL_f31aae69_4_k_cu_2dee42636thrust24THRUST_300001_SM_1000_NS6system3cpp3parE)
_ZN34_INTERNAL_f31aae69_4_k_cu_2dee42636thrust24THRUST_300001_SM_1000_NS6system3cpp3parE:
	.zero		1
	.type		_ZN34_INTERNAL_f31aae69_4_k_cu_2dee42634cuda3std3__45__cpo5beginE,@object
	.size		_ZN34_INTERNAL_f31aae69_4_k_cu_2dee42634cuda3std3__45__cpo5beginE,(_ZN34_INTERNAL_f31aae69_4_k_cu_2dee42634cuda3std6ranges3__45__cpo5beginE - _ZN34_INTERNAL_f31aae69_4_k_cu_2dee42634cuda3std3__45__cpo5beginE)
_ZN34_INTERNAL_f31aae69_4_k_cu_2dee42634cuda3std3__45__cpo5beginE:
	.zero		1
	.type		_ZN34_INTERNAL_f31aae69_4_k_cu_2dee42634cuda3std6ranges3__45__cpo5beginE,@object
	.size		_ZN34_INTERNAL_f31aae69_4_k_cu_2dee42634cuda3std6ranges3__45__cpo5beginE,(_ZN34_INTERNAL_f31aae69_4_k_cu_2dee42636thrust24THRUST_300001_SM_1000_NS6deviceE - _ZN34_INTERNAL_f31aae69_4_k_cu_2dee42634cuda3std6ranges3__45__cpo5beginE)
_ZN34_INTERNAL_f31aae69_4_k_cu_2dee42634cuda3std6ranges3__45__cpo5beginE:
	.zero		1
	.type		_ZN34_INTERNAL_f31aae69_4_k_cu_2dee42636thrust24THRUST_300001_SM_1000_NS6deviceE,@object
	.size		_ZN34_INTERNAL_f31aae69_4_k_cu_2dee42636thrust24THRUST_300001_SM_1000_NS6deviceE,(_ZN34_INTERNAL_f31aae69_4_k_cu_2dee42634cuda3std3__47nulloptE - _ZN34_INTERNAL_f31aae69_4_k_cu_2dee42636thrust24THRUST_300001_SM_1000_NS6deviceE)
_ZN34_INTERNAL_f31aae69_4_k_cu_2dee42636thrust24THRUST_300001_SM_1000_NS6deviceE:
	.zero		1
	.type		_ZN34_INTERNAL_f31aae69_4_k_cu_2dee42634cuda3std3__47nulloptE,@object
	.size		_ZN34_INTERNAL_f31aae69_4_k_cu_2dee42634cuda3std3__47nulloptE,(_ZN34_INTERNAL_f31aae69_4_k_cu_2dee42634cuda3std6ranges3__45__cpo8distanceE - _ZN34_INTERNAL_f31aae69_4_k_cu_2dee42634cuda3std3__47nulloptE)
_ZN34_INTERNAL_f31aae69_4_k_cu_2dee42634cuda3std3__47nulloptE:
	.zero		1
	.type		_ZN34_INTERNAL_f31aae69_4_k_cu_2dee42634cuda3std6ranges3__45__cpo8distanceE,@object
	.size		_ZN34_INTERNAL_f31aae69_4_k_cu_2dee42634cuda3std6ranges3__45__cpo8distanceE,(_ZN34_INTERNAL_f31aae69_4_k_cu_2dee42636thrust24THRUST_300001_SM_1000_NS12placeholders2_4E - _ZN34_INTERNAL_f31aae69_4_k_cu_2dee42634cuda3std6ranges3__45__cpo8distanceE)
_ZN34_INTERNAL_f31aae69_4_k_cu_2dee42634cuda3std6ranges3__45__cpo8distanceE:
	.zero		1
	.type		_ZN34_INTERNAL_f31aae69_4_k_cu_2dee42636thrust24THRUST_300001_SM_1000_NS12placeholders2_4E,@object
	.size		_ZN34_INTERNAL_f31aae69_4_k_cu_2dee42636thrust24THRUST_300001_SM_1000_NS12placeholders2_4E,(_ZN34_INTERNAL_f31aae69_4_k_cu_2dee42634cuda3std3__45__cpo6rbeginE - _ZN34_INTERNAL_f31aae69_4_k_cu_2dee42636thrust24THRUST_300001_SM_1000_NS12placeholders2_4E)
_ZN34_INTERNAL_f31aae69_4_k_cu_2dee42636thrust24THRUST_300001_SM_1000_NS12placeholders2_4E:
	.zero		1
	.type		_ZN34_INTERNAL_f31aae69_4_k_cu_2dee42634cuda3std3__45__cpo6rbeginE,@object
	.size		_ZN34_INTERNAL_f31aae69_4_k_cu_2dee42634cuda3std3__45__cpo6rbeginE,(_ZN34_INTERNAL_f31aae69_4_k_cu_2dee42634cuda3std6ranges3__45__cpo7advanceE - _ZN34_INTERNAL_f31aae69_4_k_cu_2dee42634cuda3std3__45__cpo6rbeginE)
_ZN34_INTERNAL_f31aae69_4_k_cu_2dee42634cuda3std3__45__cpo6rbeginE:
	.zero		1
	.type		_ZN34_INTERNAL_f31aae69_4_k_cu_2dee42634cuda3std6ranges3__45__cpo7advanceE,@object
	.size		_ZN34_INTERNAL_f31aae69_4_k_cu_2dee42634cuda3std6ranges3__45__cpo7advanceE,(_ZN34_INTERNAL_f31aae69_4_k_cu_2dee42636thrust24THRUST_300001_SM_1000_NS12placeholders3_10E - _ZN34_INTERNAL_f31aae69_4_k_cu_2dee42634cuda3std6ranges3__45__cpo7advanceE)
_ZN34_INTERNAL_f31aae69_4_k_cu_2dee42634cuda3std6ranges3__45__cpo7advanceE:
	.zero		1
	.type		_ZN34_INTERNAL_f31aae69_4_k_cu_2dee42636thrust24THRUST_300001_SM_1000_NS12placeholders3_10E,@object
	.size		_ZN34_INTERNAL_f31aae69_4_k_cu_2dee42636thrust24THRUST_300001_SM_1000_NS12placeholders3_10E,(_ZN34_INTERNAL_f31aae69_4_k_cu_2dee42634cuda3std3__48in_placeE - _ZN34_INTERNAL_f31aae69_4_k_cu_2dee42636thrust24THRUST_300001_SM_1000_NS12placeholders3_10E)
_ZN34_INTERNAL_f31aae69_4_k_cu_2dee42636thrust24THRUST_300001_SM_1000_NS12placeholders3_10E:
	.zero		1
	.type		_ZN34_INTERNAL_f31aae69_4_k_cu_2dee42634cuda3std3__48in_placeE,@object
	.size		_ZN34_INTERNAL_f31aae69_4_k_cu_2dee42634cuda3std3__48in_placeE,(_ZN34_INTERNAL_f31aae69_4_k_cu_2dee42634cuda3std6ranges3__45__cpo4sizeE - _ZN34_INTERNAL_f31aae69_4_k_cu_2dee42634cuda3std3__48in_placeE)
_ZN34_INTERNAL_f31aae69_4_k_cu_2dee42634cuda3std3__48in_placeE:
	.zero		1
	.type		_ZN34_INTERNAL_f31aae69_4_k_cu_2dee42634cuda3std6ranges3__45__cpo4sizeE,@object
	.size		_ZN34_INTERNAL_f31aae69_4_k_cu_2dee42634cuda3std6ranges3__45__cpo4sizeE,(_ZN34_INTERNAL_f31aae69_4_k_cu_2dee42636thrust24THRUST_300001_SM_1000_NS12placeholders2_2E - _ZN34_INTERNAL_f31aae69_4_k_cu_2dee42634cuda3std6ranges3__45__cpo4sizeE)
_ZN34_INTERNAL_f31aae69_4_k_cu_2dee42634cuda3std6ranges3__45__cpo4sizeE:
	.zero		1
	.type		_ZN34_INTERNAL_f31aae69_4_k_cu_2dee42636thrust24THRUST_300001_SM_1000_NS12placeholders2_2E,@object
	.size		_ZN34_INTERNAL_f31aae69_4_k_cu_2dee42636thrust24THRUST_300001_SM_1000_NS12placeholders2_2E,(_ZN34_INTERNAL_f31aae69_4_k_cu_2dee42634cuda3std3__45__cpo6cbeginE - _ZN34_INTERNAL_f31aae69_4_k_cu_2dee42636thrust24THRUST_300001_SM_1000_NS12placeholders2_2E)
_ZN34_INTERNAL_f31aae69_4_k_cu_2dee42636thrust24THRUST_300001_SM_1000_NS12placeholders2_2E:
	.zero		1
	.type		_ZN34_INTERNAL_f31aae69_4_k_cu_2dee42634cuda3std3__45__cpo6cbeginE,@object
	.size		_ZN34_INTERNAL_f31aae69_4_k_cu_2dee42634cuda3std3__45__cpo6cbeginE,(_ZN34_INTERNAL_f31aae69_4_k_cu_2dee42634cuda3std6ranges3__45__cpo6cbeginE - _ZN34_INTERNAL_f31aae69_4_k_cu_2dee42634cuda3std3__45__cpo6cbeginE)
_ZN34_INTERNAL_f31aae69_4_k_cu_2dee42634cuda3std3__45__cpo6cbeginE:
	.zero		1
	.type		_ZN34_INTERNAL_f31aae69_4_k_cu_2dee42634cuda3std6ranges3__45__cpo6cbeginE,@object
	.size		_ZN34_INTERNAL_f31aae69_4_k_cu_2dee42634cuda3std6ranges3__45__cpo6cbeginE,(_ZN34_INTERNAL_f31aae69_4_k_cu_2dee42636thrust24THRUST_300001_SM_1000_NS12placeholders2_6E - _ZN34_INTERNAL_f31aae69_4_k_cu_2dee42634cuda3std6ranges3__45__cpo6cbeginE)
_ZN34_INTERNAL_f31aae69_4_k_cu_2dee42634cuda3std6ranges3__45__cpo6cbeginE:
	.zero		1
	.type		_ZN34_INTERNAL_f31aae69_4_k_cu_2dee42636thrust24THRUST_300001_SM_1000_NS12placeholders2_6E,@object
	.size		_ZN34_INTERNAL_f31aae69_4_k_cu_2dee42636thrust24THRUST_300001_SM_1000_NS12placeholders2_6E,(_ZN34_INTERNAL_f31aae69_4_k_cu_2dee42634cuda3std3__45__cpo7crbeginE - _ZN34_INTERNAL_f31aae69_4_k_cu_2dee42636thrust24THRUST_300001_SM_1000_NS12placeholders2_6E)
_ZN34_INTERNAL_f31aae69_4_k_cu_2dee42636thrust24THRUST_300001_SM_1000_NS12placeholders2_6E:
	.zero		1
	.type		_ZN34_INTERNAL_f31aae69_4_k_cu_2dee42634cuda3std3__45__cpo7crbeginE,@object
	.size		_ZN34_INTERNAL_f31aae69_4_k_cu_2dee42634cuda3std3__45__cpo7crbeginE,(_ZN34_INTERNAL_f31aae69_4_k_cu_2dee42634cuda3std6ranges3__45__cpo4nextE - _ZN34_INTERNAL_f31aae69_4_k_cu_2dee42634cuda3std3__45__cpo7crbeginE)
_ZN34_INTERNAL_f31aae69_4_k_cu_2dee42634cuda3std3__45__cpo7crbeginE:
	.zero		1
	.type		_ZN34_INTERNAL_f31aae69_4_k_cu_2dee42634cuda3std6ranges3__45__cpo4nextE,@object
	.size		_ZN34_INTERNAL_f31aae69_4_k_cu_2dee42634cuda3std6ranges3__45__cpo4nextE,(_ZN34_INTERNAL_f31aae69_4_k_cu_2dee42634cuda3std6ranges3__45__cpo4swapE - _ZN34_INTERNAL_f31aae69_4_k_cu_2dee42634cuda3std6ranges3__45__cpo4nextE)
_ZN34_INTERNAL_f31aae69_4_k_cu_2dee42634cuda3std6ranges3__45__cpo4nextE:
	.zero		1
	.type		_ZN34_INTERNAL_f31aae69_4_k_cu_2dee42634cuda3std6ranges3__45__cpo4swapE,@object
	.size		_ZN34_INTERNAL_f31aae69_4_k_cu_2dee42634cuda3std6ranges3__45__cpo4swapE,(_ZN34_INTERNAL_f31aae69_4_k_cu_2dee42636thrust24THRUST_300001_SM_1000_NS8cuda_cub10par_nosyncE - _ZN34_INTERNAL_f31aae69_4_k_cu_2dee42634cuda3std6ranges3__45__cpo4swapE)
_ZN34_INTERNAL_f31aae69_4_k_cu_2dee42634cuda3std6ranges3__45__cpo4swapE:
	.zero		1
	.type		_ZN34_INTERNAL_f31aae69_4_k_cu_2dee42636thrust24THRUST_300001_SM_1000_NS8cuda_cub10par_nosyncE,@object
	.size		_ZN34_INTERNAL_f31aae69_4_k_cu_2dee42636thrust24THRUST_300001_SM_1000_NS8cuda_cub10par_nosyncE,(_ZN34_INTERNAL_f31aae69_4_k_cu_2dee42636thrust24THRUST_300001_SM_1000_NS3seqE - _ZN34_INTERNAL_f31aae69_4_k_cu_2dee42636thrust24THRUST_300001_SM_1000_NS8cuda_cub10par_nosyncE)
_ZN34_INTERNAL_f31aae69_4_k_cu_2dee42636thrust24THRUST_300001_SM_1000_NS8cuda_cub10par_nosyncE:
	.zero		1
	.type		_ZN34_INTERNAL_f31aae69_4_k_cu_2dee42636thrust24THRUST_300001_SM_1000_NS3seqE,@object
	.size		_ZN34_INTERNAL_f31aae69_4_k_cu_2dee42636thrust24THRUST_300001_SM_1000_NS3seqE,(_ZN34_INTERNAL_f31aae69_4_k_cu_2dee42634cuda3std3__420unreachable_sentinelE - _ZN34_INTERNAL_f31aae69_4_k_cu_2dee42636thrust24THRUST_300001_SM_1000_NS3seqE)
_ZN34_INTERNAL_f31aae69_4_k_cu_2dee42636thrust24THRUST_300001_SM_1000_NS3seqE:
	.zero		1
	.type		_ZN34_INTERNAL_f31aae69_4_k_cu_2dee42634cuda3std3__420unreachable_sentinelE,@object
	.size		_ZN34_INTERNAL_f31aae69_4_k_cu_2dee42634cuda3std3__420unreachable_sentinelE,(_ZN34_INTERNAL_f31aae69_4_k_cu_2dee42634cuda3std6ranges3__45__cpo5ssizeE - _ZN34_INTERNAL_f31aae69_4_k_cu_2dee42634cuda3std3__420unreachable_sentinelE)
_ZN34_INTERNAL_f31aae69_4_k_cu_2dee42634cuda3std3__420unreachable_sentinelE:
	.zero		1
	.type		_ZN34_INTERNAL_f31aae69_4_k_cu_2dee42634cuda3std6ranges3__45__cpo5ssizeE,@object
	.size		_ZN34_INTERNAL_f31aae69_4_k_cu_2dee42634cuda3std6ranges3__45__cpo5ssizeE,(_ZN34_INTERNAL_f31aae69_4_k_cu_2dee42636thrust24THRUST_300001_SM_1000_NS12placeholders2_3E - _ZN34_INTERNAL_f31aae69_4_k_cu_2dee42634cuda3std6ranges3__45__cpo5ssizeE)
_ZN34_INTERNAL_f31aae69_4_k_cu_2dee42634cuda3std6ranges3__45__cpo5ssizeE:
	.zero		1
	.type		_ZN34_INTERNAL_f31aae69_4_k_cu_2dee42636thrust24THRUST_300001_SM_1000_NS12placeholders2_3E,@object
	.size		_ZN34_INTERNAL_f31aae69_4_k_cu_2dee42636thrust24THRUST_300001_SM_1000_NS12placeholders2_3E,(_ZN34_INTERNAL_f31aae69_4_k_cu_2dee42634cuda3std3__45__cpo4cendE - _ZN34_INTERNAL_f31aae69_4_k_cu_2dee42636thrust24THRUST_300001_SM_1000_NS12placeholders2_3E)
_ZN34_INTERNAL_f31aae69_4_k_cu_2dee42636thrust24THRUST_300001_SM_1000_NS12placeholders2_3E:
	.zero		1
	.type		_ZN34_INTERNAL_f31aae69_4_k_cu_2dee42634cuda3std3__45__cpo4cendE,@object
	.size		_ZN34_INTERNAL_f31aae69_4_k_cu_2dee42634cuda3std3__45__cpo4cendE,(_ZN34_INTERNAL_f31aae69_4_k_cu_2dee42634cuda3std6ranges3__45__cpo4cendE - _ZN34_INTERNAL_f31aae69_4_k_cu_2dee42634cuda3std3__45__cpo4cendE)
_ZN34_INTERNAL_f31aae69_4_k_cu_2dee42634cuda3std3__45__cpo4cendE:
	.zero		1
	.type		_ZN34_INTERNAL_f31aae69_4_k_cu_2dee42634cuda3std6ranges3__45__cpo4cendE,@object
	.size		_ZN34_INTERNAL_f31aae69_4_k_cu_2dee42634cuda3std6ranges3__45__cpo4cendE,(_ZN34_INTERNAL_f31aae69_4_k_cu_2dee42636thrust24THRUST_300001_SM_1000_NS12placeholders2_7E - _ZN34_INTERNAL_f31aae69_4_k_cu_2dee42634cuda3std6ranges3__45__cpo4cendE)
_ZN34_INTERNAL_f31aae69_4_k_cu_2dee42634cuda3std6ranges3__45__cpo4cendE:
	.zero		1
	.type		_ZN34_INTERNAL_f31aae69_4_k_cu_2dee42636thrust24THRUST_300001_SM_1000_NS12placeholders2_7E,@object
	.size		_ZN34_INTERNAL_f31aae69_4_k_cu_2dee42636thrust24THRUST_300001_SM_1000_NS12placeholders2_7E,(_ZN34_INTERNAL_f31aae69_4_k_cu_2dee42634cuda3std3__45__cpo5crendE - _ZN34_INTERNAL_f31aae69_4_k_cu_2dee42636thrust24THRUST_300001_SM_1000_NS12placeholders2_7E)
_ZN34_INTERNAL_f31aae69_4_k_cu_2dee42636thrust24THRUST_300001_SM_1000_NS12placeholders2_7E:
	.zero		1
	.type		_ZN34_INTERNAL_f31aae69_4_k_cu_2dee42634cuda3std3__45__cpo5crendE,@object
	.size		_ZN34_INTERNAL_f31aae69_4_k_cu_2dee42634cuda3std3__45__cpo5crendE,(_ZN34_INTERNAL_f31aae69_4_k_cu_2dee42634cuda3std6ranges3__45__cpo4prevE - _ZN34_INTERNAL_f31aae69_4_k_cu_2dee42634cuda3std3__45__cpo5crendE)
_ZN34_INTERNAL_f31aae69_4_k_cu_2dee42634cuda3std3__45__cpo5crendE:
	.zero		1
	.type		_ZN34_INTERNAL_f31aae69_4_k_cu_2dee42634cuda3std6ranges3__45__cpo4prevE,@object
	.size		_ZN34_INTERNAL_f31aae69_4_k_cu_2dee42634cuda3std6ranges3__45__cpo4prevE,(_ZN34_INTERNAL_f31aae69_4_k_cu_2dee42634cuda3std6ranges3__45__cpo9iter_moveE - _ZN34_INTERNAL_f31aae69_4_k_cu_2dee42634cuda3std6ranges3__45__cpo4prevE)
_ZN34_INTERNAL_f31aae69_4_k_cu_2dee42634cuda3std6ranges3__45__cpo4prevE:
	.zero		1
	.type		_ZN34_INTERNAL_f31aae69_4_k_cu_2dee42634cuda3std6ranges3__45__cpo9iter_moveE,@object
	.size		_ZN34_INTERNAL_f31aae69_4_k_cu_2dee42634cuda3std6ranges3__45__cpo9iter_moveE,(_ZN34_INTERNAL_f31aae69_4_k_cu_2dee42636thrust24THRUST_300001_SM_1000_NS6system6detail10sequential3seqE - _ZN34_INTERNAL_f31aae69_4_k_cu_2dee42634cuda3std6ranges3__45__cpo9iter_moveE)
_ZN34_INTERNAL_f31aae69_4_k_cu_2dee42634cuda3std6ranges3__45__cpo9iter_moveE:
	.zero		1
	.type		_ZN34_INTERNAL_f31aae69_4_k_cu_2dee42636thrust24THRUST_300001_SM_1000_NS6system6detail10sequential3seqE,@object
	.size		_ZN34_INTERNAL_f31aae69_4_k_cu_2dee42636thrust24THRUST_300001_SM_1000_NS6system6detail10sequential3seqE,(_ZN34_INTERNAL_f31aae69_4_k_cu_2dee42636thrust24THRUST_300001_SM_1000_NS12placeholders2_9E - _ZN34_INTERNAL_f31aae69_4_k_cu_2dee42636thrust24THRUST_300001_SM_1000_NS6system6detail10sequential3seqE)
_ZN34_INTERNAL_f31aae69_4_k_cu_2dee42636thrust24THRUST_300001_SM_1000_NS6system6detail10sequential3seqE:
	.zero		1
	.type		_ZN34_INTERNAL_f31aae69_4_k_cu_2dee42636thrust24THRUST_300001_SM_1000_NS12placeholders2_9E,@object
	.size		_ZN34_INTERNAL_f31aae69_4_k_cu_2dee42636thrust24THRUST_300001_SM_1000_NS12placeholders2_9E,(_ZN34_INTERNAL_f31aae69_4_k_cu_2dee42634cuda3std3__419piecewise_constructE - _ZN34_INTERNAL_f31aae69_4_k_cu_2dee42636thrust24THRUST_300001_SM_1000_NS12placeholders2_9E)
_ZN34_INTERNAL_f31aae69_4_k_cu_2dee42636thrust24THRUST_300001_SM_1000_NS12placeholders2_9E:
	.zero		1
	.type		_ZN34_INTERNAL_f31aae69_4_k_cu_2dee42634cuda3std3__419piecewise_constructE,@object
	.size		_ZN34_INTERNAL_f31aae69_4_k_cu_2dee42634cuda3std3__419piecewise_constructE,(_ZN34_INTERNAL_f31aae69_4_k_cu_2dee42634cuda3std6ranges3__45__cpo5cdataE - _ZN34_INTERNAL_f31aae69_4_k_cu_2dee42634cuda3std3__419piecewise_constructE)
_ZN34_INTERNAL_f31aae69_4_k_cu_2dee42634cuda3std3__419piecewise_constructE:
	.zero		1
	.type		_ZN34_INTERNAL_f31aae69_4_k_cu_2dee42634cuda3std6ranges3__45__cpo5cdataE,@object
	.size		_ZN34_INTERNAL_f31aae69_4_k_cu_2dee42634cuda3std6ranges3__45__cpo5cdataE,(_ZN34_INTERNAL_f31aae69_4_k_cu_2dee42636thrust24THRUST_300001_SM_1000_NS12placeholders2_1E - _ZN34_INTERNAL_f31aae69_4_k_cu_2dee42634cuda3std6ranges3__45__cpo5cdataE)
_ZN34_INTERNAL_f31aae69_4_k_cu_2dee42634cuda3std6ranges3__45__cpo5cdataE:
	.zero		1
	.type		_ZN34_INTERNAL_f31aae69_4_k_cu_2dee42636thrust24THRUST_300001_SM_1000_NS12placeholders2_1E,@object
	.size		_ZN34_INTERNAL_f31aae69_4_k_cu_2dee42636thrust24THRUST_300001_SM_1000_NS12placeholders2_1E,(_ZN34_INTERNAL_f31aae69_4_k_cu_2dee42634cuda3std3__45__cpo3endE - _ZN34_INTERNAL_f31aae69_4_k_cu_2dee42636thrust24THRUST_300001_SM_1000_NS12placeholders2_1E)
_ZN34_INTERNAL_f31aae69_4_k_cu_2dee42636thrust24THRUST_300001_SM_1000_NS12placeholders2_1E:
	.zero		1
	.type		_ZN34_INTERNAL_f31aae69_4_k_cu_2dee42634cuda3std3__45__cpo3endE,@object
	.size		_ZN34_INTERNAL_f31aae69_4_k_cu_2dee42634cuda3std3__45__cpo3endE,(_ZN34_INTERNAL_f31aae69_4_k_cu_2dee42634cuda3std6ranges3__45__cpo3endE - _ZN34_INTERNAL_f31aae69_4_k_cu_2dee42634cuda3std3__45__cpo3endE)
_ZN34_INTERNAL_f31aae69_4_k_cu_2dee42634cuda3std3__45__cpo3endE:
	.zero		1
	.type		_ZN34_INTERNAL_f31aae69_4_k_cu_2dee42634cuda3std6ranges3__45__cpo3endE,@object
	.size		_ZN34_INTERNAL_f31aae69_4_k_cu_2dee42634cuda3std6ranges3__45__cpo3endE,(_ZN34_INTERNAL_f31aae69_4_k_cu_2dee42636thrust24THRUST_300001_SM_1000_NS12placeholders2_5E - _ZN34_INTERNAL_f31aae69_4_k_cu_2dee42634cuda3std6ranges3__45__cpo3endE)
_ZN34_INTERNAL_f31aae69_4_k_cu_2dee42634cuda3std6ranges3__45__cpo3endE:
	.zero		1
	.type		_ZN34_INTERNAL_f31aae69_4_k_cu_2dee42636thrust24THRUST_300001_SM_1000_NS12placeholders2_5E,@object
	.size		_ZN34_INTERNAL_f31aae69_4_k_cu_2dee42636thrust24THRUST_300001_SM_1000_NS12placeholders2_5E,(_ZN34_INTERNAL_f31aae69_4_k_cu_2dee42634cuda3std3__45__cpo4rendE - _ZN34_INTERNAL_f31aae69_4_k_cu_2dee42636thrust24THRUST_300001_SM_1000_NS12placeholders2_5E)
_ZN34_INTERNAL_f31aae69_4_k_cu_2dee42636thrust24THRUST_300001_SM_1000_NS12placeholders2_5E:
	.zero		1
	.type		_ZN34_INTERNAL_f31aae69_4_k_cu_2dee42634cuda3std3__45__cpo4rendE,@object
	.size		_ZN34_INTERNAL_f31aae69_4_k_cu_2dee42634cuda3std3__45__cpo4rendE,(_ZN34_INTERNAL_f31aae69_4_k_cu_2dee42634cuda3std6ranges3__45__cpo9iter_swapE - _ZN34_INTERNAL_f31aae69_4_k_cu_2dee42634cuda3std3__45__cpo4rendE)
_ZN34_INTERNAL_f31aae69_4_k_cu_2dee42634cuda3std3__45__cpo4rendE:
	.zero		1
	.type		_ZN34_INTERNAL_f31aae69_4_k_cu_2dee42634cuda3std6ranges3__45__cpo9iter_swapE,@object
	.size		_ZN34_INTERNAL_f31aae69_4_k_cu_2dee42634cuda3std6ranges3__45__cpo9iter_swapE,(_ZN34_INTERNAL_f31aae69_4_k_cu_2dee42634cuda3std3__48unexpectE - _ZN34_INTERNAL_f31aae69_4_k_cu_2dee42634cuda3std6ranges3__45__cpo9iter_swapE)
_ZN34_INTERNAL_f31aae69_4_k_cu_2dee42634cuda3std6ranges3__45__cpo9iter_swapE:
	.zero		1
	.type		_ZN34_INTERNAL_f31aae69_4_k_cu_2dee42634cuda3std3__48unexpectE,@object
	.size		_ZN34_INTERNAL_f31aae69_4_k_cu_2dee42634cuda3std3__48unexpectE,(_ZN34_INTERNAL_f31aae69_4_k_cu_2dee42636thrust24THRUST_300001_SM_1000_NS8cuda_cub3parE - _ZN34_INTERNAL_f31aae69_4_k_cu_2dee42634cuda3std3__48unexpectE)
_ZN34_INTERNAL_f31aae69_4_k_cu_2dee42634cuda3std3__48unexpectE:
	.zero		1
	.type		_ZN34_INTERNAL_f31aae69_4_k_cu_2dee42636thrust24THRUST_300001_SM_1000_NS8cuda_cub3parE,@object
	.size		_ZN34_INTERNAL_f31aae69_4_k_cu_2dee42636thrust24THRUST_300001_SM_1000_NS8cuda_cub3parE,(.L_29 - _ZN34_INTERNAL_f31aae69_4_k_cu_2dee42636thrust24THRUST_300001_SM_1000_NS8cuda_cub3parE)
_ZN34_INTERNAL_f31aae69_4_k_cu_2dee42636thrust24THRUST_300001_SM_1000_NS8cuda_cub3parE:
	.zero		1
.L_29:


//--------------------- .nv.shared._ZN3cub18CUB_300001_SM_10006detail10radix_sort33DeviceRadixSortExclusiveSumKernelINS1_5radix10policy_hubIjNS0_8NullTypeEyE10Policy1000EyEEvPT0_ --------------------------
	.section	.nv.shared._ZN3cub18CUB_300001_SM_10006detail10radix_sort33DeviceRadixSortExclusiveSumKernelINS1_5radix10policy_hubIjNS0_8NullTypeEyE10Policy1000EyEEvPT0_,"aw",@nobits
	.sectionflags	@""
	.align	16
.nv.shared._ZN3cub18CUB_300001_SM_10006detail10radix_sort33DeviceRadixSortExclusiveSumKernelINS1_5radix10policy_hubIjNS0_8NullTypeEyE10Policy1000EyEEvPT0_:
	.zero		3360


//--------------------- .nv.shared._ZN3cub18CUB_300001_SM_10006detail10radix_sort30DeviceRadixSortHistogramKernelINS1_5radix10policy_hubIjNS0_8NullTypeEyE10Policy1000ELNS0_9SortOrderE0EjyNS1_21identity_decomposer_tEEEvPT2_PKT1_SB_iiT3_ --------------------------
	.section	.nv.shared._ZN3cub18CUB_300001_SM_10006detail10radix_sort30DeviceRadixSortHistogramKernelINS1_5radix10policy_hubIjNS0_8NullTypeEyE10Policy1000ELNS0_9SortOrderE0EjyNS1_21identity_decomposer_tEEEvPT2_PKT1_SB_iiT3_,"aw",@nobits
	.sectionflags	@""
	.align	4
.nv.shared._ZN3cub18CUB_300001_SM_10006detail10radix_sort30DeviceRadixSortHistogramKernelINS1_5radix10policy_hubIjNS0_8NullTypeEyE10Policy1000ELNS0_9SortOrderE0EjyNS1_21identity_decomposer_tEEEvPT2_PKT1_SB_iiT3_:
	.zero		5120


//--------------------- .nv.shared._ZN3cub18CUB_300001_SM_10006detail10radix_sort31DeviceRadixSortSingleTileKernelINS1_5radix10policy_hubIjNS0_8NullTypeEyE10Policy1000ELNS0_9SortOrderE0EjS6_yNS1_21identity_decomposer_tEEEvPKT1_PSB_PKT2_PSF_T3_iiT4_ --------------------------
	.section	.nv.shared._ZN3cub18CUB_300001_SM_10006detail10radix_sort31DeviceRadixSortSingleTileKernelINS1_5radix10policy_hubIjNS0_8NullTypeEyE10Policy1000ELNS0_9SortOrderE0EjS6_yNS1_21identity_decomposer_tEEEvPKT1_PSB_PKT2_PSF_T3_iiT4_,"aw",@nobits
	.sectionflags	@""
	.align	16
.nv.shared._ZN3cub18CUB_300001_SM_10006detail10radix_sort31DeviceRadixSortSingleTileKernelINS1_5radix10policy_hubIjNS0_8NullTypeEyE10Policy1000ELNS0_9SortOrderE0EjS6_yNS1_21identity_decomposer_tEEEvPKT1_PSB_PKT2_PSF_T3_iiT4_:
	.zero		34880


//--------------------- .nv.constant0._ZN3cub18CUB_300001_SM_10006detail10radix_sort29DeviceRadixSortOnesweepKernelINS1_5radix10policy_hubIjNS0_8NullTypeEyE10Policy1000ELNS0_9SortOrderE0EjS6_yiiNS1_21identity_decomposer_tEEEvPT5_SC_PT3_PKSD_PT1_PKSH_PT2_PKSL_T4_iiT6_ --------------------------
	.section	.nv.constant0._ZN3cub18CUB_300001_SM_10006detail10radix_sort29DeviceRadixSortOnesweepKernelINS1_5radix10policy_hubIjNS0_8NullTypeEyE10Policy1000ELNS0_9SortOrderE0EjS6_yiiNS1_21identity_decomposer_tEEEvPT5_SC_PT3_PKSD_PT1_PKSH_PT2_PKSL_T4_iiT6_,"a",@progbits
	.sectionflags	@""
	.align	4
.nv.constant0._ZN3cub18CUB_300001_SM_10006detail10radix_sort29DeviceRadixSortOnesweepKernelINS1_5radix10policy_hubIjNS0_8NullTypeEyE10Policy1000ELNS0_9SortOrderE0EjS6_yiiNS1_21identity_decomposer_tEEEvPT5_SC_PT3_PKSD_PT1_PKSH_PT2_PKSL_T4_iiT6_:
	.zero		973


//--------------------- .nv.constant0._ZN3cub18CUB_300001_SM_10006detail10radix_sort33DeviceRadixSortExclusiveSumKernelINS1_5radix10policy_hubIjNS0_8NullTypeEyE10Policy1000EyEEvPT0_ --------------------------
	.section	.nv.constant0._ZN3cub18CUB_300001_SM_10006detail10radix_sort33DeviceRadixSortExclusiveSumKernelINS1_5radix10policy_hubIjNS0_8NullTypeEyE10Policy1000EyEEvPT0_,"a",@progbits
	.sectionflags	@""
	.align	4
.nv.constant0._ZN3cub18CUB_300001_SM_10006detail10radix_sort33DeviceRadixSortExclusiveSumKernelINS1_5radix10policy_hubIjNS0_8NullTypeEyE10Policy1000EyEEvPT0_:
	.zero		904


//--------------------- .nv.constant0._ZN3cub18CUB_300001_SM_10006detail10radix_sort30DeviceRadixSortHistogramKernelINS1_5radix10policy_hubIjNS0_8NullTypeEyE10Policy1000ELNS0_9SortOrderE0EjyNS1_21identity_decomposer_tEEEvPT2_PKT1_SB_iiT3_ --------------------------
	.section	.nv.constant0._ZN3cub18CUB_300001_SM_10006detail10radix_sort30DeviceRadixSortHistogramKernelINS1_5radix10policy_hubIjNS0_8NullTypeEyE10Policy1000ELNS0_9SortOrderE0EjyNS1_21identity_decomposer_tEEEvPT2_PKT1_SB_iiT3_,"a",@progbits
	.sectionflags	@""
	.align	4
.nv.constant0._ZN3cub18CUB_300001_SM_10006detail10radix_sort30DeviceRadixSortHistogramKernelINS1_5radix10policy_hubIjNS0_8NullTypeEyE10Policy1000ELNS0_9SortOrderE0EjyNS1_21identity_decomposer_tEEEvPT2_PKT1_SB_iiT3_:
	.zero		929


//--------------------- .nv.constant0._ZN3cub18CUB_300001_SM_10006detail10radix_sort31DeviceRadixSortSingleTileKernelINS1_5radix10policy_hubIjNS0_8NullTypeEyE10Policy1000ELNS0_9SortOrderE0EjS6_yNS1_21identity_decomposer_tEEEvPKT1_PSB_PKT2_PSF_T3_iiT4_ --------------------------
	.section	.nv.constant0._ZN3cub18CUB_300001_SM_10006detail10radix_sort31DeviceRadixSortSingleTileKernelINS1_5radix10policy_hubIjNS0_8NullTypeEyE10Policy1000ELNS0_9SortOrderE0EjS6_yNS1_21identity_decomposer_tEEEvPKT1_PSB_PKT2_PSF_T3_iiT4_,"a",@progbits
	.sectionflags	@""
	.align	4
.nv.constant0._ZN3cub18CUB_300001_SM_10006detail10radix_sort31DeviceRadixSortSingleTileKernelINS1_5radix10policy_hubIjNS0_8NullTypeEyE10Policy1000ELNS0_9SortOrderE0EjS6_yNS1_21identity_decomposer_tEEEvPKT1_PSB_PKT2_PSF_T3_iiT4_:
	.zero		945


//--------------------- .nv.constant0._ZN3cub18CUB_300001_SM_10006detail9transform16transform_kernelINS2_10policy_hubILb1EN4cuda3std3__45tupleIJN6thrust24THRUST_300001_SM_1000_NS17counting_iteratorIiNSA_11use_defaultESC_SC_EEEEEE10policy1000El9GetMedianNSA_6detail15normal_iteratorINSA_10device_ptrIfEEEEJSD_EEEvT0_iT1_T2_DpNS2_10kernel_argIT3_EE --------------------------
	.section	.nv.constant0._ZN3cub18CUB_300001_SM_10006detail9transform16transform_kernelINS2_10policy_hubILb1EN4cuda3std3__45tupleIJN6thrust24THRUST_300001_SM_1000_NS17counting_iteratorIiNSA_11use_defaultESC_SC_EEEEEE10policy1000El9GetMedianNSA_6detail15normal_iteratorINSA_10device_ptrIfEEEEJSD_EEEvT0_iT1_T2_DpNS2_10kernel_argIT3_EE,"a",@progbits
	.sectionflags	@""
	.align	4
.nv.constant0._ZN3cub18CUB_300001_SM_10006detail9transform16transform_kernelINS2_10policy_hubILb1EN4cuda3std3__45tupleIJN6thrust24THRUST_300001_SM_1000_NS17counting_iteratorIiNSA_11use_defaultESC_SC_EEEEEE10policy1000El9GetMedianNSA_6detail15normal_iteratorINSA_10device_ptrIfEEEEJSD_EEEvT0_iT1_T2_DpNS2_10kernel_argIT3_EE:
	.zero		952


//--------------------- .nv.constant0._ZN3cub18CUB_300001_SM_10006detail9transform16transform_kernelINS2_10policy_hubILb1EN4cuda3std3__45tupleIJN6thrust24THRUST_300001_SM_1000_NS17counting_iteratorIiNSA_11use_defaultESC_SC_EEEEEE10policy1000Ei9GetMedianNSA_6detail15normal_iteratorINSA_10device_ptrIfEEEEJSD_EEEvT0_iT1_T2_DpNS2_10kernel_argIT3_EE --------------------------
	.section	.nv.constant0._ZN3cub18CUB_300001_SM_10006detail9transform16transform_kernelINS2_10policy_hubILb1EN4cuda3std3__45tupleIJN6thrust24THRUST_300001_SM_1000_NS17counting_iteratorIiNSA_11use_defaultESC_SC_EEEEEE10policy1000Ei9GetMedianNSA_6detail15normal_iteratorINSA_10device_ptrIfEEEEJSD_EEEvT0_iT1_T2_DpNS2_10kernel_argIT3_EE,"a",@progbits
	.sectionflags	@""
	.align	4
.nv.constant0._ZN3cub18CUB_300001_SM_10006detail9transform16transform_kernelINS2_10policy_hubILb1EN4cuda3std3__45tupleIJN6thrust24THRUST_300001_SM_1000_NS17counting_iteratorIiNSA_11use_defaultESC_SC_EEEEEE10policy1000Ei9GetMedianNSA_6detail15normal_iteratorINSA_10device_ptrIfEEEEJSD_EEEvT0_iT1_T2_DpNS2_10kernel_argIT3_EE:
	.zero		944


//--------------------- .nv.constant0._ZN3cub18CUB_300001_SM_10006detail9transform16transform_kernelINS2_10policy_hubILb1EN4cuda3std3__45tupleIJN6thrust24THRUST_300001_SM_1000_NS17counting_iteratorIiNSA_11use_defaultESC_SC_EEEEEE10policy1000El10GetMedian2NSA_6detail15normal_iteratorINSA_10device_ptrIjEEEEJSD_EEEvT0_iT1_T2_DpNS2_10kernel_argIT3_EE --------------------------
	.section	.nv.constant0._ZN3cub18CUB_300001_SM_10006detail9transform16transform_kernelINS2_10policy_hubILb1EN4cuda3std3__45tupleIJN6thrust24THRUST_300001_SM_1000_NS17counting_iteratorIiNSA_11use_defaultESC_SC_EEEEEE10policy1000El10GetMedian2NSA_6detail15normal_iteratorINSA_10device_ptrIjEEEEJSD_EEEvT0_iT1_T2_DpNS2_10kernel_argIT3_EE,"a",@progbits
	.sectionflags	@""
	.align	4
.nv.constant0._ZN3cub18CUB_300001_SM_10006detail9transform16transform_kernelINS2_10policy_hubILb1EN4cuda3std3__45tupleIJN6thrust24THRUST_300001_SM_1000_NS17counting_iteratorIiNSA_11use_defaultESC_SC_EEEEEE10policy1000El10GetMedian2NSA_6detail15normal_iteratorINSA_10device_ptrIjEEEEJSD_EEEvT0_iT1_T2_DpNS2_10kernel_argIT3_EE:
	.zero		952


//--------------------- .nv.constant0._ZN3cub18CUB_300001_SM_10006detail9transform16transform_kernelINS2_10policy_hubILb1EN4cuda3std3__45tupleIJN6thrust24THRUST_300001_SM_1000_NS17counting_iteratorIiNSA_11use_defaultESC_SC_EEEEEE10policy1000Ei10GetMedian2NSA_6detail15normal_iteratorINSA_10device_ptrIjEEEEJSD_EEEvT0_iT1_T2_DpNS2_10kernel_argIT3_EE --------------------------
	.section	.nv.constant0._ZN3cub18CUB_300001_SM_10006detail9transform16transform_kernelINS2_10policy_hubILb1EN4cuda3std3__45tupleIJN6thrust24THRUST_300001_SM_1000_NS17counting_iteratorIiNSA_11use_defaultESC_SC_EEEEEE10policy1000Ei10GetMedian2NSA_6detail15normal_iteratorINSA_10device_ptrIjEEEEJSD_EEEvT0_iT1_T2_DpNS2_10kernel_argIT3_EE,"a",@progbits
	.sectionflags	@""
	.align	4
.nv.constant0._ZN3cub18CUB_300001_SM_10006detail9transform16transform_kernelINS2_10policy_hubILb1EN4cuda3std3__45tupleIJN6thrust24THRUST_300001_SM_1000_NS17counting_iteratorIiNSA_11use_defaultESC_SC_EEEEEE10policy1000Ei10GetMedian2NSA_6detail15normal_iteratorINSA_10device_ptrIjEEEEJSD_EEEvT0_iT1_T2_DpNS2_10kernel_argIT3_EE:
	.zero		944


//--------------------- .nv.constant0._ZN3cub18CUB_300001_SM_10006detail8for_each13static_kernelINS2_12policy_hub_t12policy_500_tElNS2_12op_wrapper_tIl10GetWindowsN6thrust24THRUST_300001_SM_1000_NS17counting_iteratorIiNS9_11use_defaultESB_SB_EEEEEEvT0_T1_ --------------------------
	.section	.nv.constant0._ZN3cub18CUB_300001_SM_10006detail8for_each13static_kernelINS2_12policy_hub_t12policy_500_tElNS2_12op_wrapper_tIl10GetWindowsN6thrust24THRUST_300001_SM_1000_NS17counting_iteratorIiNS9_11use_defaultESB_SB_EEEEEEvT0_T1_,"a",@progbits
	.sectionflags	@""
	.align	4
.nv.constant0._ZN3cub18CUB_300001_SM_10006detail8for_each13static_kernelINS2_12policy_hub_t12policy_500_tElNS2_12op_wrapper_tIl10GetWindowsN6thrust24THRUST_300001_SM_1000_NS17counting_iteratorIiNS9_11use_defaultESB_SB_EEEEEEvT0_T1_:
	.zero		944


//--------------------- .nv.constant0._ZN3cub18CUB_300001_SM_10006detail8for_each13static_kernelINS2_12policy_hub_t12policy_500_tElN6thrust24THRUST_300001_SM_1000_NS8cuda_cub20__uninitialized_copy7functorINS7_6detail15normal_iteratorINS7_10device_ptrIjEEEENS7_7pointerIjNS8_3tagENS7_11use_defaultESI_EEEEEEvT0_T1_ --------------------------
	.section	.nv.constant0._ZN3cub18CUB_300001_SM_10006detail8for_each13static_kernelINS2_12policy_hub_t12policy_500_tElN6thrust24THRUST_300001_SM_1000_NS8cuda_cub20__uninitialized_copy7functorINS7_6detail15normal_iteratorINS7_10device_ptrIjEEEENS7_7pointerIjNS8_3tagENS7_11use_defaultESI_EEEEEEvT0_T1_,"a",@progbits
	.sectionflags	@""
	.align	4
.nv.constant0._ZN3cub18CUB_300001_SM_10006detail8for_each13static_kernelINS2_12policy_hub_t12policy_500_tElN6thrust24THRUST_300001_SM_1000_NS8cuda_cub20__uninitialized_copy7functorINS7_6detail15normal_iteratorINS7_10device_ptrIjEEEENS7_7pointerIjNS8_3tagENS7_11use_defaultESI_EEEEEEvT0_T1_:
	.zero		920


//--------------------- .nv.constant0._ZN3cub18CUB_300001_SM_10006detail8for_each13static_kernelINS2_12policy_hub_t12policy_500_tElNS2_12op_wrapper_tIl11GetWindows2N6thrust24THRUST_300001_SM_1000_NS17counting_iteratorIiNS9_11use_defaultESB_SB_EEEEEEvT0_T1_ --------------------------
	.section	.nv.constant0._ZN3cub18CUB_300001_SM_10006detail8for_each13static_kernelINS2_12policy_hub_t12policy_500_tElNS2_12op_wrapper_tIl11GetWindows2N6thrust24THRUST_300001_SM_1000_NS17counting_iteratorIiNS9_11use_defaultESB_SB_EEEEEEvT0_T1_,"a",@progbits
	.sectionflags	@""
	.align	4
.nv.constant0._ZN3cub18CUB_300001_SM_10006detail8for_each13static_kernelINS2_12policy_hub_t12policy_500_tElNS2_12op_wrapper_tIl11GetWindows2N6thrust24THRUST_300001_SM_1000_NS17counting_iteratorIiNS9_11use_defaultESB_SB_EEEEEEvT0_T1_:
	.zero		952


//--------------------- .nv.constant0._ZN3cub18CUB_300001_SM_10006detail8for_each13static_kernelINS2_12policy_hub_t12policy_500_tEmN6thrust24THRUST_300001_SM_1000_NS8cuda_cub20__uninitialized_fill7functorINS7_10device_ptrIfEEfEEEEvT0_T1_ --------------------------
	.section	.nv.constant0._ZN3cub18CUB_300001_SM_10006detail8for_each13static_kernelINS2_12policy_hub_t12policy_500_tEmN6thrust24THRUST_300001_SM_1000_NS8cuda_cub20__uninitialized_fill7functorINS7_10device_ptrIfEEfEEEEvT0_T1_,"a",@progbits
	.sectionflags	@""
	.align	4
.nv.constant0._ZN3cub18CUB_300001_SM_10006detail8for_each13static_kernelINS2_12policy_hub_t12policy_500_tEmN6thrust24THRUST_300001_SM_1000_NS8cuda_cub20__uninitialized_fill7functorINS7_10device_ptrIfEEfEEEEvT0_T1_:
	.zero		920


//--------------------- .nv.constant0._ZN3cub18CUB_300001_SM_10006detail8for_each13static_kernelINS2_12policy_hub_t12policy_500_tEmN6thrust24THRUST_300001_SM_1000_NS8cuda_cub20__uninitialized_fill7functorINS7_10device_ptrIjEEjEEEEvT0_T1_ --------------------------
	.section	.nv.constant0._ZN3cub18CUB_300001_SM_10006detail8for_each13static_kernelINS2_12policy_hub_t12policy_500_tEmN6thrust24THRUST_300001_SM_1000_NS8cuda_cub20__uninitialized_fill7functorINS7_10device_ptrIjEEjEEEEvT0_T1_,"a",@progbits
	.sectionflags	@""
	.align	4
.nv.constant0._ZN3cub18CUB_300001_SM_10006detail8for_each13static_kernelINS2_12policy_hub_t12policy_500_tEmN6thrust24THRUST_300001_SM_1000_NS8cuda_cub20__uninitialized_fill7functorINS7_10device_ptrIjEEjEEEEvT0_T1_:
	.zero		920


//--------------------- .nv.constant0._ZN3cub18CUB_300001_SM_10006detail11EmptyKernelIvEEvv --------------------------
	.section	.nv.constant0._ZN3cub18CUB_300001_SM_10006detail11EmptyKernelIvEEvv,"a",@progbits
	.sectionflags	@""
	.align	4
.nv.constant0._ZN3cub18CUB_300001_SM_10006detail11EmptyKernelIvEEvv:
	.zero		896


//--------------------- SYMBOLS --------------------------

	.type		.nv.reservedSmem.offset0,@object
	.size		.nv.reservedSmem.offset0,0x4
	.type		.nv.reservedSmem.cap,@object
	.size		.nv.reservedSmem.cap,0x4
